def matmul_kernel(
    a_ptr,
    b_ptr,
    c_ptr,
    M,
    N,
    K,
    stride_am,
    stride_ak,
    stride_bk,
    stride_bn,
    stride_cm,
    stride_cn,
    BLOCK_M: tl.constexpr,
    BLOCK_N: tl.constexpr,
    BLOCK_K: tl.constexpr,
    GROUP_M: tl.constexpr,
):
    pid = tl.program_id(axis=0)
    num_pid_m = tl.cdiv(M, BLOCK_M)
    num_pid_n = tl.cdiv(N, BLOCK_N)
    num_pid_in_group = GROUP_M * num_pid_n
    group_id = pid // num_pid_in_group
    first_pid_m = group_id * GROUP_M
    group_size_m = min(num_pid_m - first_pid_m, GROUP_M)
    pid_m = first_pid_m + ((pid % num_pid_in_group) % group_size_m)
    pid_n = (pid % num_pid_in_group) // group_size_m

    offs_am = (pid_m * BLOCK_M + tl.arange(0, BLOCK_M)) % M
    offs_bn = (pid_n * BLOCK_N + tl.arange(0, BLOCK_N)) % N
    offs_k = tl.arange(0, BLOCK_K)
    a_ptrs = a_ptr + offs_am[:, None] * stride_am + offs_k[None, :] * stride_ak
    b_ptrs = b_ptr + offs_k[:, None] * stride_bk + offs_bn[None, :] * stride_bn

    acc = tl.zeros((BLOCK_M, BLOCK_N), dtype=tl.float32)
    for kk in range(0, tl.cdiv(K, BLOCK_K)):
        a = tl.load(a_ptrs, mask=offs_k[None, :] < K - kk * BLOCK_K, other=0.0)
        b = tl.load(b_ptrs, mask=offs_k[:, None] < K - kk * BLOCK_K, other=0.0)
        acc = tl.dot(a, b, acc)
        a_ptrs += BLOCK_K * stride_ak
        b_ptrs += BLOCK_K * stride_bk

    c = acc.to(c_ptr.dtype.element_ty)
    offs_cm = pid_m * BLOCK_M + tl.arange(0, BLOCK_M)
    offs_cn = pid_n * BLOCK_N + tl.arange(0, BLOCK_N)
    c_ptrs = c_ptr + offs_cm[:, None] * stride_cm + offs_cn[None, :] * stride_cn
    mask = (offs_cm[:, None] < M) & (offs_cn[None, :] < N)
    tl.store(c_ptrs, c, mask=mask)

# config = {"BLOCK_K": 128, "BLOCK_M": 128, "BLOCK_N": 64, "GROUP_M": 4, "arch": "sm_100", "dtype": "fp8e4m3", "num_ctas": 1, "num_stages": 3, "num_warps": 4}
# arch = sm_100


// ===== COMPILED SASS (sm_100a) =====

	.target	sm_100a

	.elftype	@"ET_EXEC"


//--------------------- .note.nv.tkinfo           --------------------------
	.section	.note.nv.tkinfo,"",@"SHT_NOTE"
	.sectionflags	@"SHF_NOTE_NV_TKINFO"
	.tkinfo
        /*0018*/ 	.word	0x00000081
        /*0030*/ 	.string	""
        /*0030*/ 	.string	"ptxas-blackwell"
        /*0030*/ 	.string	"Cuda compilation tools, release 12.9, V12.9.86"
        /*0030*/ 	.string	"Build cuda_12.9.r12.9/compiler.36037853_0"
        /*0030*/ 	.string	"-v  -suppress-debug-info  -lineinfo  -arch sm_100a "



//--------------------- .note.nv.cuver            --------------------------
	.section	.note.nv.cuver,"",@"SHT_NOTE"
	.sectionflags	@"SHF_NOTE_NV_CUVER"
        /*0018*/ 	.short	0x0001
        /*001a*/ 	.short	0x0064
        /*001c*/ 	.short	0x0001
        /*001e*/ 	.short	0x0000
        /*0020*/ 	.short	0x0001
        /*0022*/ 	.short	0x0000


//--------------------- .nv.info                  --------------------------
	.section	.nv.info,"",@"SHT_CUDA_INFO"
	.align	4


	//----- nvinfo : EIATTR_REGCOUNT
	.align		4
        /*0000*/ 	.byte	0x04, 0x2f
        /*0002*/ 	.short	(.L_4 - .L_3)
	.align		4
.L_3:
        /*0004*/ 	.word	index@(matmul_kernel)
        /*0008*/ 	.word	0x00000060


	//----- nvinfo : EIATTR_FRAME_SIZE
	.align		4
.L_4:
        /*000c*/ 	.byte	0x04, 0x11
        /*000e*/ 	.short	(.L_6 - .L_5)
	.align		4
.L_5:
        /*0010*/ 	.word	index@($__internal_2_$__cuda_sm10x_tcgen05_guardrail_trap_unallocated_columns_being_dealloced)
        /*0014*/ 	.word	0x000009e0


	//----- nvinfo : EIATTR_FRAME_SIZE
	.align		4
.L_6:
        /*0018*/ 	.byte	0x04, 0x11
        /*001a*/ 	.short	(.L_8 - .L_7)
	.align		4
.L_7:
        /*001c*/ 	.word	index@($__internal_1_$__cuda_sm10x_tcgen05_guardrail_trap_phase_invalid_during_alloc)
        /*0020*/ 	.word	0x000009e0


	//----- nvinfo : EIATTR_FRAME_SIZE
	.align		4
.L_8:
        /*0024*/ 	.byte	0x04, 0x11
        /*0026*/ 	.short	(.L_10 - .L_9)
	.align		4
.L_9:
        /*0028*/ 	.word	index@($__internal_0_$__cuda_sm10x_tcgen05_guardrail_trap_col_being_dealloced_not_returned_by_alloc)
        /*002c*/ 	.word	0x000009e0


	//----- nvinfo : EIATTR_FRAME_SIZE
	.align		4
.L_10:
        /*0030*/ 	.byte	0x04, 0x11
        /*0032*/ 	.short	(.L_12 - .L_11)
	.align		4
.L_11:
        /*0034*/ 	.word	index@(matmul_kernel)
        /*0038*/ 	.word	0x000009e0


	//----- nvinfo : EIATTR_MIN_STACK_SIZE
	.align		4
.L_12:
        /*003c*/ 	.byte	0x04, 0x12
        /*003e*/ 	.short	(.L_14 - .L_13)
	.align		4
.L_13:
        /*0040*/ 	.word	index@(matmul_kernel)
        /*0044*/ 	.word	0x000009e0
.L_14:


//--------------------- .nv.info.matmul_kernel    --------------------------
	.section	.nv.info.matmul_kernel,"",@"SHT_CUDA_INFO"
	.sectionflags	@""
	.align	4


	//----- nvinfo : EIATTR_CUDA_API_VERSION
	.align		4
        /*0000*/ 	.byte	0x04, 0x37
        /*0002*/ 	.short	(.L_16 - .L_15)
.L_15:
        /*0004*/ 	.word	0x00000081


	//----- nvinfo : EIATTR_KPARAM_INFO
	.align		4
.L_16:
        /*0008*/ 	.byte	0x04, 0x17
        /*000a*/ 	.short	(.L_18 - .L_17)
.L_17:
        /*000c*/ 	.word	0x00000000
        /*0010*/ 	.short	0x000d
        /*0012*/ 	.short	0x0048
        /*0014*/ 	.byte	0x00, 0xf4, 0x21, 0x00


	//----- nvinfo : EIATTR_KPARAM_INFO
	.align		4
.L_18:
        /*0018*/ 	.byte	0x04, 0x17
        /*001a*/ 	.short	(.L_20 - .L_19)
.L_19:
        /*001c*/ 	.word	0x00000000
        /*0020*/ 	.short	0x000c
        /*0022*/ 	.short	0x0040
        /*0024*/ 	.byte	0x00, 0xf4, 0x21, 0x00


	//----- nvinfo : EIATTR_KPARAM_INFO
	.align		4
.L_20:
        /*0028*/ 	.byte	0x04, 0x17
        /*002a*/ 	.short	(.L_22 - .L_21)
.L_21:
        /*002c*/ 	.word	0x00000000
        /*0030*/ 	.short	0x000b
        /*0032*/ 	.short	0x0038
        /*0034*/ 	.byte	0x00, 0xf0, 0x11, 0x00


	//----- nvinfo : EIATTR_KPARAM_INFO
	.align		4
.L_22:
        /*0038*/ 	.byte	0x04, 0x17
        /*003a*/ 	.short	(.L_24 - .L_23)
.L_23:
        /*003c*/ 	.word	0x00000000
        /*0040*/ 	.short	0x000a
        /*0042*/ 	.short	0x0034
        /*0044*/ 	.byte	0x00, 0xf0, 0x11, 0x00


	//----- nvinfo : EIATTR_KPARAM_INFO
	.align		4
.L_24:
        /*0048*/ 	.byte	0x04, 0x17
        /*004a*/ 	.short	(.L_26 - .L_25)
.L_25:
        /*004c*/ 	.word	0x00000000
        /*0050*/ 	.short	0x0009
        /*0052*/ 	.short	0x0030
        /*0054*/ 	.byte	0x00, 0xf0, 0x11, 0x00


	//----- nvinfo : EIATTR_KPARAM_INFO
	.align		4
.L_26:
        /*0058*/ 	.byte	0x04, 0x17
        /*005a*/ 	.short	(.L_28 - .L_27)
.L_27:
        /*005c*/ 	.word	0x00000000
        /*0060*/ 	.short	0x0008
        /*0062*/ 	.short	0x002c
        /*0064*/ 	.byte	0x00, 0xf0, 0x11, 0x00


	//----- nvinfo : EIATTR_KPARAM_INFO
	.align		4
.L_28:
        /*0068*/ 	.byte	0x04, 0x17
        /*006a*/ 	.short	(.L_30 - .L_29)
.L_29:
        /*006c*/ 	.word	0x00000000
        /*0070*/ 	.short	0x0007
        /*0072*/ 	.short	0x0028
        /*0074*/ 	.byte	0x00, 0xf0, 0x11, 0x00


	//----- nvinfo : EIATTR_KPARAM_INFO
	.align		4
.L_30:
        /*0078*/ 	.byte	0x04, 0x17
        /*007a*/ 	.short	(.L_32 - .L_31)
.L_31:
        /*007c*/ 	.word	0x00000000
        /*0080*/ 	.short	0x0006
        /*0082*/ 	.short	0x0024
        /*0084*/ 	.byte	0x00, 0xf0, 0x11, 0x00


	//----- nvinfo : EIATTR_KPARAM_INFO
	.align		4
.L_32:
        /*0088*/ 	.byte	0x04, 0x17
        /*008a*/ 	.short	(.L_34 - .L_33)
.L_33:
        /*008c*/ 	.word	0x00000000
        /*0090*/ 	.short	0x0005
        /*0092*/ 	.short	0x0020
        /*0094*/ 	.byte	0x00, 0xf0, 0x11, 0x00


	//----- nvinfo : EIATTR_KPARAM_INFO
	.align		4
.L_34:
        /*0098*/ 	.byte	0x04, 0x17
        /*009a*/ 	.short	(.L_36 - .L_35)
.L_35:
        /*009c*/ 	.word	0x00000000
        /*00a0*/ 	.short	0x0004
        /*00a2*/ 	.short	0x001c
        /*00a4*/ 	.byte	0x00, 0xf0, 0x11, 0x00


	//----- nvinfo : EIATTR_KPARAM_INFO
	.align		4
.L_36:
        /*00a8*/ 	.byte	0x04, 0x17
        /*00aa*/ 	.short	(.L_38 - .L_37)
.L_37:
        /*00ac*/ 	.word	0x00000000
        /*00b0*/ 	.short	0x0003
        /*00b2*/ 	.short	0x0018
        /*00b4*/ 	.byte	0x00, 0xf0, 0x11, 0x00


	//----- nvinfo : EIATTR_KPARAM_INFO
	.align		4
.L_38:
        /*00b8*/ 	.byte	0x04, 0x17
        /*00ba*/ 	.short	(.L_40 - .L_39)
.L_39:
        /*00bc*/ 	.word	0x00000000
        /*00c0*/ 	.short	0x0002
        /*00c2*/ 	.short	0x0010
        /*00c4*/ 	.byte	0x00, 0xf4, 0x21, 0x00


	//----- nvinfo : EIATTR_KPARAM_INFO
	.align		4
.L_40:
        /*00c8*/ 	.byte	0x04, 0x17
        /*00ca*/ 	.short	(.L_42 - .L_41)
.L_41:
        /*00cc*/ 	.word	0x00000000
        /*00d0*/ 	.short	0x0001
        /*00d2*/ 	.short	0x0008
        /*00d4*/ 	.byte	0x00, 0xf4, 0x21, 0x00


	//----- nvinfo : EIATTR_KPARAM_INFO
	.align		4
.L_42:
        /*00d8*/ 	.byte	0x04, 0x17
        /*00da*/ 	.short	(.L_44 - .L_43)
.L_43:
        /*00dc*/ 	.word	0x00000000
        /*00e0*/ 	.short	0x0000
        /*00e2*/ 	.short	0x0000
        /*00e4*/ 	.byte	0x00, 0xf4, 0x21, 0x00


	//----- nvinfo : EIATTR_AT_ENTRY_FRAGMENTS
	.align		4
.L_44:
        /*00e8*/ 	.byte	0x04, 0x4f
        /*00ea*/ 	.short	(.L_46 - .L_45)


	//   ....[0]....
.L_45:
        /*00ec*/ 	.word	0x00000004


	//----- nvinfo : EIATTR_RESERVED_SMEM_USED
	.align		4
.L_46:
        /*00f0*/ 	.byte	0x01, 0x41
	.zero		2


	//----- nvinfo : EIATTR_SPARSE_MMA_MASK
	.align		4
        /*00f4*/ 	.byte	0x03, 0x50
        /*00f6*/ 	.short	0x0000


	//----- nvinfo : EIATTR_TCGEN05_1CTA_USED
	.align		4
        /*00f8*/ 	.byte	0x01, 0x51
	.zero		2


	//----- nvinfo : EIATTR_MAXREG_COUNT
	.align		4
        /*00fc*/ 	.byte	0x03, 0x1b
        /*00fe*/ 	.short	0x00ff


	//----- nvinfo : EIATTR_NUM_BARRIERS
	.align		4
        /*0100*/ 	.byte	0x02, 0x4c
        /*0102*/ 	.byte	0x01
	.zero		1


	//----- nvinfo : EIATTR_ANNOTATIONS
	.align		4
        /*0104*/ 	.byte	0x04, 0x55
        /*0106*/ 	.short	(.L_48 - .L_47)


	//   ....[0]....
.L_47:
        /*0108*/ 	.word	0x00000001
        /*010c*/ 	.byte	0x20, 0x09, 0x00, 0x00, 0x01, 0x00, 0x00, 0x00, 0xe0, 0x09, 0x00, 0x00, 0x01, 0x00, 0x00, 0x00
        /* <DEDUP_REMOVED lines=1028> */
        /*415c*/ 	.byte	0xc0, 0xb6, 0x01, 0x00, 0x01, 0x00, 0x00, 0x00, 0xe0, 0xb6, 0x01, 0x00


	//----- nvinfo : EIATTR_INT_WARP_WIDE_INSTR_OFFSETS
	.align		4
.L_48:
        /*4168*/ 	.byte	0x04, 0x31
        /*416a*/ 	.short	(.L_50 - .L_49)


	//   ....[0]....
.L_49:
        /*416c*/ 	.word	0x00001d70


	//   ....[1]....
        /*4170*/ 	.word	0x00001da0


	//   ....[2]....
        /*4174*/ 	.word	0x0000a820


	//   ....[3]....
        /*4178*/ 	.word	0x0001bc30


	//   ....[4]....
        /*417c*/ 	.word	0x0001bc80


	//----- nvinfo : EIATTR_COOP_GROUP_MASK_REGIDS
	.align		4
.L_50:
        /*4180*/ 	.byte	0x04, 0x29
        /*4182*/ 	.short	(.L_52 - .L_51)


	//   ....[0]....
.L_51:
        /*4184*/ 	.word	0xffffffff


	//   ....[1]....
        /*4188*/ 	.word	0xffffffff


	//   ....[2]....
        /*418c*/ 	.word	0xffffffff


	//   ....[3]....
        /*4190*/ 	.word	0xffffffff


	//----- nvinfo : EIATTR_COOP_GROUP_INSTR_OFFSETS
	.align		4
.L_52:
        /*4194*/ 	.byte	0x04, 0x28
        /*4196*/ 	.short	(.L_54 - .L_53)


	//   ....[0]....
.L_53:
        /*4198*/ 	.word	0x00000070


	//   ....[1]....
        /*419c*/ 	.word	0x00000330


	//   ....[2]....
        /*41a0*/ 	.word	0x0001bac0


	//   ....[3]....
        /*41a4*/ 	.word	0x0001bd30


	//----- nvinfo : EIATTR_VRC_CTA_INIT_COUNT
	.align		4
.L_54:
        /*41a8*/ 	.byte	0x02, 0x4a
        /*41aa*/ 	.byte	0x80
	.zero		1


	//----- nvinfo : EIATTR_MBARRIER_INSTR_OFFSETS
	.align		4
        /*41ac*/ 	.byte	0x04, 0x39
        /*41ae*/ 	.short	(.L_56 - .L_55)


	//   ....[0]....
.L_55:
        /*41b0*/ 	.word	0x00001f60
        /*41b4*/ 	.word	0x000000ff
        /*41b8*/ 	.word	0x00000000
        /*41bc*/ 	.short	0x0100
        /*41be*/ 	.byte	0x06
	.zero		1


	//   ....[1]....
        /*41c0*/ 	.word	0x0000a8a0
        /*41c4*/ 	.word	0x000000ff
        /*41c8*/ 	.word	0x0000c008
        /*41cc*/ 	.short	0x0100
        /*41ce*/ 	.byte	0x09
	.zero		1


	//   ....[2]....
        /*41d0*/ 	.word	0x0000f9c0
        /*41d4*/ 	.word	0x000000ff
        /*41d8*/ 	.word	0x00000000
        /*41dc*/ 	.short	0x010a
        /*41de*/ 	.byte	0x06
	.zero		1


	//   ....[3]....
        /*41e0*/ 	.word	0x00019b70
        /*41e4*/ 	.word	0x000000ff
        /*41e8*/ 	.word	0x00000000
        /*41ec*/ 	.short	0x010a
        /*41ee*/ 	.byte	0x06
	.zero		1


	//   ....[4]....
        /*41f0*/ 	.word	0x00019bf0
        /*41f4*/ 	.word	0x000000ff
        /*41f8*/ 	.word	0x0000c000
        /*41fc*/ 	.short	0x0108
        /*41fe*/ 	.byte	0x09
	.zero		1


	//   ....[5]....
        /*4200*/ 	.word	0x00019c40
        /*4204*/ 	.word	0x000000ff
        /*4208*/ 	.word	0x0000c008
        /*420c*/ 	.short	0x0108
        /*420e*/ 	.byte	0x09
	.zero		1


	//   ....[6]....
        /*4210*/ 	.word	0x0001bd50
        /*4214*/ 	.word	0x000000ff
        /*4218*/ 	.word	0x00000000
        /*421c*/ 	.short	0x010a
        /*421e*/ 	.byte	0x06
	.zero		1


	//   ....[7]....
        /*4220*/ 	.word	0x0001bd80
        /*4224*/ 	.word	0x000000ff
        /*4228*/ 	.word	0x00000000
        /*422c*/ 	.short	0x010a
        /*422e*/ 	.byte	0x06
	.zero		1


	//----- nvinfo : EIATTR_NUM_MBARRIERS
	.align		4
.L_56:
        /*4230*/ 	.byte	0x03, 0x38
        /*4232*/ 	.short	0x0002


	//----- nvinfo : EIATTR_EXIT_INSTR_OFFSETS
	.align		4
        /*4234*/ 	.byte	0x04, 0x1c
        /*4236*/ 	.short	(.L_58 - .L_57)


	//   ....[0]....
.L_57:
        /*4238*/ 	.word	0x0001bd40


	//----- nvinfo : EIATTR_REQNTID
	.align		4
.L_58:
        /*423c*/ 	.byte	0x04, 0x10
        /*423e*/ 	.short	(.L_60 - .L_59)
.L_59:
        /*4240*/ 	.word	0x00000080
        /*4244*/ 	.word	0x00000001
        /*4248*/ 	.word	0x00000001


	//----- nvinfo : EIATTR_CRS_STACK_SIZE
	.align		4
.L_60:
        /*424c*/ 	.byte	0x04, 0x1e
        /*424e*/ 	.short	(.L_62 - .L_61)
.L_61:
        /*4250*/ 	.word	0x00000000


	//----- nvinfo : EIATTR_CBANK_PARAM_SIZE
	.align		4
.L_62:
        /*4254*/ 	.byte	0x03, 0x19
        /*4256*/ 	.short	0x0050


	//----- nvinfo : EIATTR_PARAM_CBANK
	.align		4
        /*4258*/ 	.byte	0x04, 0x0a
        /*425a*/ 	.short	(.L_64 - .L_63)
	.align		4
.L_63:
        /*425c*/ 	.word	index@(.nv.constant0.matmul_kernel)
        /*4260*/ 	.short	0x0380
        /*4262*/ 	.short	0x0050


	//----- nvinfo : EIATTR_SW_WAR
	.align		4
.L_64:
        /*4264*/ 	.byte	0x04, 0x36
        /*4266*/ 	.short	(.L_66 - .L_65)
.L_65:
        /*4268*/ 	.word	0x00000008
.L_66:


//--------------------- .nv.compat                --------------------------
	.section	.nv.compat,"",@"SHT_CUDA_COMPAT_INFO"
	.align	4
        /*0000*/ 	.byte	0x02, 0x02, 0x02, 0x00, 0x02, 0x05, 0x05, 0x00, 0x02, 0x03, 0x00, 0x00, 0x02, 0x06, 0x01, 0x00


//--------------------- .nv.callgraph             --------------------------
	.section	.nv.callgraph,"",@"SHT_CUDA_CALLGRAPH"
	.align	4
	.sectionentsize	8
	.align		4
        /*0000*/ 	.word	0x00000000
	.align		4
        /*0004*/ 	.word	0xffffffff
	.align		4
        /*0008*/ 	.word	0x00000000
	.align		4
        /*000c*/ 	.word	0xfffffffe
	.align		4
        /*0010*/ 	.word	0x00000000
	.align		4
        /*0014*/ 	.word	0xfffffffd
	.align		4
        /*0018*/ 	.word	0x00000000
	.align		4
        /*001c*/ 	.word	0xfffffffc


//--------------------- .text.matmul_kernel       --------------------------
	.section	.text.matmul_kernel,"ax",@progbits
	.align	128
        .global         matmul_kernel
        .type           matmul_kernel,@function
        .size           matmul_kernel,(.L_x_20 - matmul_kernel)
        .other          matmul_kernel,@"STO_CUDA_ENTRY STV_DEFAULT"
matmul_kernel:
.text.matmul_kernel:
[----:B------:R-:W0:Y:S01]  /*0000*/  LDC R1, c[0x0][0x37c] ;  /* 0x0000df00ff017b82 */ /* 0x000e220000000800 */
[----:B------:R-:W1:Y:S01]  /*0010*/  S2R R5, SR_TID.X ;  /* 0x0000000000057919 */ /* 0x000e620000002100 */
[----:B0-----:R-:W-:Y:S01]  /*0020*/  VIADD R1, R1, 0xfffff620 ;  /* 0xfffff62001017836 */ /* 0x001fe20000000000 */
[----:B-1----:R-:W-:-:S13]  /*0030*/  ISETP.GE.U32.AND P0, PT, R5, 0x20, PT ;  /* 0x000000200500780c */ /* 0x002fda0003f06070 */
[----:B------:R-:W-:Y:S02]  /*0040*/  VOTEU.ANY UP0, P0 ;  /* 0x0000000000ff7886 */ /* 0x000fe40000000100 */
[----:B------:R-:W-:Y:S05]  /*0050*/  BRA.U UP0, `(.L_x_0) ;  /* 0x0000000100b87547 */ /* 0x000fea000b800000 */
[----:B------:R-:W0:Y:S01]  /*0060*/  S2UR UR6, SR_CgaCtaId ;  /* 0x00000000000679c3 */ /* 0x000e220000008800 */
[----:B------:R-:W-:Y:S01]  /*0070*/  NOP ;  /* 0x0000000000007918 */ /* 0x000fe20000000000 */
[----:B------:R-:W-:Y:S02]  /*0080*/  UMOV UR4, 0x40 ;  /* 0x0000004000047882 */ /* 0x000fe40000000000 */
[----:B0-----:R-:W-:-:S09]  /*0090*/  ULEA UR4, UR6, UR4, 0x18 ;  /* 0x0000000406047291 */ /* 0x001fd2000f8ec0ff */
[----:B------:R-:W0:Y:S01]  /*00a0*/  LDS.U8 R0, [UR4] ;  /* 0x00000004ff007984 */ /* 0x000e220008000000 */
[----:B------:R-:W-:Y:S02]  /*00b0*/  UMOV UR4, 0x400 ;  /* 0x0000040000047882 */ /* 0x000fe40000000000 */
[----:B------:R-:W-:Y:S01]  /*00c0*/  ULEA UR4, UR6, UR4, 0x18 ;  /* 0x0000000406047291 */ /* 0x000fe2000f8ec0ff */
[----:B0-----:R-:W-:-:S13]  /*00d0*/  ISETP.NE.AND P0, PT, R0, RZ, PT ;  /* 0x000000ff0000720c */ /* 0x001fda0003f05270 */
[----:B------:R-:W-:Y:S05]  /*00e0*/  @P0 BRA `(.L_x_1) ;  /* 0x00000000007c0947 */ /* 0x000fea0003800000 */
[----:B------:R-:W-:-:S13]  /*00f0*/  ELECT P0, URZ, PT ;  /* 0x0000000000ff782f */ /* 0x000fda0003800000 */
[----:B------:R-:W-:Y:S05]  /*0100*/  @!P0 BRA `(.L_x_2) ;  /* 0x0000000000848947 */ /* 0x000fea0003800000 */
[----:B------:R-:W-:Y:S01]  /*0110*/  UMOV UR5, 0x2 ;  /* 0x0000000200057882 */ /* 0x000fe20000000000 */
[----:B------:R-:W-:Y:S02]  /*0120*/  IMAD.MOV.U32 R4, RZ, RZ, 0x1 ;  /* 0x00000001ff047424 */ /* 0x000fe400078e00ff */
[----:B------:R-:W-:Y:S02]  /*0130*/  IMAD.MOV.U32 R7, RZ, RZ, 0x3 ;  /* 0x00000003ff077424 */ /* 0x000fe400078e00ff */
[----:B------:R-:W-:Y:S04]  /*0140*/  DEPBAR.LE SB0, 0x36 ;  /* 0x00008d800000791a */ /* 0x000fe80000000000 */
[----:B------:R-:W0:Y:S02]  /*0150*/  UTCATOMSWS.FIND_AND_SET.ALIGN UP1, UR5, UR5 ;  /* 0x00000005000575e3 */ /* 0x000e240008020800 */
[----:B0-----:R-:W-:-:S04]  /*0160*/  PLOP3.LUT P0, PT, PT, PT, UP1, 0x80, 0x8 ;  /* 0x000000000008781c */ /* 0x001fc80003f0f018 */
[----:B------:R-:W-:-:S04]  /*0170*/  SEL R0, RZ, 0xffffffff, !P0 ;  /* 0xffffffffff007807 */ /* 0x000fc80004000000 */
[----:B------:R-:W-:Y:S01]  /*0180*/  ISETP.NE.AND P0, PT, R0, RZ, PT ;  /* 0x000000ff0000720c */ /* 0x000fe20003f05270 */
[----:B------:R-:W-:-:S12]  /*0190*/  IMAD.U32 R0, RZ, RZ, UR5 ;  /* 0x00000005ff007e24 */ /* 0x000fd8000f8e00ff */
[----:B------:R-:W-:Y:S05]  /*01a0*/  @P0 BRA `(.L_x_3) ;  /* 0x0000000000240947 */ /* 0x000fea0003800000 */
.L_x_4:
[----:B------:R-:W-:Y:S05]  /*01b0*/  NANOSLEEP 0x64 ;  /* 0x000000640000795d */ /* 0x000fea0003800000 */
[----:B------:R-:W-:-:S05]  /*01c0*/  UMOV UR5, 0x2 ;  /* 0x0000000200057882 */ /* 0x000fca0000000000 */
[----:B------:R-:W-:Y:S04]  /*01d0*/  DEPBAR.LE SB0, 0x36 ;  /* 0x00008d800000791a */ /* 0x000fe80000000000 */
[----:B------:R-:W0:Y:S02]  /*01e0*/  UTCATOMSWS.FIND_AND_SET.ALIGN UP1, UR5, UR5 ;  /* 0x00000005000575e3 */ /* 0x000e240008020800 */
[----:B0-----:R-:W-:-:S04]  /*01f0*/  PLOP3.LUT P0, PT, PT, PT, UP1, 0x80, 0x8 ;  /* 0x000000000008781c */ /* 0x001fc80003f0f018 */
[----:B------:R-:W-:-:S04]  /*0200*/  SEL R0, RZ, 0xffffffff, !P0 ;  /* 0xffffffffff007807 */ /* 0x000fc80004000000 */
[----:B------:R-:W-:Y:S01]  /*0210*/  ISETP.NE.AND P0, PT, R0, RZ, PT ;  /* 0x000000ff0000720c */ /* 0x000fe20003f05270 */
[----:B------:R-:W-:-:S12]  /*0220*/  IMAD.U32 R0, RZ, RZ, UR5 ;  /* 0x00000005ff007e24 */ /* 0x000fd8000f8e00ff */
[----:B------:R-:W-:Y:S05]  /*0230*/  @!P0 BRA `(.L_x_4) ;  /* 0xfffffffc00dc8947 */ /* 0x000fea000383ffff */
.L_x_3:
[C---:B------:R-:W-:Y:S01]  /*0240*/  VIADD R3, R0.reuse, 0x10 ;  /* 0x0000001000037836 */ /* 0x040fe20000000000 */
[----:B------:R-:W-:Y:S01]  /*0250*/  UMOV UR5, 0x50 ;  /* 0x0000005000057882 */ /* 0x000fe20000000000 */
[----:B------:R-:W-:Y:S01]  /*0260*/  SHF.L.U32 R2, R7, R0, RZ ;  /* 0x0000000007027219 */ /* 0x000fe200000006ff */
[----:B------:R-:W-:Y:S01]  /*0270*/  ULEA UR5, UR6, UR5, 0x18 ;  /* 0x0000000506057291 */ /* 0x000fe2000f8ec0ff */
[----:B------:R-:W-:Y:S01]  /*0280*/  IMAD.SHL.U32 R0, R0, 0x20, RZ ;  /* 0x0000002000007824 */ /* 0x000fe200078e00ff */
[----:B------:R-:W-:-:S04]  /*0290*/  SHF.L.U32 R3, R4, R3, RZ ;  /* 0x0000000304037219 */ /* 0x000fc800000006ff */
[----:B------:R-:W-:-:S05]  /*02a0*/  LOP3.LUT R2, R3, R2, RZ, 0xfc, !PT ;  /* 0x0000000203027212 */ /* 0x000fca00078efcff */
[----:B------:R0:W-:Y:S04]  /*02b0*/  ATOMS.OR RZ, [UR5], R2 ;  /* 0x00000002ffff798c */ /* 0x0001e8000b000005 */
[----:B------:R0:W-:Y:S01]  /*02c0*/  STS [UR4], R0 ;  /* 0x00000000ff007988 */ /* 0x0001e20008000804 */
[----:B------:R-:W-:Y:S05]  /*02d0*/  BRA `(.L_x_2) ;  /* 0x0000000000107947 */ /* 0x000fea0003800000 */
.L_x_1:
[----:B------:R-:W-:Y:S01]  /*02e0*/  IMAD.MOV.U32 R0, RZ, RZ, -0x1 ;  /* 0xffffffffff007424 */ /* 0x000fe200078e00ff */
[----:B------:R-:W-:-:S04]  /*02f0*/  MOV R2, 0x320 ;  /* 0x0000032000027802 */ /* 0x000fc80000000f00 */
[----:B------:R0:W-:Y:S03]  /*0300*/  STS [UR4], R0 ;  /* 0x00000000ff007988 */ /* 0x0001e60008000804 */
[----:B0-----:R-:W-:Y:S05]  /*0310*/  CALL.REL.NOINC `($__internal_1_$__cuda_sm10x_tcgen05_guardrail_trap_phase_invalid_during_alloc) ;  /* 0x000001b800b07944 */ /* 0x001fea0003c00000 */
.L_x_2:
[----:B------:R-:W-:Y:S05]  /*0320*/  WARPSYNC.ALL ;  /* 0x0000000000007948 */ /* 0x000fea0003800000 */
[----:B------:R-:W-:Y:S01]  /*0330*/  NOP ;  /* 0x0000000000007918 */ /* 0x000fe20000000000 */
.L_x_0:
[----:B0-----:R-:W0:Y:S01]  /*0340*/  LDC.64 R2, c[0x0][0x398] ;  /* 0x0000e600ff027b82 */ /* 0x001e220000000a00 */
[----:B------:R-:W1:Y:S01]  /*0350*/  S2R R9, SR_CTAID.X ;  /* 0x0000000000097919 */ /* 0x000e620000002500 */
[----:B------:R-:W-:Y:S01]  /*0360*/  UMOV UR9, 0x400 ;  /* 0x0000040000097882 */ /* 0x000fe20000000000 */
[----:B------:R-:W2:Y:S01]  /*0370*/  LDCU UR16, c[0x0][0x3a4] ;  /* 0x00007480ff1077ac */ /* 0x000ea20008000800 */
[----:B------:R-:W3:Y:S04]  /*0380*/  LDCU.64 UR18, c[0x0][0x358] ;  /* 0x00006b00ff1277ac */ /* 0x000ee80008000a00 */
[----:B------:R-:W4:Y:S01]  /*0390*/  S2UR UR5, SR_CgaCtaId ;  /* 0x00000000000579c3 */ /* 0x000f220000008800 */
[----:B------:R-:W0:Y:S01]  /*03a0*/  LDCU.128 UR12, c[0x0][0x380] ;  /* 0x00007000ff0c77ac */ /* 0x000e220008000c00 */
[----:B------:R-:W-:Y:S01]  /*03b0*/  UMOV UR7, 0x1 ;  /* 0x0000000100077882 */ /* 0x000fe20000000000 */
[----:B0-----:R-:W-:Y:S01]  /*03c0*/  VIADD R0, R3, 0x3f ;  /* 0x0000003f03007836 */ /* 0x001fe20000000000 */
[----:B------:R-:W-:-:S04]  /*03d0*/  IABS R14, R3 ;  /* 0x00000003000e7213 */ /* 0x000fc80000000000 */
[----:B------:R-:W-:Y:S01]  /*03e0*/  SHF.R.S32.HI R7, RZ, 0x1f, R0 ;  /* 0x0000001fff077819 */ /* 0x000fe20000011400 */
[----:B----4-:R-:W-:-:S03]  /*03f0*/  ULEA UR9, UR5, UR9, 0x18 ;  /* 0x0000000905097291 */ /* 0x010fc6000f8ec0ff */
[----:B------:R-:W-:Y:S02]  /*0400*/  LEA.HI R7, R7, R0, RZ, 0x6 ;  /* 0x0000000007077211 */ /* 0x000fe400078f30ff */
[----:B-1----:R-:W-:Y:S02]  /*0410*/  IABS R10, R9 ;  /* 0x00000009000a7213 */ /* 0x002fe40000000000 */
[----:B------:R-:W-:-:S05]  /*0420*/  SHF.R.S32.HI R7, RZ, 0x6, R7 ;  /* 0x00000006ff077819 */ /* 0x000fca0000011407 */
[----:B------:R-:W-:-:S05]  /*0430*/  IMAD.SHL.U32 R4, R7, 0x4, RZ ;  /* 0x0000000407047824 */ /* 0x000fca00078e00ff */
[-C--:B------:R-:W-:Y:S02]  /*0440*/  IABS R11, R4.reuse ;  /* 0x00000004000b7213 */ /* 0x080fe40000000000 */
[----:B------:R-:W-:Y:S02]  /*0450*/  IABS R12, R4 ;  /* 0x00000004000c7213 */ /* 0x000fe40000000000 */
[----:B------:R-:W0:Y:S08]  /*0460*/  I2F.RP R0, R11 ;  /* 0x0000000b00007306 */ /* 0x000e300000209400 */
[----:B0-----:R-:W0:Y:S02]  /*0470*/  MUFU.RCP R0, R0 ;  /* 0x0000000000007308 */ /* 0x001e240000001000 */
[----:B0-----:R-:W-:-:S02]  /*0480*/  VIADD R6, R0, 0xffffffe ;  /* 0x0ffffffe00067836 */ /* 0x001fc40000000000 */
[----:B------:R-:W-:-:S04]  /*0490*/  IMAD.MOV R0, RZ, RZ, -R12 ;  /* 0x000000ffff007224 */ /* 0x000fc800078e0a0c */
[----:B------:R0:W1:Y:S02]  /*04a0*/  F2I.FTZ.U32.TRUNC.NTZ R7, R6 ;  /* 0x0000000600077305 */ /* 0x000064000021f000 */
[----:B0-----:R-:W-:Y:S02]  /*04b0*/  IMAD.MOV.U32 R6, RZ, RZ, RZ ;  /* 0x000000ffff067224 */ /* 0x001fe400078e00ff */
[----:B-1----:R-:W-:-:S04]  /*04c0*/  IMAD.MOV R8, RZ, RZ, -R7 ;  /* 0x000000ffff087224 */ /* 0x002fc800078e0a07 */
[----:B------:R-:W-:Y:S02]  /*04d0*/  IMAD R13, R8, R11, RZ ;  /* 0x0000000b080d7224 */ /* 0x000fe400078e02ff */
[----:B------:R-:W-:Y:S02]  /*04e0*/  IMAD.MOV.U32 R8, RZ, RZ, R10 ;  /* 0x000000ffff087224 */ /* 0x000fe400078e000a */
[----:B------:R-:W-:-:S06]  /*04f0*/  IMAD.HI.U32 R7, R7, R13, R6 ;  /* 0x0000000d07077227 */ /* 0x000fcc00078e0006 */
[----:B------:R-:W-:-:S04]  /*0500*/  IMAD.HI.U32 R7, R7, R8, RZ ;  /* 0x0000000807077227 */ /* 0x000fc800078e00ff */
[----:B------:R-:W-:Y:S01]  /*0510*/  IMAD R0, R7, R0, R8 ;  /* 0x0000000007007224 */ /* 0x000fe200078e0208 */
[----:B------:R-:W-:Y:S04]  /*0520*/  BAR.SYNC.DEFER_BLOCKING 0x0 ;  /* 0x0000000000007b1d */ /* 0x000fe80000010000 */
[----:B------:R-:W-:-:S13]  /*0530*/  ISETP.GT.U32.AND P1, PT, R11, R0, PT ;  /* 0x000000000b00720c */ /* 0x000fda0003f24070 */
[----:B------:R-:W-:Y:S02]  /*0540*/  @!P1 IMAD.IADD R0, R0, 0x1, -R11 ;  /* 0x0000000100009824 */ /* 0x000fe400078e0a0b */
[----:B------:R-:W-:Y:S01]  /*0550*/  @!P1 VIADD R7, R7, 0x1 ;  /* 0x0000000107079836 */ /* 0x000fe20000000000 */
[----:B------:R-:W-:Y:S02]  /*0560*/  ISETP.NE.AND P1, PT, R4, RZ, PT ;  /* 0x000000ff0400720c */ /* 0x000fe40003f25270 */
[----:B------:R-:W-:Y:S02]  /*0570*/  ISETP.GE.U32.AND P0, PT, R0, R11, PT ;  /* 0x0000000b0000720c */ /* 0x000fe40003f06070 */
[----:B------:R-:W-:-:S04]  /*0580*/  LOP3.LUT R0, R9, R4, RZ, 0x3c, !PT ;  /* 0x0000000409007212 */ /* 0x000fc800078e3cff */
[----:B------:R-:W-:Y:S01]  /*0590*/  ISETP.GE.AND P2, PT, R0, RZ, PT ;  /* 0x000000ff0000720c */ /* 0x000fe20003f46270 */
[----:B------:R-:W-:-:S06]  /*05a0*/  VIADD R0, R2, 0x7f ;  /* 0x0000007f02007836 */ /* 0x000fcc0000000000 */
[----:B------:R-:W-:-:S04]  /*05b0*/  @P0 VIADD R7, R7, 0x1 ;  /* 0x0000000107070836 */ /* 0x000fc80000000000 */
[----:B------:R-:W-:Y:S01]  /*05c0*/  IMAD.MOV.U32 R6, RZ, RZ, R7 ;  /* 0x000000ffff067224 */ /* 0x000fe200078e0007 */
[----:B------:R-:W-:-:S03]  /*05d0*/  SHF.R.S32.HI R7, RZ, 0x1f, R0 ;  /* 0x0000001fff077819 */ /* 0x000fc60000011400 */
[----:B------:R-:W-:Y:S01]  /*05e0*/  @!P2 IMAD.MOV R6, RZ, RZ, -R6 ;  /* 0x000000ffff06a224 */ /* 0x000fe200078e0a06 */
[----:B------:R-:W-:Y:S02]  /*05f0*/  @!P1 LOP3.LUT R6, RZ, R4, RZ, 0x33, !PT ;  /* 0x00000004ff069212 */ /* 0x000fe400078e33ff */
[----:B------:R-:W-:-:S03]  /*0600*/  LEA.HI R7, R7, R0, RZ, 0x7 ;  /* 0x0000000007077211 */ /* 0x000fc600078f38ff */
[----:B------:R-:W-:Y:S02]  /*0610*/  IMAD.SHL.U32 R13, R6, 0x4, RZ ;  /* 0x00000004060d7824 */ /* 0x000fe400078e00ff */
[----:B------:R-:W-:-:S03]  /*0620*/  IMAD.MOV R6, RZ, RZ, -R6 ;  /* 0x000000ffff067224 */ /* 0x000fc600078e0a06 */
[----:B------:R-:W-:Y:S01]  /*0630*/  LEA.HI.SX32 R7, R7, -R13, 0x19 ;  /* 0x8000000d07077211 */ /* 0x000fe200078fcaff */
[----:B------:R-:W-:Y:S02]  /*0640*/  IMAD R12, R4, R6, R9 ;  /* 0x00000006040c7224 */ /* 0x000fe400078e0209 */
[----:B------:R-:W-:Y:S01]  /*0650*/  IMAD.MOV.U32 R6, RZ, RZ, RZ ;  /* 0x000000ffff067224 */ /* 0x000fe200078e00ff */
[----:B------:R-:W-:Y:S02]  /*0660*/  VIMNMX R15, PT, PT, R7, 0x4, PT ;  /* 0x00000004070f7848 */ /* 0x000fe40003fe0100 */
[----:B------:R-:W-:Y:S02]  /*0670*/  IABS R4, R12 ;  /* 0x0000000c00047213 */ /* 0x000fe40000000000 */
[-C--:B------:R-:W-:Y:S02]  /*0680*/  IABS R10, R15.reuse ;  /* 0x0000000f000a7213 */ /* 0x080fe40000000000 */
[----:B------:R-:W-:-:S02]  /*0690*/  IABS R8, R15 ;  /* 0x0000000f00087213 */ /* 0x000fc40000000000 */
[----:B------:R-:W0:Y:S08]  /*06a0*/  I2F.RP R0, R10 ;  /* 0x0000000a00007306 */ /* 0x000e300000209400 */
[----:B0-----:R-:W0:Y:S02]  /*06b0*/  MUFU.RCP R0, R0 ;  /* 0x0000000000007308 */ /* 0x001e240000001000 */
[----:B0-----:R-:W-:-:S06]  /*06c0*/  VIADD R7, R0, 0xffffffe ;  /* 0x0ffffffe00077836 */ /* 0x001fcc0000000000 */
[----:B------:R-:W0:Y:S02]  /*06d0*/  F2I.FTZ.U32.TRUNC.NTZ R7, R7 ;  /* 0x0000000700077305 */ /* 0x000e24000021f000 */
[----:B0-----:R-:W-:-:S04]  /*06e0*/  IMAD.MOV R11, RZ, RZ, -R7 ;  /* 0x000000ffff0b7224 */ /* 0x001fc800078e0a07 */
[----:B------:R-:W-:-:S04]  /*06f0*/  IMAD R9, R11, R10, RZ ;  /* 0x0000000a0b097224 */ /* 0x000fc800078e02ff */
[----:B------:R-:W-:-:S04]  /*0700*/  IMAD.HI.U32 R0, R7, R9, R6 ;  /* 0x0000000907007227 */ /* 0x000fc800078e0006 */
[----:B------:R-:W-:Y:S02]  /*0710*/  IMAD.MOV.U32 R6, RZ, RZ, R14 ;  /* 0x000000ffff067224 */ /* 0x000fe400078e000e */
[----:B------:R-:W-:Y:S01]  /*0720*/  IMAD.MOV.U32 R7, RZ, RZ, R4 ;  /* 0x000000ffff077224 */ /* 0x000fe200078e0004 */
[----:B------:R-:W0:Y:S01]  /*0730*/  LDS R14, [UR9] ;  /* 0x00000009ff0e7984 */ /* 0x000e220008000800 */
[----:B------:R-:W1:Y:S01]  /*0740*/  I2F.RP R9, R6 ;  /* 0x0000000600097306 */ /* 0x000e620000209400 */
[----:B------:R-:W-:Y:S01]  /*0750*/  IMAD.MOV R4, RZ, RZ, -R8 ;  /* 0x000000ffff047224 */ /* 0x000fe200078e0a08 */
[----:B------:R-:W-:Y:S01]  /*0760*/  IABS R8, R2 ;  /* 0x0000000200087213 */ /* 0x000fe20000000000 */
[----:B------:R-:W-:-:S04]  /*0770*/  IMAD.HI.U32 R0, R0, R7, RZ ;  /* 0x0000000700007227 */ /* 0x000fc800078e00ff */
[----:B------:R-:W-:Y:S02]  /*0780*/  IMAD R7, R0, R4, R7 ;  /* 0x0000000400077224 */ /* 0x000fe400078e0207 */
[----:B------:R-:W-:Y:S01]  /*0790*/  IMAD.MOV.U32 R4, RZ, RZ, R8 ;  /* 0x000000ffff047224 */ /* 0x000fe200078e0008 */
[----:B------:R-:W-:Y:S02]  /*07a0*/  BAR.SYNC.DEFER_BLOCKING 0x0 ;  /* 0x0000000000007b1d */ /* 0x000fe40000010000 */
[----:B------:R-:W-:-:S04]  /*07b0*/  ISETP.GT.U32.AND P1, PT, R10, R7, PT ;  /* 0x000000070a00720c */ /* 0x000fc80003f24070 */
[----:B-1----:R-:W1:Y:S08]  /*07c0*/  MUFU.RCP R9, R9 ;  /* 0x0000000900097308 */ /* 0x002e700000001000 */
[----:B------:R-:W4:Y:S01]  /*07d0*/  I2F.RP R8, R4 ;  /* 0x0000000400087306 */ /* 0x000f220000209400 */
[----:B------:R-:W-:Y:S02]  /*07e0*/  @!P1 IMAD.IADD R7, R7, 0x1, -R10 ;  /* 0x0000000107079824 */ /* 0x000fe400078e0a0a */
[----:B------:R-:W-:Y:S01]  /*07f0*/  @!P1 VIADD R0, R0, 0x1 ;  /* 0x0000000100009836 */ /* 0x000fe20000000000 */
[----:B------:R-:W-:-:S02]  /*0800*/  ISETP.NE.AND P1, PT, R15, RZ, PT ;  /* 0x000000ff0f00720c */ /* 0x000fc40003f25270 */
[----:B------:R-:W-:Y:S02]  /*0810*/  ISETP.GE.U32.AND P0, PT, R7, R10, PT ;  /* 0x0000000a0700720c */ /* 0x000fe40003f06070 */
[----:B------:R-:W-:Y:S01]  /*0820*/  LOP3.LUT R7, R12, R15, RZ, 0x3c, !PT ;  /* 0x0000000f0c077212 */ /* 0x000fe200078e3cff */
[----:B-1----:R-:W-:-:S03]  /*0830*/  VIADD R10, R9, 0xffffffe ;  /* 0x0ffffffe090a7836 */ /* 0x002fc60000000000 */
[----:B------:R-:W-:Y:S01]  /*0840*/  ISETP.GE.AND P2, PT, R7, RZ, PT ;  /* 0x000000ff0700720c */ /* 0x000fe20003f46270 */
[----:B------:R1:W5:Y:S01]  /*0850*/  F2I.FTZ.U32.TRUNC.NTZ R11, R10 ;  /* 0x0000000a000b7305 */ /* 0x000362000021f000 */
[----:B0-----:R-:W-:-:S05]  /*0860*/  R2UR UR8, R14 ;  /* 0x000000000e0872ca */ /* 0x001fca00000e0000 */
[----:B------:R-:W-:Y:S02]  /*0870*/  @P0 VIADD R0, R0, 0x1 ;  /* 0x0000000100000836 */ /* 0x000fe40000000000 */
[----:B----4-:R-:W0:Y:S01]  /*0880*/  MUFU.RCP R8, R8 ;  /* 0x0000000800087308 */ /* 0x010e220000001000 */
[----:B-1----:R-:W-:-:S03]  /*0890*/  IMAD.MOV.U32 R10, RZ, RZ, RZ ;  /* 0x000000ffff0a7224 */ /* 0x002fc600078e00ff */
[----:B------:R-:W-:Y:S01]  /*08a0*/  @!P2 IMAD.MOV R0, RZ, RZ, -R0 ;  /* 0x000000ffff00a224 */ /* 0x000fe200078e0a00 */
[----:B------:R-:W-:Y:S01]  /*08b0*/  @!P1 LOP3.LUT R0, RZ, R15, RZ, 0x33, !PT ;  /* 0x0000000fff009212 */ /* 0x000fe200078e33ff */
[----:B-----5:R-:W-:-:S04]  /*08c0*/  IMAD.MOV R7, RZ, RZ, -R11 ;  /* 0x000000ffff077224 */ /* 0x020fc800078e0a0b */
[----:B------:R-:W-:Y:S02]  /*08d0*/  IMAD.SHL.U32 R68, R0, 0x40, RZ ;  /* 0x0000004000447824 */ /* 0x000fe400078e00ff */
[----:B------:R-:W-:Y:S02]  /*08e0*/  IMAD R7, R7, R6, RZ ;  /* 0x0000000607077224 */ /* 0x000fe400078e02ff */
[----:B------:R-:W-:Y:S01]  /*08f0*/  VIADD R20, R68, 0x1 ;  /* 0x0000000144147836 */ /* 0x000fe20000000000 */
[----:B------:R-:W-:Y:S01]  /*0900*/  IABS R71, R68 ;  /* 0x0000004400477213 */ /* 0x000fe20000000000 */
[----:B------:R-:W-:-:S03]  /*0910*/  IMAD.HI.U32 R7, R11, R7, R10 ;  /* 0x000000070b077227 */ /* 0x000fc600078e000a */
[----:B------:R-:W-:Y:S01]  /*0920*/  STL [R1+0x744], R20 ;  /* 0x0007441401007387 */ /* 0x000fe20000100800 */
[----:B0-----:R-:W-:Y:S01]  /*0930*/  VIADD R8, R8, 0xffffffe ;  /* 0x0ffffffe08087836 */ /* 0x001fe20000000000 */
[----:B------:R-:W-:Y:S01]  /*0940*/  IABS R70, R20 ;  /* 0x0000001400467213 */ /* 0x000fe20000000000 */
[----:B------:R-:W-:Y:S02]  /*0950*/  IMAD.MOV R10, RZ, RZ, -R0 ;  /* 0x000000ffff0a7224 */ /* 0x000fe400078e0a00 */
[----:B------:R0:W1:Y:S01]  /*0960*/  F2I.FTZ.U32.TRUNC.NTZ R9, R8 ;  /* 0x0000000800097305 */ /* 0x000062000021f000 */
[----:B------:R-:W-:Y:S02]  /*0970*/  VIADD R17, R68, 0x4 ;  /* 0x0000000444117836 */ /* 0x000fe40000000000 */
[----:B------:R-:W-:-:S03]  /*0980*/  IMAD.HI.U32 R0, R7, R71, RZ ;  /* 0x0000004707007227 */ /* 0x000fc600078e00ff */
[----:B------:R-:W-:Y:S01]  /*0990*/  IABS R66, R17 ;  /* 0x0000001100427213 */ /* 0x000fe20000000000 */
[C---:B------:R-:W-:Y:S02]  /*09a0*/  VIADD R19, R68.reuse, 0x2 ;  /* 0x0000000244137836 */ /* 0x040fe40000000000 */
[C---:B------:R-:W-:Y:S01]  /*09b0*/  VIADD R18, R68.reuse, 0x3 ;  /* 0x0000000344127836 */ /* 0x040fe20000000000 */
[----:B0-----:R-:W-:Y:S01]  /*09c0*/  SHF.R.U32.HI R8, RZ, 0x5, R5 ;  /* 0x00000005ff087819 */ /* 0x001fe20000011605 */
[----:B------:R-:W-:Y:S01]  /*09d0*/  IMAD R10, R15, R10, R12 ;  /* 0x0000000a0f0a7224 */ /* 0x000fe200078e020c */
[----:B------:R-:W-:Y:S01]  /*09e0*/  STL [R1+0x740], R19 ;  /* 0x0007401301007387 */ /* 0x000fe20000100800 */
[----:B------:R-:W-:Y:S01]  /*09f0*/  VIADD R16, R68, 0x5 ;  /* 0x0000000544107836 */ /* 0x000fe20000000000 */
[----:B------:R-:W-:Y:S01]  /*0a00*/  R2UR UR11, R8 ;  /* 0x00000000080b72ca */ /* 0x000fe200000e0000 */
[----:B-1----:R-:W-:Y:S01]  /*0a10*/  IMAD.MOV R11, RZ, RZ, -R9 ;  /* 0x000000ffff0b7224 */ /* 0x002fe200078e0a09 */
[----:B------:R-:W-:Y:S01]  /*0a20*/  STL [R1+0x748], R18 ;  /* 0x0007481201007387 */ /* 0x000fe20000100800 */
[----:B------:R-:W-:Y:S01]  /*0a30*/  IMAD.MOV R12, RZ, RZ, -R0 ;  /* 0x000000ffff0c7224 */ /* 0x000fe200078e0a00 */
[----:B------:R-:W-:Y:S01]  /*0a40*/  IABS R69, R19 ;  /* 0x0000001300457213 */ /* 0x000fe20000000000 */
[----:B------:R-:W-:Y:S01]  /*0a50*/  IMAD R11, R11, R4, RZ ;  /* 0x000000040b0b7224 */ /* 0x000fe200078e02ff */
[----:B------:R-:W-:Y:S01]  /*0a60*/  STL [R1+0x750], R17 ;  /* 0x0007501101007387 */ /* 0x000fe20000100800 */
[----:B------:R-:W-:Y:S01]  /*0a70*/  IMAD.MOV.U32 R8, RZ, RZ, RZ ;  /* 0x000000ffff087224 */ /* 0x000fe200078e00ff */
[----:B------:R-:W-:Y:S01]  /*0a80*/  IABS R65, R16 ;  /* 0x0000001000417213 */ /* 0x000fe20000000000 */
[----:B------:R-:W-:Y:S01]  /*0a90*/  IMAD R71, R6, R12, R71 ;  /* 0x0000000c06477224 */ /* 0x000fe200078e0247 */
[----:B------:R0:W-:Y:S01]  /*0aa0*/  STL [R1+0x74c], R16 ;  /* 0x00074c1001007387 */ /* 0x0001e20000100800 */
[----:B------:R-:W-:Y:S01]  /*0ab0*/  IMAD.HI.U32 R12, R7, R66, RZ ;  /* 0x00000042070c7227 */ /* 0x000fe200078e00ff */
[----:B------:R-:W-:Y:S01]  /*0ac0*/  IABS R67, R18 ;  /* 0x0000001200437213 */ /* 0x000fe20000000000 */
[----:B------:R-:W-:-:S02]  /*0ad0*/  USHF.L.U32 UR4, UR11, 0x15, URZ ;  /* 0x000000150b047899 */ /* 0x000fc400080006ff */
[----:B------:R-:W-:Y:S02]  /*0ae0*/  IMAD.HI.U32 R0, R9, R11, R8 ;  /* 0x0000000b09007227 */ /* 0x000fe400078e0008 */
[----:B------:R-:W-:Y:S02]  /*0af0*/  ULOP3.LUT UR4, UR4, 0x600000, URZ, 0xc0, !UPT ;  /* 0x0060000004047892 */ /* 0x000fe4000f8ec0ff */
[----:B------:R-:W-:Y:S02]  /*0b00*/  IMAD.IADD R8, R13, 0x1, R10 ;  /* 0x000000010d087824 */ /* 0x000fe400078e020a */
[C---:B0-----:R-:W-:Y:S02]  /*0b10*/  VIADD R16, R68.reuse, 0x9 ;  /* 0x0000000944107836 */ /* 0x041fe40000000000 */
[----:B------:R-:W-:Y:S02]  /*0b20*/  VIADD R18, R68, 0x7 ;  /* 0x0000000744127836 */ /* 0x000fe40000000000 */
[----:B------:R-:W-:Y:S01]  /*0b30*/  IMAD.HI.U32 R10, R7, R69, RZ ;  /* 0x00000045070a7227 */ /* 0x000fe200078e00ff */
[----:B------:R-:W-:-:S02]  /*0b40*/  IABS R61, R16 ;  /* 0x00000010003d7213 */ /* 0x000fc40000000000 */
[----:B------:R-:W-:Y:S01]  /*0b50*/  IABS R63, R18 ;  /* 0x00000012003f7213 */ /* 0x000fe20000000000 */
[----:B------:R-:W-:Y:S02]  /*0b60*/  IMAD.MOV R15, RZ, RZ, -R12 ;  /* 0x000000ffff0f7224 */ /* 0x000fe400078e0a0c */
[C---:B------:R-:W-:Y:S02]  /*0b70*/  VIADD R19, R68.reuse, 0x6 ;  /* 0x0000000644137836 */ /* 0x040fe40000000000 */
[----:B------:R-:W-:Y:S02]  /*0b80*/  VIADD R17, R68, 0x8 ;  /* 0x0000000844117836 */ /* 0x000fe40000000000 */
[----:B------:R-:W-:Y:S01]  /*0b90*/  IMAD.MOV R10, RZ, RZ, -R10 ;  /* 0x000000ffff0a7224 */ /* 0x000fe200078e0a0a */
[----:B------:R-:W-:Y:S01]  /*0ba0*/  STL [R1+0x754], R19 ;  /* 0x0007541301007387 */ /* 0x000fe20000100800 */
[----:B------:R-:W-:Y:S01]  /*0bb0*/  IMAD R66, R6, R15, R66 ;  /* 0x0000000f06427224 */ /* 0x000fe200078e0242 */
[----:B------:R-:W-:Y:S01]  /*0bc0*/  IABS R62, R17 ;  /* 0x00000011003e7213 */ /* 0x000fe20000000000 */
[----:B------:R-:W-:Y:S01]  /*0bd0*/  VIADD R15, R68, 0xe ;  /* 0x0000000e440f7836 */ /* 0x000fe20000000000 */
[----:B------:R-:W-:Y:S01]  /*0be0*/  STL [R1+0x758], R18 ;  /* 0x0007581201007387 */ /* 0x000fe20000100800 */
[----:B------:R-:W-:Y:S01]  /*0bf0*/  IMAD.HI.U32 R12, R7, R61, RZ ;  /* 0x0000003d070c7227 */ /* 0x000fe200078e00ff */
[----:B------:R-:W-:-:S02]  /*0c00*/  IABS R64, R19 ;  /* 0x0000001300407213 */ /* 0x000fc40000000000 */
[----:B------:R0:W-:Y:S01]  /*0c10*/  STL [R1+0x75c], R17 ;  /* 0x00075c1101007387 */ /* 0x0001e20000100800 */
[----:B------:R-:W-:Y:S01]  /*0c20*/  IMAD R69, R6, R10, R69 ;  /* 0x0000000a06457224 */ /* 0x000fe200078e0245 */
[----:B------:R-:W-:Y:S01]  /*0c30*/  IABS R56, R15 ;  /* 0x0000000f00387213 */ /* 0x000fe20000000000 */
[----:B------:R-:W-:Y:S01]  /*0c40*/  VIADD R14, R68, 0xa ;  /* 0x0000000a440e7836 */ /* 0x000fe20000000000 */
[----:B------:R1:W-:Y:S01]  /*0c50*/  STL [R1+0x760], R16 ;  /* 0x0007601001007387 */ /* 0x0003e20000100800 */
[----:B------:R-:W-:-:S03]  /*0c60*/  IMAD.HI.U32 R10, R7, R63, RZ ;  /* 0x0000003f070a7227 */ /* 0x000fc600078e00ff */
[----:B------:R4:W-:Y:S01]  /*0c70*/  STL [R1+0x764], R14 ;  /* 0x0007640e01007387 */ /* 0x0009e20000100800 */
[----:B------:R-:W-:Y:S01]  /*0c80*/  IMAD.MOV R12, RZ, RZ, -R12 ;  /* 0x000000ffff0c7224 */ /* 0x000fe200078e0a0c */
[----:B------:R-:W-:Y:S01]  /*0c90*/  IABS R60, R14 ;  /* 0x0000000e003c7213 */ /* 0x000fe20000000000 */
[C---:B0-----:R-:W-:Y:S02]  /*0ca0*/  VIADD R17, R68.reuse, 0xc ;  /* 0x0000000c44117836 */ /* 0x041fe40000000000 */
[C---:B------:R-:W-:Y:S02]  /*0cb0*/  VIADD R18, R68.reuse, 0xb ;  /* 0x0000000b44127836 */ /* 0x040fe40000000000 */
[----:B-1----:R-:W-:Y:S01]  /*0cc0*/  VIADD R16, R68, 0xd ;  /* 0x0000000d44107836 */ /* 0x002fe20000000000 */
[----:B------:R-:W-:Y:S01]  /*0cd0*/  IABS R58, R17 ;  /* 0x00000011003a7213 */ /* 0x000fe20000000000 */
[----:B------:R-:W-:Y:S01]  /*0ce0*/  IMAD.MOV R10, RZ, RZ, -R10 ;  /* 0x000000ffff0a7224 */ /* 0x000fe200078e0a0a */
[----:B------:R-:W-:Y:S01]  /*0cf0*/  STL [R1+0x76c], R18 ;  /* 0x00076c1201007387 */ /* 0x000fe20000100800 */
[----:B------:R-:W-:Y:S01]  /*0d00*/  IMAD R61, R6, R12, R61 ;  /* 0x0000000c063d7224 */ /* 0x000fe200078e023d */
[----:B------:R-:W-:Y:S01]  /*0d10*/  IABS R57, R16 ;  /* 0x0000001000397213 */ /* 0x000fe20000000000 */
[----:B------:R-:W-:Y:S01]  /*0d20*/  IMAD.HI.U32 R12, R7, R56, RZ ;  /* 0x00000038070c7227 */ /* 0x000fe200078e00ff */
[----:B------:R-:W-:Y:S01]  /*0d30*/  STL [R1+0x77c], R17 ;  /* 0x00077c1101007387 */ /* 0x000fe20000100800 */
[----:B------:R-:W-:-:S02]  /*0d40*/  IABS R59, R18 ;  /* 0x00000012003b7213 */ /* 0x000fc40000000000 */
[----:B------:R-:W-:Y:S01]  /*0d50*/  VIADD R19, R68, 0x11 ;  /* 0x0000001144137836 */ /* 0x000fe20000000000 */
[----:B------:R0:W-:Y:S01]  /*0d60*/  STL [R1+0x778], R16 ;  /* 0x0007781001007387 */ /* 0x0001e20000100800 */
[----:B------:R-:W-:Y:S02]  /*0d70*/  IMAD R63, R6, R10, R63 ;  /* 0x0000000a063f7224 */ /* 0x000fe400078e023f */
[C---:B----4-:R-:W-:Y:S01]  /*0d80*/  VIADD R14, R68.reuse, 0xf ;  /* 0x0000000f440e7836 */ /* 0x050fe20000000000 */
[----:B------:R-:W-:Y:S01]  /*0d90*/  IABS R53, R19 ;  /* 0x0000001300357213 */ /* 0x000fe20000000000 */
[----:B------:R-:W-:Y:S01]  /*0da0*/  IMAD.HI.U32 R10, R7, R58, RZ ;  /* 0x0000003a070a7227 */ /* 0x000fe200078e00ff */
[----:B------:R1:W-:Y:S02]  /*0db0*/  STL [R1+0x774], R15 ;  /* 0x0007740f01007387 */ /* 0x0003e40000100800 */
[----:B------:R-:W-:Y:S01]  /*0dc0*/  IABS R55, R14 ;  /* 0x0000000e00377213 */ /* 0x000fe20000000000 */
[C---:B------:R-:W-:Y:S01]  /*0dd0*/  VIADD R20, R68.reuse, 0x10 ;  /* 0x0000001044147836 */ /* 0x040fe20000000000 */
[----:B------:R4:W-:Y:S01]  /*0de0*/  STL [R1+0x770], R14 ;  /* 0x0007700e01007387 */ /* 0x0009e20000100800 */
[----:B0-----:R-:W-:-:S02]  /*0df0*/  VIADD R16, R68, 0x13 ;  /* 0x0000001344107836 */ /* 0x001fc40000000000 */
[----:B------:R-:W-:Y:S01]  /*0e00*/  IMAD.MOV R17, RZ, RZ, -R12 ;  /* 0x000000ffff117224 */ /* 0x000fe200078e0a0c */
[----:B------:R-:W-:Y:S01]  /*0e10*/  STL [R1+0x768], R20 ;  /* 0x0007681401007387 */ /* 0x000fe20000100800 */
[----:B------:R-:W-:Y:S01]  /*0e20*/  VIADD R18, R68, 0x12 ;  /* 0x0000001244127836 */ /* 0x000fe20000000000 */
[----:B------:R-:W-:Y:S01]  /*0e30*/  IABS R51, R16 ;  /* 0x0000001000337213 */ /* 0x000fe20000000000 */
[----:B-1----:R-:W-:Y:S01]  /*0e40*/  IMAD.MOV R15, RZ, RZ, -R10 ;  /* 0x000000ffff0f7224 */ /* 0x002fe200078e0a0a */
[----:B------:R-:W-:Y:S01]  /*0e50*/  STL [R1+0x780], R19 ;  /* 0x0007801301007387 */ /* 0x000fe20000100800 */
[----:B------:R-:W-:Y:S01]  /*0e60*/  IMAD R56, R6, R17, R56 ;  /* 0x0000001106387224 */ /* 0x000fe200078e0238 */
[----:B------:R-:W-:Y:S01]  /*0e70*/  IABS R52, R18 ;  /* 0x0000001200347213 */ /* 0x000fe20000000000 */
[C---:B------:R-:W-:Y:S01]  /*0e80*/  VIADD R17, R68.reuse, 0x16 ;  /* 0x0000001644117836 */ /* 0x040fe20000000000 */
[----:B------:R0:W-:Y:S01]  /*0e90*/  STL [R1+0x790], R18 ;  /* 0x0007901201007387 */ /* 0x0001e20000100800 */
[----:B----4-:R-:W-:Y:S01]  /*0ea0*/  VIADD R14, R68, 0x14 ;  /* 0x00000014440e7836 */ /* 0x010fe20000000000 */
[----:B------:R-:W-:Y:S01]  /*0eb0*/  IABS R54, R20 ;  /* 0x0000001400367213 */ /* 0x000fe20000000000 */
[----:B------:R-:W-:Y:S01]  /*0ec0*/  IMAD.HI.U32 R10, R7, R53, RZ ;  /* 0x00000035070a7227 */ /* 0x000fe200078e00ff */
[----:B------:R1:W-:Y:S01]  /*0ed0*/  STL [R1+0x78c], R16 ;  /* 0x00078c1001007387 */ /* 0x0003e20000100800 */
[----:B------:R-:W-:-:S02]  /*0ee0*/  IABS R48, R17 ;  /* 0x0000001100307213 */ /* 0x000fc40000000000 */
[----:B------:R-:W-:Y:S01]  /*0ef0*/  IMAD R58, R6, R15, R58 ;  /* 0x0000000f063a7224 */ /* 0x000fe200078e023a */
[----:B------:R-:W-:Y:S01]  /*0f00*/  STL [R1+0x794], R14 ;  /* 0x0007940e01007387 */ /* 0x000fe20000100800 */
[C---:B------:R-:W-:Y:S01]  /*0f10*/  VIADD R15, R68.reuse, 0x18 ;  /* 0x00000018440f7836 */ /* 0x040fe20000000000 */
[----:B------:R-:W-:Y:S01]  /*0f20*/  IABS R50, R14 ;  /* 0x0000000e00327213 */ /* 0x000fe20000000000 */
[C---:B0-----:R-:W-:Y:S02]  /*0f30*/  VIADD R18, R68.reuse, 0x15 ;  /* 0x0000001544127836 */ /* 0x041fe40000000000 */
[C---:B------:R-:W-:Y:S01]  /*0f40*/  IMAD.HI.U32 R12, R7.reuse, R51, RZ ;  /* 0x00000033070c7227 */ /* 0x040fe200078e00ff */
[----:B------:R-:W-:Y:S02]  /*0f50*/  IABS R46, R15 ;  /* 0x0000000f002e7213 */ /* 0x000fe40000000000 */
[----:B------:R-:W-:Y:S01]  /*0f60*/  STL [R1+0x798], R18 ;  /* 0x0007981201007387 */ /* 0x000fe20000100800 */
[----:B-1----:R-:W-:Y:S01]  /*0f70*/  VIADD R16, R68, 0x17 ;  /* 0x0000001744107836 */ /* 0x002fe20000000000 */
[----:B------:R-:W-:Y:S01]  /*0f80*/  IABS R49, R18 ;  /* 0x0000001200317213 */ /* 0x000fe20000000000 */
[----:B------:R-:W-:Y:S01]  /*0f90*/  IMAD.MOV R10, RZ, RZ, -R10 ;  /* 0x000000ffff0a7224 */ /* 0x000fe200078e0a0a */
[----:B------:R-:W-:Y:S01]  /*0fa0*/  STL [R1+0x7a8], R17 ;  /* 0x0007a81101007387 */ /* 0x000fe20000100800 */
[----:B------:R-:W-:Y:S01]  /*0fb0*/  IMAD.MOV R12, RZ, RZ, -R12 ;  /* 0x000000ffff0c7224 */ /* 0x000fe200078e0a0c */
[----:B------:R-:W-:Y:S01]  /*0fc0*/  IABS R47, R16 ;  /* 0x00000010002f7213 */ /* 0x000fe20000000000 */
[----:B------:R-:W-:Y:S01]  /*0fd0*/  IMAD R53, R6, R10, R53 ;  /* 0x0000000a06357224 */ /* 0x000fe200078e0235 */
[----:B------:R0:W-:Y:S01]  /*0fe0*/  STL [R1+0x7a4], R16 ;  /* 0x0007a41001007387 */ /* 0x0001e20000100800 */
[----:B------:R-:W-:-:S03]  /*0ff0*/  IMAD.HI.U32 R10, R7, R48, RZ ;  /* 0x00000030070a7227 */ /* 0x000fc600078e00ff */
[----:B------:R1:W-:Y:S01]  /*1000*/  STL [R1+0x7ac], R15 ;  /* 0x0007ac0f01007387 */ /* 0x0003e20000100800 */
[----:B------:R-:W-:-:S04]  /*1010*/  IMAD.HI.U32 R13, R7, R65, RZ ;  /* 0x00000041070d7227 */ /* 0x000fc800078e00ff */
[----:B------:R-:W-:Y:S02]  /*1020*/  IMAD R51, R6, R12, R51 ;  /* 0x0000000c06337224 */ /* 0x000fe400078e0233 */
[C---:B0-----:R-:W-:Y:S02]  /*1030*/  VIADD R16, R68.reuse, 0x1d ;  /* 0x0000001d44107836 */ /* 0x041fe40000000000 */
[C---:B------:R-:W-:Y:S02]  /*1040*/  VIADD R14, R68.reuse, 0x19 ;  /* 0x00000019440e7836 */ /* 0x040fe40000000000 */
[----:B------:R-:W-:Y:S01]  /*1050*/  IMAD.HI.U32 R12, R7, R46, RZ ;  /* 0x0000002e070c7227 */ /* 0x000fe200078e00ff */
[----:B------:R-:W-:Y:S02]  /*1060*/  IABS R41, R16 ;  /* 0x0000001000297213 */ /* 0x000fe40000000000 */
[----:B------:R0:W-:Y:S01]  /*1070*/  STL [R1+0x7b0], R14 ;  /* 0x0007b00e01007387 */ /* 0x0001e20000100800 */
[----:B------:R-:W-:Y:S01]  /*1080*/  VIADD R20, R68, 0x1a ;  /* 0x0000001a44147836 */ /* 0x000fe20000000000 */
[----:B------:R-:W-:Y:S01]  /*1090*/  IABS R45, R14 ;  /* 0x0000000e002d7213 */ /* 0x000fe20000000000 */
[----:B-1----:R-:W-:-:S02]  /*10a0*/  IMAD.MOV R15, RZ, RZ, -R10 ;  /* 0x000000ffff0f7224 */ /* 0x002fc400078e0a0a */
[C---:B------:R-:W-:Y:S01]  /*10b0*/  VIADD R19, R68.reuse, 0x1b ;  /* 0x0000001b44137836 */ /* 0x040fe20000000000 */
[----:B------:R-:W-:Y:S01]  /*10c0*/  STL [R1+0x7c0], R20 ;  /* 0x0007c01401007387 */ /* 0x000fe20000100800 */
[----:B------:R-:W-:Y:S01]  /*10d0*/  VIADD R18, R68, 0x1c ;  /* 0x0000001c44127836 */ /* 0x000fe20000000000 */
[----:B------:R-:W-:Y:S01]  /*10e0*/  IABS R44, R20 ;  /* 0x00000014002c7213 */ /* 0x000fe20000000000 */
[----:B------:R-:W-:Y:S01]  /*10f0*/  IMAD.MOV R13, RZ, RZ, -R13 ;  /* 0x000000ffff0d7224 */ /* 0x000fe200078e0a0d */
[----:B------:R-:W-:Y:S01]  /*1100*/  STL [R1+0x7bc], R19 ;  /* 0x0007bc1301007387 */ /* 0x000fe20000100800 */
[----:B------:R-:W-:Y:S01]  /*1110*/  IMAD.MOV R17, RZ, RZ, -R12 ;  /* 0x000000ffff117224 */ /* 0x000fe200078e0a0c */
[----:B------:R-:W-:Y:S01]  /*1120*/  IABS R42, R18 ;  /* 0x00000012002a7213 */ /* 0x000fe20000000000 */
[----:B------:R-:W-:Y:S01]  /*1130*/  IMAD R48, R6, R15, R48 ;  /* 0x0000000f06307224 */ /* 0x000fe200078e0230 */
[----:B------:R1:W-:Y:S01]  /*1140*/  STL [R1+0x7c4], R18 ;  /* 0x0007c41201007387 */ /* 0x0003e20000100800 */
[----:B------:R-:W-:Y:S01]  /*1150*/  VIADD R15, R68, 0x22 ;  /* 0x00000022440f7836 */ /* 0x000fe20000000000 */
[----:B------:R-:W-:Y:S01]  /*1160*/  IABS R43, R19 ;  /* 0x00000013002b7213 */ /* 0x000fe20000000000 */
[----:B------:R-:W-:Y:S01]  /*1170*/  IMAD.HI.U32 R9, R7, R70, RZ ;  /* 0x0000004607097227 */ /* 0x000fe200078e00ff */
[----:B------:R4:W-:Y:S02]  /*1180*/  STL [R1+0x7c8], R16 ;  /* 0x0007c81001007387 */ /* 0x0009e40000100800 */
[----:B------:R-:W-:Y:S01]  /*1190*/  IABS R36, R15 ;  /* 0x0000000f00247213 */ /* 0x000fe20000000000 */
[----:B------:R-:W-:-:S02]  /*11a0*/  IMAD R65, R6, R13, R65 ;  /* 0x0000000d06417224 */ /* 0x000fc400078e0241 */
[----:B0-----:R-:W-:Y:S02]  /*11b0*/  VIADD R14, R68, 0x1e ;  /* 0x0000001e440e7836 */ /* 0x001fe40000000000 */
[----:B------:R-:W-:-:S03]  /*11c0*/  IMAD.HI.U32 R12, R7, R41, RZ ;  /* 0x00000029070c7227 */ /* 0x000fc600078e00ff */
[----:B------:R-:W-:Y:S01]  /*11d0*/  STL [R1+0x7d8], R14 ;  /* 0x0007d80e01007387 */ /* 0x000fe20000100800 */
[----:B------:R-:W-:Y:S01]  /*11e0*/  IMAD.HI.U32 R13, R7, R60, RZ ;  /* 0x0000003c070d7227 */ /* 0x000fe200078e00ff */
[----:B------:R-:W-:-:S03]  /*11f0*/  IABS R40, R14 ;  /* 0x0000000e00287213 */ /* 0x000fc60000000000 */
[----:B------:R-:W-:Y:S02]  /*1200*/  IMAD R46, R6, R17, R46 ;  /* 0x00000011062e7224 */ /* 0x000fe400078e022e */
[C---:B-1----:R-:W-:Y:S02]  /*1210*/  VIADD R18, R68.reuse, 0x1f ;  /* 0x0000001f44127836 */ /* 0x042fe40000000000 */
[C---:B------:R-:W-:Y:S02]  /*1220*/  VIADD R17, R68.reuse, 0x20 ;  /* 0x0000002044117836 */ /* 0x040fe40000000000 */
[----:B----4-:R-:W-:Y:S01]  /*1230*/  VIADD R16, R68, 0x21 ;  /* 0x0000002144107836 */ /* 0x010fe20000000000 */
[----:B------:R-:W-:Y:S01]  /*1240*/  STL [R1+0x7d4], R18 ;  /* 0x0007d41201007387 */ /* 0x000fe20000100800 */
[----:B------:R-:W-:Y:S01]  /*1250*/  IMAD.MOV R9, RZ, RZ, -R9 ;  /* 0x000000ffff097224 */ /* 0x000fe200078e0a09 */
[----:B------:R-:W-:Y:S01]  /*1260*/  IABS R38, R17 ;  /* 0x0000001100267213 */ /* 0x000fe20000000000 */
[----:B------:R-:W-:Y:S01]  /*1270*/  IMAD.MOV R12, RZ, RZ, -R12 ;  /* 0x000000ffff0c7224 */ /* 0x000fe200078e0a0c */
[----:B------:R-:W-:Y:S01]  /*1280*/  STL [R1+0x7dc], R17 ;  /* 0x0007dc1101007387 */ /* 0x000fe20000100800 */
[----:B------:R-:W-:Y:S01]  /*1290*/  IMAD.MOV R13, RZ, RZ, -R13 ;  /* 0x000000ffff0d7224 */ /* 0x000fe200078e0a0d */
[----:B------:R-:W-:Y:S01]  /*12a0*/  IABS R37, R16 ;  /* 0x0000001000257213 */ /* 0x000fe20000000000 */
[C---:B------:R-:W-:Y:S01]  /*12b0*/  IMAD R70, R6.reuse, R9, R70 ;  /* 0x0000000906467224 */ /* 0x040fe200078e0246 */
[----:B------:R0:W-:Y:S01]  /*12c0*/  STL [R1+0x7e0], R16 ;  /* 0x0007e01001007387 */ /* 0x0001e20000100800 */
[C---:B------:R-:W-:Y:S01]  /*12d0*/  IMAD R41, R6.reuse, R12, R41 ;  /* 0x0000000c06297224 */ /* 0x040fe200078e0229 */
[----:B------:R-:W-:Y:S01]  /*12e0*/  IABS R39, R18 ;  /* 0x0000001200277213 */ /* 0x000fe20000000000 */
[----:B------:R-:W-:Y:S01]  /*12f0*/  IMAD.HI.U32 R9, R7, R64, RZ ;  /* 0x0000004007097227 */ /* 0x000fe200078e00ff */
[----:B------:R-:W-:Y:S03]  /*1300*/  STL [R1+0x7f0], R15 ;  /* 0x0007f00f01007387 */ /* 0x000fe60000100800 */
[----:B------:R-:W-:-:S02]  /*1310*/  IMAD R60, R6, R13, R60 ;  /* 0x0000000d063c7224 */ /* 0x000fc400078e023c */
[----:B------:R-:W-:Y:S01]  /*1320*/  IMAD.HI.U32 R12, R7, R36, RZ ;  /* 0x00000024070c7227 */ /* 0x000fe200078e00ff */
[----:B0-----:R-:W-:-:S03]  /*1330*/  LOP3.LUT R16, R5, 0x7f, RZ, 0xc0, !PT ;  /* 0x0000007f05107812 */ /* 0x001fc600078ec0ff */
[----:B------:R-:W-:Y:S01]  /*1340*/  IMAD.HI.U32 R13, R7, R55, RZ ;  /* 0x00000037070d7227 */ /* 0x000fe200078e00ff */
[----:B------:R-:W-:-:S03]  /*1350*/  ISETP.NE.U32.AND P3, PT, R16, RZ, PT ;  /* 0x000000ff1000720c */ /* 0x000fc60003f65070 */
[----:B------:R-:W-:Y:S02]  /*1360*/  IMAD.MOV R9, RZ, RZ, -R9 ;  /* 0x000000ffff097224 */ /* 0x000fe400078e0a09 */
[----:B------:R-:W-:Y:S02]  /*1370*/  IMAD.MOV R17, RZ, RZ, -R12 ;  /* 0x000000ffff117224 */ /* 0x000fe400078e0a0c */
[----:B------:R-:W-:Y:S02]  /*1380*/  IMAD.MOV R13, RZ, RZ, -R13 ;  /* 0x000000ffff0d7224 */ /* 0x000fe400078e0a0d */
[----:B------:R-:W-:Y:S02]  /*1390*/  IMAD R12, R8, 0x80, R16 ;  /* 0x00000080080c7824 */ /* 0x000fe400078e0210 */
[----:B------:R-:W-:-:S03]  /*13a0*/  IMAD.HI.U32 R11, R7, R67, RZ ;  /* 0x00000043070b7227 */ /* 0x000fc600078e00ff */
[----:B------:R-:W-:Y:S01]  /*13b0*/  IABS R5, R12 ;  /* 0x0000000c00057213 */ /* 0x000fe20000000000 */
[----:B------:R-:W-:Y:S01]  /*13c0*/  IMAD R64, R6, R9, R64 ;  /* 0x0000000906407224 */ /* 0x000fe200078e0240 */
[----:B------:R-:W-:Y:S01]  /*13d0*/  ISETP.GE.AND P2, PT, R12, RZ, PT ;  /* 0x000000ff0c00720c */ /* 0x000fe20003f46270 */
[----:B------:R-:W-:-:S04]  /*13e0*/  IMAD.HI.U32 R9, R7, R59, RZ ;  /* 0x0000003b07097227 */ /* 0x000fc800078e00ff */
[----:B------:R-:W-:Y:S02]  /*13f0*/  IMAD R55, R6, R13, R55 ;  /* 0x0000000d06377224 */ /* 0x000fe400078e0237 */
[----:B------:R-:W-:Y:S02]  /*1400*/  IMAD.MOV R11, RZ, RZ, -R11 ;  /* 0x000000ffff0b7224 */ /* 0x000fe400078e0a0b */
[----:B------:R-:W-:-:S04]  /*1410*/  IMAD.HI.U32 R13, R7, R50, RZ ;  /* 0x00000032070d7227 */ /* 0x000fc800078e00ff */
[----:B------:R-:W-:Y:S02]  /*1420*/  IMAD.MOV R9, RZ, RZ, -R9 ;  /* 0x000000ffff097224 */ /* 0x000fe400078e0a09 */
[----:B------:R-:W-:Y:S02]  /*1430*/  IMAD R67, R6, R11, R67 ;  /* 0x0000000b06437224 */ /* 0x000fe400078e0243 */
[----:B------:R-:W-:Y:S02]  /*1440*/  IMAD.MOV R13, RZ, RZ, -R13 ;  /* 0x000000ffff0d7224 */ /* 0x000fe400078e0a0d */
[----:B------:R-:W-:-:S04]  /*1450*/  IMAD.HI.U32 R11, R7, R62, RZ ;  /* 0x0000003e070b7227 */ /* 0x000fc800078e00ff */
[----:B------:R-:W-:-:S04]  /*1460*/  IMAD.HI.U32 R0, R0, R5, RZ ;  /* 0x0000000500007227 */ /* 0x000fc800078e00ff */
[----:B------:R-:W-:Y:S02]  /*1470*/  IMAD R59, R6, R9, R59 ;  /* 0x00000009063b7224 */ /* 0x000fe400078e023b */
[----:B------:R-:W-:-:S04]  /*1480*/  IMAD.HI.U32 R9, R7, R54, RZ ;  /* 0x0000003607097227 */ /* 0x000fc800078e00ff */
[----:B------:R-:W-:Y:S02]  /*1490*/  IMAD R50, R6, R13, R50 ;  /* 0x0000000d06327224 */ /* 0x000fe400078e0232 */
[----:B------:R-:W-:Y:S02]  /*14a0*/  IMAD.MOV R11, RZ, RZ, -R11 ;  /* 0x000000ffff0b7224 */ /* 0x000fe400078e0a0b */
[----:B------:R-:W-:-:S04]  /*14b0*/  IMAD.HI.U32 R13, R7, R45, RZ ;  /* 0x0000002d070d7227 */ /* 0x000fc800078e00ff */
[----:B------:R-:W-:Y:S02]  /*14c0*/  IMAD.MOV R0, RZ, RZ, -R0 ;  /* 0x000000ffff007224 */ /* 0x000fe400078e0a00 */
[----:B------:R-:W-:Y:S02]  /*14d0*/  IMAD.MOV R9, RZ, RZ, -R9 ;  /* 0x000000ffff097224 */ /* 0x000fe400078e0a09 */
[----:B------:R-:W-:Y:S02]  /*14e0*/  IMAD R62, R6, R11, R62 ;  /* 0x0000000b063e7224 */ /* 0x000fe400078e023e */
[----:B------:R-:W-:Y:S02]  /*14f0*/  IMAD.MOV R13, RZ, RZ, -R13 ;  /* 0x000000ffff0d7224 */ /* 0x000fe400078e0a0d */
[----:B------:R-:W-:Y:S02]  /*1500*/  IMAD R0, R4, R0, R5 ;  /* 0x0000000004007224 */ /* 0x000fe400078e0205 */
[----:B------:R-:W-:-:S03]  /*1510*/  IMAD.HI.U32 R11, R7, R57, RZ ;  /* 0x00000039070b7227 */ /* 0x000fc600078e00ff */
[----:B------:R-:W-:Y:S01]  /*1520*/  ISETP.GT.U32.AND P0, PT, R4, R0, PT ;  /* 0x000000000400720c */ /* 0x000fe20003f04070 */
[----:B------:R-:W-:Y:S02]  /*1530*/  VIADD R14, R68, 0x23 ;  /* 0x00000023440e7836 */ /* 0x000fe40000000000 */
[C---:B------:R-:W-:Y:S02]  /*1540*/  IMAD R54, R6.reuse, R9, R54 ;  /* 0x0000000906367224 */ /* 0x040fe400078e0236 */
[----:B------:R-:W-:Y:S01]  /*1550*/  IMAD.HI.U32 R9, R7, R49, RZ ;  /* 0x0000003107097227 */ /* 0x000fe200078e00ff */
[----:B------:R0:W-:Y:S01]  /*1560*/  STL [R1+0x7ec], R14 ;  /* 0x0007ec0e01007387 */ /* 0x0001e20000100800 */
[----:B------:R-:W-:Y:S02]  /*1570*/  IABS R35, R14 ;  /* 0x0000000e00237213 */ /* 0x000fe40000000000 */
[----:B------:R-:W-:Y:S02]  /*1580*/  IMAD R45, R6, R13, R45 ;  /* 0x0000000d062d7224 */ /* 0x000fe400078e022d */
[----:B------:R-:W-:-:S02]  /*1590*/  VIADD R20, R68, 0x24 ;  /* 0x0000002444147836 */ /* 0x000fc40000000000 */
[----:B------:R-:W-:Y:S02]  /*15a0*/  IMAD.MOV R11, RZ, RZ, -R11 ;  /* 0x000000ffff0b7224 */ /* 0x000fe400078e0a0b */
[C---:B------:R-:W-:Y:S01]  /*15b0*/  IMAD.HI.U32 R13, R7.reuse, R40, RZ ;  /* 0x00000028070d7227 */ /* 0x040fe200078e00ff */
[----:B------:R-:W-:Y:S01]  /*15c0*/  STL [R1+0x7f4], R20 ;  /* 0x0007f41401007387 */ /* 0x000fe20000100800 */
[----:B------:R-:W-:Y:S02]  /*15d0*/  IABS R34, R20 ;  /* 0x0000001400227213 */ /* 0x000fe40000000000 */
[C---:B------:R-:W-:Y:S02]  /*15e0*/  VIADD R19, R68.reuse, 0x25 ;  /* 0x0000002544137836 */ /* 0x040fe40000000000 */
[C---:B------:R-:W-:Y:S02]  /*15f0*/  VIADD R18, R68.reuse, 0x26 ;  /* 0x0000002644127836 */ /* 0x040fe40000000000 */
[----:B0-----:R-:W-:Y:S01]  /*1600*/  VIADD R14, R68, 0x27 ;  /* 0x00000027440e7836 */ /* 0x001fe20000000000 */
[----:B------:R-:W-:Y:S01]  /*1610*/  STL [R1+0x7e8], R19 ;  /* 0x0007e81301007387 */ /* 0x000fe20000100800 */
[----:B------:R-:W-:Y:S01]  /*1620*/  IMAD.MOV R9, RZ, RZ, -R9 ;  /* 0x000000ffff097224 */ /* 0x000fe200078e0a09 */
[----:B------:R-:W-:Y:S01]  /*1630*/  IABS R32, R18 ;  /* 0x0000001200207213 */ /* 0x000fe20000000000 */
[----:B------:R-:W-:Y:S01]  /*1640*/  IMAD R57, R6, R11, R57 ;  /* 0x0000000b06397224 */ /* 0x000fe200078e0239 */
[----:B------:R-:W-:Y:S01]  /*1650*/  STL [R1+0x7e4], R18 ;  /* 0x0007e41201007387 */ /* 0x000fe20000100800 */
[----:B------:R-:W-:Y:S01]  /*1660*/  IMAD.MOV R13, RZ, RZ, -R13 ;  /* 0x000000ffff0d7224 */ /* 0x000fe200078e0a0d */
[----:B------:R-:W-:Y:S01]  /*1670*/  IABS R31, R14 ;  /* 0x0000000e001f7213 */ /* 0x000fe20000000000 */
[----:B------:R-:W-:Y:S01]  /*1680*/  IMAD.HI.U32 R11, R7, R52, RZ ;  /* 0x00000034070b7227 */ /* 0x000fe200078e00ff */
[----:B------:R0:W-:Y:S01]  /*1690*/  STL [R1+0x7d0], R14 ;  /* 0x0007d00e01007387 */ /* 0x0001e20000100800 */
[----:B------:R-:W-:-:S02]  /*16a0*/  IABS R33, R19 ;  /* 0x0000001300217213 */ /* 0x000fc40000000000 */
[----:B------:R-:W-:Y:S01]  /*16b0*/  IMAD R49, R6, R9, R49 ;  /* 0x0000000906317224 */ /* 0x000fe200078e0231 */
[----:B------:R-:W-:Y:S01]  /*16c0*/  STL [R1+0x6f8], R12 ;  /* 0x0006f80c01007387 */ /* 0x000fe20000100800 */
[----:B------:R-:W-:-:S04]  /*16d0*/  IMAD.HI.U32 R9, R7, R44, RZ ;  /* 0x0000002c07097227 */ /* 0x000fc800078e00ff */
[C---:B------:R-:W-:Y:S01]  /*16e0*/  IMAD.HI.U32 R10, R7.reuse, R43, RZ ;  /* 0x0000002b070a7227 */ /* 0x040fe200078e00ff */
[----:B0-----:R-:W0:Y:S03]  /*16f0*/  LDC R14, c[0x0][0x3a0] ;  /* 0x0000e800ff0e7b82 */ /* 0x001e260000000800 */
[----:B------:R-:W-:Y:S02]  /*1700*/  IMAD R40, R6, R13, R40 ;  /* 0x0000000d06287224 */ /* 0x000fe400078e0228 */
[----:B------:R-:W-:Y:S02]  /*1710*/  IMAD.MOV R11, RZ, RZ, -R11 ;  /* 0x000000ffff0b7224 */ /* 0x000fe400078e0a0b */
[----:B------:R-:W-:-:S04]  /*1720*/  IMAD.HI.U32 R13, R7, R35, RZ ;  /* 0x00000023070d7227 */ /* 0x000fc800078e00ff */
[----:B------:R-:W-:Y:S02]  /*1730*/  IMAD.MOV R9, RZ, RZ, -R9 ;  /* 0x000000ffff097224 */ /* 0x000fe400078e0a09 */
[----:B------:R-:W-:Y:S02]  /*1740*/  IMAD.MOV R10, RZ, RZ, -R10 ;  /* 0x000000ffff0a7224 */ /* 0x000fe400078e0a0a */
[----:B------:R-:W-:Y:S02]  /*1750*/  IMAD R52, R6, R11, R52 ;  /* 0x0000000b06347224 */ /* 0x000fe400078e0234 */
[----:B------:R-:W-:Y:S02]  /*1760*/  IMAD.MOV R13, RZ, RZ, -R13 ;  /* 0x000000ffff0d7224 */ /* 0x000fe400078e0a0d */
[----:B------:R-:W-:Y:S02]  /*1770*/  @!P0 IMAD.IADD R0, R0, 0x1, -R4 ;  /* 0x0000000100008824 */ /* 0x000fe400078e0a04 */
[----:B------:R-:W-:-:S03]  /*1780*/  IMAD.HI.U32 R11, R7, R47, RZ ;  /* 0x0000002f070b7227 */ /* 0x000fc600078e00ff */
[----:B------:R-:W-:Y:S01]  /*1790*/  ISETP.GT.U32.AND P0, PT, R4, R0, PT ;  /* 0x000000000400720c */ /* 0x000fe20003f04070 */
[C---:B------:R-:W-:Y:S02]  /*17a0*/  IMAD R44, R6.reuse, R9, R44 ;  /* 0x00000009062c7224 */ /* 0x040fe400078e022c */
[----:B------:R-:W-:Y:S02]  /*17b0*/  IMAD R43, R6, R10, R43 ;  /* 0x0000000a062b7224 */ /* 0x000fe400078e022b */
[----:B------:R-:W-:-:S04]  /*17c0*/  IMAD.HI.U32 R9, R7, R39, RZ ;  /* 0x0000002707097227 */ /* 0x000fc800078e00ff */
[----:B------:R-:W-:-:S04]  /*17d0*/  IMAD.HI.U32 R10, R7, R38, RZ ;  /* 0x00000026070a7227 */ /* 0x000fc800078e00ff */
[----:B------:R-:W-:Y:S02]  /*17e0*/  IMAD R35, R6, R13, R35 ;  /* 0x0000000d06237224 */ /* 0x000fe400078e0223 */
[----:B------:R-:W-:Y:S02]  /*17f0*/  IMAD.MOV R11, RZ, RZ, -R11 ;  /* 0x000000ffff0b7224 */ /* 0x000fe400078e0a0b */
[----:B------:R-:W-:Y:S02]  /*1800*/  VIADD R13, R68, 0x2c ;  /* 0x0000002c440d7836 */ /* 0x000fe40000000000 */
[----:B------:R-:W-:Y:S02]  /*1810*/  IMAD.MOV R9, RZ, RZ, -R9 ;  /* 0x000000ffff097224 */ /* 0x000fe400078e0a09 */
[----:B------:R-:W-:Y:S01]  /*1820*/  IMAD.MOV R15, RZ, RZ, -R10 ;  /* 0x000000ffff0f7224 */ /* 0x000fe200078e0a0a */
[----:B------:R-:W-:Y:S01]  /*1830*/  IABS R26, R13 ;  /* 0x0000000d001a7213 */ /* 0x000fe20000000000 */
[----:B------:R-:W-:-:S02]  /*1840*/  IMAD R47, R6, R11, R47 ;  /* 0x0000000b062f7224 */ /* 0x000fc400078e022f */
[----:B------:R-:W-:-:S04]  /*1850*/  IMAD.HI.U32 R11, R7, R42, RZ ;  /* 0x0000002a070b7227 */ /* 0x000fc800078e00ff */
[----:B------:R-:W-:Y:S02]  /*1860*/  VIADD R19, R68, 0x28 ;  /* 0x0000002844137836 */ /* 0x000fe40000000000 */
[----:B------:R-:W-:Y:S02]  /*1870*/  IMAD R36, R6, R17, R36 ;  /* 0x0000001106247224 */ /* 0x000fe400078e0224 */
[----:B------:R-:W-:Y:S01]  /*1880*/  VIADD R18, R68, 0x29 ;  /* 0x0000002944127836 */ /* 0x000fe20000000000 */
[----:B------:R-:W-:Y:S01]  /*1890*/  STL [R1+0x7cc], R19 ;  /* 0x0007cc1301007387 */ /* 0x000fe20000100800 */
[C---:B------:R-:W-:Y:S01]  /*18a0*/  IMAD R39, R6.reuse, R9, R39 ;  /* 0x0000000906277224 */ /* 0x040fe200078e0227 */
[----:B------:R-:W-:Y:S01]  /*18b0*/  IABS R30, R19 ;  /* 0x00000013001e7213 */ /* 0x000fe20000000000 */
[----:B------:R-:W-:Y:S01]  /*18c0*/  IMAD R38, R6, R15, R38 ;  /* 0x0000000f06267224 */ /* 0x000fe200078e0226 */
[----:B------:R-:W-:Y:S01]  /*18d0*/  STL [R1+0x7b8], R18 ;  /* 0x0007b81201007387 */ /* 0x000fe20000100800 */
[----:B------:R-:W-:Y:S01]  /*18e0*/  VIADD R17, R68, 0x2a ;  /* 0x0000002a44117836 */ /* 0x000fe20000000000 */
[----:B------:R-:W-:Y:S01]  /*18f0*/  IABS R29, R18 ;  /* 0x00000012001d7213 */ /* 0x000fe20000000000 */
[----:B------:R-:W-:-:S03]  /*1900*/  IMAD.HI.U32 R9, R7, R32, RZ ;  /* 0x0000002007097227 */ /* 0x000fc600078e00ff */
[----:B------:R-:W-:Y:S01]  /*1910*/  STL [R1+0x7b4], R17 ;  /* 0x0007b41101007387 */ /* 0x000fe20000100800 */
[----:B------:R-:W-:Y:S01]  /*1920*/  VIADD R15, R68, 0x2b ;  /* 0x0000002b440f7836 */ /* 0x000fe20000000000 */
[----:B------:R-:W-:Y:S01]  /*1930*/  IABS R28, R17 ;  /* 0x00000011001c7213 */ /* 0x000fe20000000000 */
[----:B------:R-:W-:Y:S02]  /*1940*/  IMAD.MOV R11, RZ, RZ, -R11 ;  /* 0x000000ffff0b7224 */ /* 0x000fe400078e0a0b */
[----:B------:R-:W-:Y:S01]  /*1950*/  IMAD.HI.U32 R5, R7, R26, RZ ;  /* 0x0000001a07057227 */ /* 0x000fe200078e00ff */
[----:B------:R1:W-:Y:S01]  /*1960*/  STL [R1+0x7a0], R15 ;  /* 0x0007a00f01007387 */ /* 0x0003e20000100800 */
[----:B------:R-:W-:Y:S02]  /*1970*/  IABS R27, R15 ;  /* 0x0000000f001b7213 */ /* 0x000fe40000000000 */
[----:B------:R-:W-:Y:S01]  /*1980*/  IMAD.MOV R9, RZ, RZ, -R9 ;  /* 0x000000ffff097224 */ /* 0x000fe200078e0a09 */
[----:B------:R4:W-:Y:S01]  /*1990*/  STL [R1+0x79c], R13 ;  /* 0x00079c0d01007387 */ /* 0x0009e20000100800 */
[----:B------:R-:W-:-:S02]  /*19a0*/  IMAD R42, R6, R11, R42 ;  /* 0x0000000b062a7224 */ /* 0x000fc400078e022a */
[----:B------:R-:W-:-:S04]  /*19b0*/  IMAD.HI.U32 R8, R7, R31, RZ ;  /* 0x0000001f07087227 */ /* 0x000fc800078e00ff */
[----:B------:R-:W-:Y:S01]  /*19c0*/  @!P0 IMAD.IADD R0, R0, 0x1, -R4 ;  /* 0x0000000100008824 */ /* 0x000fe200078e0a04 */
[----:B------:R-:W-:Y:S01]  /*19d0*/  ISETP.NE.AND P0, PT, R2, RZ, PT ;  /* 0x000000ff0200720c */ /* 0x000fe20003f05270 */
[----:B------:R-:W-:-:S04]  /*19e0*/  IMAD.HI.U32 R11, R7, R37, RZ ;  /* 0x00000025070b7227 */ /* 0x000fc800078e00ff */
[----:B------:R-:W-:Y:S02]  /*19f0*/  IMAD.MOV R5, RZ, RZ, -R5 ;  /* 0x000000ffff057224 */ /* 0x000fe400078e0a05 */
[----:B0-----:R-:W-:Y:S02]  /*1a00*/  VIADD R4, R14, 0xfffffff7 ;  /* 0xfffffff70e047836 */ /* 0x001fe40000000000 */
[C---:B-1----:R-:W-:Y:S02]  /*1a10*/  VIADD R15, R68.reuse, 0x2d ;  /* 0x0000002d440f7836 */ /* 0x042fe40000000000 */
[----:B----4-:R-:W-:Y:S01]  /*1a20*/  VIADD R13, R68, 0x2e ;  /* 0x0000002e440d7836 */ /* 0x010fe20000000000 */
[----:B------:R-:W-:Y:S01]  /*1a30*/  ISETP.GE.U32.AND P1, PT, R4, 0x7fffff78, PT ;  /* 0x7fffff780400780c */ /* 0x000fe20003f26070 */
[----:B------:R-:W-:Y:S01]  /*1a40*/  IMAD R32, R6, R9, R32 ;  /* 0x0000000906207224 */ /* 0x000fe200078e0220 */
[----:B------:R0:W-:Y:S01]  /*1a50*/  STL [R1+0x788], R15 ;  /* 0x0007880f01007387 */ /* 0x0001e20000100800 */
[----:B------:R-:W-:Y:S01]  /*1a60*/  IMAD.HI.U32 R10, R7, R33, RZ ;  /* 0x00000021070a7227 */ /* 0x000fe200078e00ff */
[----:B------:R-:W-:-:S02]  /*1a70*/  IABS R24, R13 ;  /* 0x0000000d00187213 */ /* 0x000fc40000000000 */
[----:B------:R0:W-:Y:S01]  /*1a80*/  STL [R1+0x784], R13 ;  /* 0x0007840d01007387 */ /* 0x0001e20000100800 */
[----:B------:R-:W-:Y:S01]  /*1a90*/  IMAD.MOV R8, RZ, RZ, -R8 ;  /* 0x000000ffff087224 */ /* 0x000fe200078e0a08 */
[----:B------:R-:W-:Y:S01]  /*1aa0*/  IABS R25, R15 ;  /* 0x0000000f00197213 */ /* 0x000fe20000000000 */
[----:B------:R-:W-:-:S04]  /*1ab0*/  IMAD.HI.U32 R9, R7, R28, RZ ;  /* 0x0000001c07097227 */ /* 0x000fc800078e00ff */
[----:B------:R-:W-:Y:S02]  /*1ac0*/  IMAD.MOV R11, RZ, RZ, -R11 ;  /* 0x000000ffff0b7224 */ /* 0x000fe400078e0a0b */
[C---:B------:R-:W-:Y:S02]  /*1ad0*/  IMAD R26, R6.reuse, R5, R26 ;  /* 0x00000005061a7224 */ /* 0x040fe400078e021a */
[----:B------:R-:W1:Y:S01]  /*1ae0*/  LDC.64 R4, c[0x0][0x3a8] ;  /* 0x0000ea00ff047b82 */ /* 0x000e620000000a00 */
[----:B------:R-:W-:Y:S02]  /*1af0*/  IMAD.MOV R10, RZ, RZ, -R10 ;  /* 0x000000ffff0a7224 */ /* 0x000fe400078e0a0a */
[C---:B------:R-:W-:Y:S02]  /*1b00*/  IMAD R31, R6.reuse, R8, R31 ;  /* 0x00000008061f7224 */ /* 0x040fe400078e021f */
[----:B------:R-:W-:Y:S02]  /*1b10*/  IMAD.MOV R9, RZ, RZ, -R9 ;  /* 0x000000ffff097224 */ /* 0x000fe400078e0a09 */
[----:B------:R-:W-:-:S02]  /*1b20*/  IMAD R37, R6, R11, R37 ;  /* 0x0000000b06257224 */ /* 0x000fc400078e0225 */
[----:B------:R-:W-:-:S04]  /*1b30*/  IMAD.HI.U32 R8, R7, R27, RZ ;  /* 0x0000001b07087227 */ /* 0x000fc800078e00ff */
[----:B------:R-:W-:-:S04]  /*1b40*/  IMAD.HI.U32 R11, R7, R34, RZ ;  /* 0x00000022070b7227 */ /* 0x000fc800078e00ff */
[C---:B------:R-:W-:Y:S02]  /*1b50*/  IMAD R33, R6.reuse, R10, R33 ;  /* 0x0000000a06217224 */ /* 0x040fe400078e0221 */
[----:B------:R-:W-:Y:S02]  /*1b60*/  IMAD R28, R6, R9, R28 ;  /* 0x00000009061c7224 */ /* 0x000fe400078e021c */
[----:B------:R-:W-:-:S04]  /*1b70*/  IMAD.HI.U32 R10, R7, R29, RZ ;  /* 0x0000001d070a7227 */ /* 0x000fc800078e00ff */
[----:B------:R-:W-:Y:S02]  /*1b80*/  IMAD.MOV R8, RZ, RZ, -R8 ;  /* 0x000000ffff087224 */ /* 0x000fe400078e0a08 */
[----:B------:R-:W-:Y:S02]  /*1b90*/  VIADD R9, R14, 0xffffffff ;  /* 0xffffffff0e097836 */ /* 0x000fe40000000000 */
[----:B------:R-:W-:Y:S02]  /*1ba0*/  IMAD.MOV R11, RZ, RZ, -R11 ;  /* 0x000000ffff0b7224 */ /* 0x000fe400078e0a0b */
[----:B------:R-:W-:Y:S01]  /*1bb0*/  IMAD.MOV R10, RZ, RZ, -R10 ;  /* 0x000000ffff0a7224 */ /* 0x000fe200078e0a0a */
[----:B------:R-:W-:Y:S01]  /*1bc0*/  ISETP.GE.U32.AND P5, PT, R9, 0x7fffff80, PT ;  /* 0x7fffff800900780c */ /* 0x000fe20003fa6070 */
[C---:B------:R-:W-:Y:S02]  /*1bd0*/  IMAD R27, R6.reuse, R8, R27 ;  /* 0x00000008061b7224 */ /* 0x040fe400078e021b */
[----:B------:R-:W-:-:S02]  /*1be0*/  IMAD R34, R6, R11, R34 ;  /* 0x0000000b06227224 */ /* 0x000fc400078e0222 */
[----:B------:R-:W-:-:S04]  /*1bf0*/  IMAD.HI.U32 R8, R7, R24, RZ ;  /* 0x0000001807087227 */ /* 0x000fc800078e00ff */
[----:B------:R-:W-:-:S04]  /*1c00*/  IMAD.HI.U32 R11, R7, R30, RZ ;  /* 0x0000001e070b7227 */ /* 0x000fc800078e00ff */
[----:B------:R-:W-:-:S04]  /*1c10*/  IMAD.HI.U32 R9, R7, R25, RZ ;  /* 0x0000001907097227 */ /* 0x000fc800078e00ff */
[----:B------:R-:W-:Y:S02]  /*1c20*/  IMAD R29, R6, R10, R29 ;  /* 0x0000000a061d7224 */ /* 0x000fe400078e021d */
[----:B------:R-:W-:Y:S02]  /*1c30*/  VIADD R10, R14, 0xffffffef ;  /* 0xffffffef0e0a7836 */ /* 0x000fe40000000000 */
[----:B------:R-:W-:Y:S02]  /*1c40*/  IMAD.MOV R8, RZ, RZ, -R8 ;  /* 0x000000ffff087224 */ /* 0x000fe400078e0a08 */
[----:B------:R-:W-:Y:S01]  /*1c50*/  IMAD.MOV R11, RZ, RZ, -R11 ;  /* 0x000000ffff0b7224 */ /* 0x000fe200078e0a0b */
[----:B------:R-:W-:Y:S01]  /*1c60*/  ISETP.GE.U32.AND P4, PT, R10, 0x7fffff70, PT ;  /* 0x7fffff700a00780c */ /* 0x000fe20003f86070 */
[----:B------:R-:W-:Y:S02]  /*1c70*/  IMAD.MOV R9, RZ, RZ, -R9 ;  /* 0x000000ffff097224 */ /* 0x000fe400078e0a09 */
[----:B------:R-:W-:Y:S01]  /*1c80*/  @!P2 IMAD.MOV R0, RZ, RZ, -R0 ;  /* 0x000000ffff00a224 */ /* 0x000fe200078e0a00 */
[----:B------:R-:W-:Y:S01]  /*1c90*/  @!P0 LOP3.LUT R0, RZ, R2, RZ, 0x33, !PT ;  /* 0x00000002ff008212 */ /* 0x000fe200078e33ff */
[----:B------:R-:W-:-:S02]  /*1ca0*/  IMAD R24, R6, R8, R24 ;  /* 0x0000000806187224 */ /* 0x000fc400078e0218 */
[C---:B------:R-:W-:Y:S02]  /*1cb0*/  IMAD R30, R6.reuse, R11, R30 ;  /* 0x0000000b061e7224 */ /* 0x040fe400078e021e */
[----:B------:R-:W-:Y:S02]  /*1cc0*/  IMAD R25, R6, R9, R25 ;  /* 0x0000000906197224 */ /* 0x000fe400078e0219 */
[----:B------:R-:W-:Y:S01]  /*1cd0*/  VIADD R8, R14, 0xffffffe7 ;  /* 0xffffffe70e087836 */ /* 0x000fe20000000000 */
[----:B0123--:R-:W-:Y:S06]  /*1ce0*/  BRA.U UP0, `(.L_x_5) ;  /* 0x0000000100187547 */ /* 0x00ffec000b800000 */
[----:B------:R-:W-:Y:S01]  /*1cf0*/  ELECT P0, URZ, PT ;  /* 0x0000000000ff782f */ /* 0x000fe20003800000 */
[----:B------:R-:W-:Y:S01]  /*1d00*/  IMAD.MOV.U32 R2, RZ, RZ, 0x1 ;  /* 0x00000001ff027424 */ /* 0x000fe200078e00ff */
[----:B------:R-:W-:Y:S01]  /*1d10*/  UMOV UR6, 0x40 ;  /* 0x0000004000067882 */ /* 0x000fe20000000000 */
[----:B------:R-:W-:Y:S01]  /*1d20*/  UVIRTCOUNT.DEALLOC.SMPOOL 0x80 ;  /* 0x000000800000784c */ /* 0x000fe20000000000 */
[----:B------:R-:W-:-:S09]  /*1d30*/  ULEA UR6, UR5, UR6, 0x18 ;  /* 0x0000000605067291 */ /* 0x000fd2000f8ec0ff */
[----:B------:R0:W-:Y:S03]  /*1d40*/  @P0 STS.U8 [UR6], R2 ;  /* 0x00000002ff000988 */ /* 0x0001e60008000006 */
.L_x_5:
[----:B------:R-:W-:Y:S01]  /*1d50*/  UIADD3 UR10, UPT, UPT, UR8, UR4, URZ ;  /* 0x00000004080a7290 */ /* 0x000fe2000fffe0ff */
[----:B0-----:R-:W-:Y:S01]  /*1d60*/  IMAD R2, R0, UR16, RZ ;  /* 0x0000001000027c24 */ /* 0x001fe2000f8e02ff */
[----:B------:R-:W-:Y:S01]  /*1d70*/  VOTEU.ALL UP1, P3 ;  /* 0x0000000000ff7886 */ /* 0x000fe20001820000 */
[----:B------:R-:W-:Y:S01]  /*1d80*/  UIADD3 UR6, UPT, UPT, UR9, 0xc000, URZ ;  /* 0x0000c00009067890 */ /* 0x000fe2000fffe0ff */
[----:B------:R-:W-:Y:S01]  /*1d90*/  ISETP.GE.U32.AND P0, PT, R8, 0x7fffff68, PT ;  /* 0x7fffff680800780c */ /* 0x000fe20003f06070 */
[----:B------:R-:W-:Y:S01]  /*1da0*/  VOTEU.ALL UP2, P3 ;  /* 0x0000000000ff7886 */ /* 0x000fe20001840000 */
[----:B------:R-:W-:Y:S01]  /*1db0*/  IADD3 R0, P6, PT, R2, UR12, RZ ;  /* 0x0000000c02007c10 */ /* 0x000fe2000ffde0ff */
[----:B------:R-:W-:Y:S01]  /*1dc0*/  VIADD R8, R14, 0xffffffdf ;  /* 0xffffffdf0e087836 */ /* 0x000fe20000000000 */
[----:B------:R-:W-:-:S04]  /*1dd0*/  @!UP1 UIADD3 UR4, UPT, UPT, -UR7, 0x100000, URZ ;  /* 0x0010000007049890 */ /* 0x000fc8000fffe1ff */
[----:B------:R-:W-:Y:S02]  /*1de0*/  @!UP1 USHF.L.U32 UR5, UR4, 0xb, URZ ;  /* 0x0000000b04059899 */ /* 0x000fe400080006ff */
[----:B------:R-:W-:Y:S01]  /*1df0*/  @!UP1 USHF.L.U32 UR4, UR4, 0x1, URZ ;  /* 0x0000000104049899 */ /* 0x000fe200080006ff */
[----:B------:R-:W-:Y:S01]  /*1e00*/  STTM.x64 tmem[UR10], RZ ;  /* 0x000000ff000079ed */ /* 0x000fe2000834000a */
[----:B------:R-:W0:Y:S02]  /*1e10*/  FENCE.VIEW.ASYNC.T ;  /* 0x00000000000073c6 */ /* 0x000e240000000200 */
[----:B0-----:R-:W-:Y:S01]  /*1e20*/  BAR.SYNC.DEFER_BLOCKING 0x0 ;  /* 0x0000000000007b1d */ /* 0x001fe20000010000 */
[----:B------:R-:W-:Y:S01]  /*1e30*/  LEA.HI.X.SX32 R2, R2, UR13, 0x1, P6 ;  /* 0x0000000d02027c11 */ /* 0x000fe2000b0f0eff */
[----:B------:R-:W-:Y:S01]  /*1e40*/  IMAD.SHL.U32 R10, R4, 0x8, RZ ;  /* 0x00000008040a7824 */ /* 0x000fe200078e00ff */
[----:B------:R-:W-:Y:S01]  /*1e50*/  ISETP.GE.U32.AND P2, PT, R8, 0x7fffff60, PT ;  /* 0x7fffff600800780c */ /* 0x000fe20003f46070 */
[----:B------:R-:W-:-:S02]  /*1e60*/  @!P5 IMAD.MOV.U32 R8, RZ, RZ, R0 ;  /* 0x000000ffff08d224 */ /* 0x000fc400078e0000 */
[----:B------:R-:W-:Y:S01]  /*1e70*/  @!P5 IMAD.MOV.U32 R9, RZ, RZ, R2 ;  /* 0x000000ffff09d224 */ /* 0x000fe200078e0002 */
[----:B------:R0:W-:Y:S01]  /*1e80*/  STL [R1+0x9dc], R91 ;  /* 0x0009dc5b01007387 */ /* 0x0001e20000100800 */
[----:B------:R-:W-:Y:S01]  /*1e90*/  PRMT R12, RZ, 0x7610, R12 ;  /* 0x00007610ff0c7816 */ /* 0x000fe2000000000c */
[----:B------:R-:W-:Y:S01]  /*1ea0*/  VIADD R11, R14, 0xffffffd7 ;  /* 0xffffffd70e0b7836 */ /* 0x000fe20000000000 */
[----:B------:R-:W-:Y:S01]  /*1eb0*/  PRMT R86, RZ, 0x7610, R86 ;  /* 0x00007610ff567816 */ /* 0x000fe20000000056 */
[----:B------:R-:W-:Y:S01]  /*1ec0*/  STL [R1+0x9d8], R89 ;  /* 0x0009d85901007387 */ /* 0x000fe20000100800 */
[----:B------:R-:W-:Y:S01]  /*1ed0*/  PRMT R84, RZ, 0x7610, R84 ;  /* 0x00007610ff547816 */ /* 0x000fe20000000054 */
[----:B------:R-:W1:Y:S02]  /*1ee0*/  LDCU UR13, c[0x0][0x3b0] ;  /* 0x00007600ff0d77ac */ /* 0x000e640008000800 */
[----:B------:R-:W-:Y:S01]  /*1ef0*/  STL [R1+0x9d4], R90 ;  /* 0x0009d45a01007387 */ /* 0x000fe20000100800 */
[----:B0-----:R-:W-:Y:S01]  /*1f00*/  PRMT R91, RZ, 0x7610, R91 ;  /* 0x00007610ff5b7816 */ /* 0x001fe2000000005b */
[----:B------:R-:W0:Y:S02]  /*1f10*/  LDCU UR20, c[0x0][0x3b0] ;  /* 0x00007600ff1477ac */ /* 0x000e240008000800 */
[----:B------:R2:W-:Y:S01]  /*1f20*/  STL [R1+0x9d0], R88 ;  /* 0x0009d05801007387 */ /* 0x0005e20000100800 */
[----:B------:R-:W-:-:S02]  /*1f30*/  PRMT R82, RZ, 0x7610, R82 ;  /* 0x00007610ff527816 */ /* 0x000fc40000000052 */
[----:B------:R-:W-:Y:S01]  /*1f40*/  PRMT R73, RZ, 0x7610, R73 ;  /* 0x00007610ff497816 */ /* 0x000fe20000000049 */
[----:B------:R-:W3:Y:S02]  /*1f50*/  FENCE.VIEW.ASYNC.S ;  /* 0x00000000000073c6 */ /* 0x000ee40000000000 */
[----:B---3--:R3:W4:Y:S02]  /*1f60*/  @!UP2 SYNCS.EXCH.64 URZ, [UR6], UR4 ;  /* 0x0000000406ffa5b2 */ /* 0x0087240008000100 */
[----:B----4-:R-:W-:Y:S01]  /*1f70*/  BAR.SYNC.DEFER_BLOCKING 0x0 ;  /* 0x0000000000007b1d */ /* 0x010fe20000010000 */
[----:B------:R-:W-:Y:S02]  /*1f80*/  PRMT R72, RZ, 0x7610, R72 ;  /* 0x00007610ff487816 */ /* 0x000fe40000000048 */
[----:B------:R-:W-:Y:S02]  /*1f90*/  PRMT R23, RZ, 0x7610, R23 ;  /* 0x00007610ff177816 */ /* 0x000fe40000000017 */
[----:B------:R-:W-:Y:S01]  /*1fa0*/  PRMT R22, RZ, 0x7610, R22 ;  /* 0x00007610ff167816 */ /* 0x000fe20000000016 */
[----:B------:R-:W4:Y:S01]  /*1fb0*/  LDCU UR23, c[0x0][0x3b0] ;  /* 0x00007600ff1777ac */ /* 0x000f220008000800 */
[----:B------:R-:W-:Y:S01]  /*1fc0*/  STL [R1+0x9cc], R87 ;  /* 0x0009cc5701007387 */ /* 0x000fe20000100800 */
[----:B------:R-:W-:Y:S01]  /*1fd0*/  PRMT R21, RZ, 0x7610, R21 ;  /* 0x00007610ff157816 */ /* 0x000fe20000000015 */
[----:B------:R-:W0:Y:S02]  /*1fe0*/  LDCU UR26, c[0x0][0x3b0] ;  /* 0x00007600ff1a77ac */ /* 0x000e240008000800 */
        /* <DEDUP_REMOVED lines=9> */
[----:B------:R0:W3:Y:S01]  /*2080*/  @!P5 LDG.E.U8 R91, desc[UR18][R8.64] ;  /* 0x00000012085bd981 */ /* 0x0000e2000c1e1100 */
        /* <DEDUP_REMOVED lines=18> */
[----:B------:R-:W0:Y:S03]  /*21b0*/  LDCU UR25, c[0x0][0x3b0] ;  /* 0x00007600ff1977ac */ /* 0x000e260008000800 */
        /* <DEDUP_REMOVED lines=64> */
[----:B------:R-:W-:Y:S04]  /*25c0*/  STL [R1+0x924], R41 ;  /* 0x0009242901007387 */ /* 0x000fe80000100800 */
        /* <DEDUP_REMOVED lines=11> */
[----:B------:R-:W-:Y:S01]  /*2680*/  STL [R1+0x8f4], R29 ;  /* 0x0008f41d01007387 */ /* 0x000fe20000100800 */
[----:B0-----:R-:W-:-:S03]  /*2690*/  IADD3 R9, P6, PT, R10, R0, RZ ;  /* 0x000000000a097210 */ /* 0x001fc60007fde0ff */
[----:B------:R-:W-:Y:S04]  /*26a0*/  STL [R1+0x8f0], R28 ;  /* 0x0008f01c01007387 */ /* 0x000fe80000100800 */
[----:B------:R-:W-:Y:S04]  /*26b0*/  STL [R1+0x8ec], R27 ;  /* 0x0008ec1b01007387 */ /* 0x000fe80000100800 */
[----:B------:R-:W-:Y:S01]  /*26c0*/  STL [R1+0x8e8], R26 ;  /* 0x0008e81a01007387 */ /* 0x000fe20000100800 */
[----:B------:R-:W-:-:S03]  /*26d0*/  IMAD.SHL.U32 R8, R4, 0x10, RZ ;  /* 0x0000001004087824 */ /* 0x000fc600078e00ff */
[----:B------:R-:W-:Y:S04]  /*26e0*/  STL [R1+0x8e4], R25 ;  /* 0x0008e41901007387 */ /* 0x000fe80000100800 */
[----:B------:R-:W-:Y:S04]  /*26f0*/  STL [R1+0x8e0], R24 ;  /* 0x0008e01801007387 */ /* 0x000fe80000100800 */
[----:B------:R-:W-:Y:S04]  /*2700*/  STL [R1+0x8dc], R74 ;  /* 0x0008dc4a01007387 */ /* 0x000fe80000100800 */
[----:B------:R-:W-:Y:S04]  /*2710*/  STL [R1+0x888], R3 ;  /* 0x0008880301007387 */ /* 0x000fe80000100800 */
[----:B------:R-:W-:Y:S04]  /*2720*/  STL [R1+0x884], R5 ;  /* 0x0008840501007387 */ /* 0x000fe80000100800 */
[----:B------:R-:W-:Y:S01]  /*2730*/  STL [R1+0x74], R9 ;  /* 0x0000740901007387 */ /* 0x000fe20000100800 */
[----:B--2---:R-:W-:-:S03]  /*2740*/  PRMT R88, RZ, 0x7610, R88 ;  /* 0x00007610ff587816 */ /* 0x004fc60000000058 */
[----:B---3--:R0:W-:Y:S02]  /*2750*/  STL [R1+0x1a8], R91 ;  /* 0x0001a85b01007387 */ /* 0x0081e40000100800 */
[----:B0-----:R-:W-:Y:S02]  /*2760*/  LEA.HI.X.SX32 R91, R10, R2, 0x1, P6 ;  /* 0x000000020a5b7211 */ /* 0x001fe400030f0eff */
[----:B------:R-:W-:-:S04]  /*2770*/  IADD3 R90, P6, PT, R8, R0, RZ ;  /* 0x00000000085a7210 */ /* 0x000fc80007fde0ff */
[----:B------:R-:W-:Y:S01]  /*2780*/  LEA.HI.X.SX32 R89, R8, R2, 0x1, P6 ;  /* 0x0000000208597211 */ /* 0x000fe200030f0eff */
[----:B------:R-:W-:Y:S02]  /*2790*/  @!P1 IMAD.MOV.U32 R8, RZ, RZ, R9 ;  /* 0x000000ffff089224 */ /* 0x000fe400078e0009 */
[----:B------:R-:W-:-:S05]  /*27a0*/  @!P1 IMAD.MOV.U32 R9, RZ, RZ, R91 ;  /* 0x000000ffff099224 */ /* 0x000fca00078e005b */
[----:B------:R0:W2:Y:S02]  /*27b0*/  @!P1 LDG.E.U8 R12, desc[UR18][R8.64] ;  /* 0x00000012080c9981 */ /* 0x0000a4000c1e1100 */
[----:B0-----:R-:W-:Y:S02]  /*27c0*/  @!P4 IMAD.MOV.U32 R8, RZ, RZ, R90 ;  /* 0x000000ffff08c224 */ /* 0x001fe400078e005a */
[----:B------:R-:W-:-:S05]  /*27d0*/  @!P4 IMAD.MOV.U32 R9, RZ, RZ, R89 ;  /* 0x000000ffff09c224 */ /* 0x000fca00078e0059 */
[----:B------:R0:W3:Y:S01]  /*27e0*/  @!P4 LDG.E.U8 R88, desc[UR18][R8.64] ;  /* 0x000000120858c981 */ /* 0x0000e2000c1e1100 */
[----:B------:R-:W-:Y:S01]  /*27f0*/  ISETP.GE.U32.AND P5, PT, R11, 0x7fffff58, PT ;  /* 0x7fffff580b00780c */ /* 0x000fe20003fa6070 */
[----:B------:R-:W-:Y:S02]  /*2800*/  IMAD R11, R4, 0x18, RZ ;  /* 0x00000018040b7824 */ /* 0x000fe400078e02ff */
[----:B------:R0:W-:Y:S04]  /*2810*/  STL [R1+0x64], R91 ;  /* 0x0000645b01007387 */ /* 0x0001e80000100800 */
[----:B------:R-:W-:Y:S04]  /*2820*/  STL [R1+0x108], R90 ;  /* 0x0001085a01007387 */ /* 0x000fe80000100800 */
[----:B0-----:R-:W4:Y:S04]  /*2830*/  LDL.LU R91, [R1+0x9dc] ;  /* 0x0009dc00015b7983 */ /* 0x001f280000300800 */
[----:B------:R0:W-:Y:S01]  /*2840*/  STL [R1+0x104], R89 ;  /* 0x0001045901007387 */ /* 0x0001e20000100800 */
[----:B------:R-:W-:-:S05]  /*2850*/  VIADD R8, R14, 0xffffffc7 ;  /* 0xffffffc70e087836 */ /* 0x000fca0000000000 */
[----:B------:R-:W-:Y:S01]  /*2860*/  ISETP.GE.U32.AND P4, PT, R8, 0x7fffff48, PT ;  /* 0x7fffff480800780c */ /* 0x000fe20003f86070 */
[----:B------:R-:W-:Y:S01]  /*2870*/  VIADD R10, R14, 0xffffffcf ;  /* 0xffffffcf0e0a7836 */ /* 0x000fe20000000000 */
[----:B------:R-:W-:-:S04]  /*2880*/  PRMT R83, RZ, 0x7610, R83 ;  /* 0x00007610ff537816 */ /* 0x000fc80000000053 */
[----:B------:R-:W-:Y:S01]  /*2890*/  ISETP.GE.U32.AND P1, PT, R10, 0x7fffff50, PT ;  /* 0x7fffff500a00780c */ /* 0x000fe20003f26070 */
[----:B------:R-:W-:Y:S01]  /*28a0*/  IMAD.SHL.U32 R10, R4, 0x20, RZ ;  /* 0x00000020040a7824 */ /* 0x000fe200078e00ff */
[----:B------:R-:W-:Y:S01]  /*28b0*/  PRMT R85, RZ, 0x7610, R85 ;  /* 0x00007610ff557816 */ /* 0x000fe20000000055 */
[----:B--2---:R2:W-:Y:S04]  /*28c0*/  STL [R1+0x280], R12 ;  /* 0x0002800c01007387 */ /* 0x0045e80000100800 */
[----:B0-----:R-:W4:Y:S04]  /*28d0*/  LDL.LU R89, [R1+0x9d8] ;  /* 0x0009d80001597983 */ /* 0x001f280000300800 */
[----:B------:R-:W4:Y:S01]  /*28e0*/  LDL.LU R90, [R1+0x9d4] ;  /* 0x0009d400015a7983 */ /* 0x000f220000300800 */
[----:B--2---:R-:W-:-:S04]  /*28f0*/  IADD3 R12, P6, PT, R11, R0, RZ ;  /* 0x000000000b0c7210 */ /* 0x004fc80007fde0ff */
[----:B------:R-:W-:Y:S01]  /*2900*/  LEA.HI.X.SX32 R11, R11, R2, 0x1, P6 ;  /* 0x000000020b0b7211 */ /* 0x000fe200030f0eff */
[----:B------:R-:W-:-:S04]  /*2910*/  IMAD.MOV.U32 R9, RZ, RZ, R12 ;  /* 0x000000ffff097224 */ /* 0x000fc800078e000c */
[----:B------:R-:W-:-:S05]  /*2920*/  IMAD.MOV.U32 R8, RZ, RZ, R11 ;  /* 0x000000ffff087224 */ /* 0x000fca00078e000b */
[-C--:B------:R-:W-:Y:S01]  /*2930*/  @!P0 LOP3.LUT R9, R9, R8.reuse, RZ, 0x3c, !PT ;  /* 0x0000000809098212 */ /* 0x080fe200078e3cff */
[----:B---3--:R0:W-:Y:S03]  /*2940*/  STL [R1+0x1bc], R88 ;  /* 0x0001bc5801007387 */ /* 0x0081e60000100800 */
[----:B------:R-:W-:-:S04]  /*2950*/  @!P0 LOP3.LUT R8, R9, R8, RZ, 0x3c, !PT ;  /* 0x0000000809088212 */ /* 0x000fc800078e3cff */
[----:B------:R-:W-:Y:S01]  /*2960*/  @!P0 LOP3.LUT R9, R9, R8, RZ, 0x3c, !PT ;  /* 0x0000000809098212 */ /* 0x000fe200078e3cff */
[----:B0-----:R-:W2:Y:S04]  /*2970*/  LDL.LU R88, [R1+0x9d0] ;  /* 0x0009d00001587983 */ /* 0x001ea80000300800 */
[----:B------:R0:W-:Y:S04]  /*2980*/  STL [R1+0x3d8], R12 ;  /* 0x0003d80c01007387 */ /* 0x0001e80000100800 */
[----:B------:R3:W2:Y:S01]  /*2990*/  @!P0 LDG.E.U8 R83, desc[UR18][R8.64] ;  /* 0x0000001208538981 */ /* 0x0006a2000c1e1100 */
[----:B0-----:R-:W-:-:S04]  /*29a0*/  IADD3 R12, P6, PT, R10, R0, RZ ;  /* 0x000000000a0c7210 */ /* 0x001fc80007fde0ff */
[----:B---3--:R-:W-:Y:S01]  /*29b0*/  LEA.HI.X.SX32 R8, R10, R2, 0x1, P6 ;  /* 0x000000020a087211 */ /* 0x008fe200030f0eff */
[----:B------:R-:W-:Y:S01]  /*29c0*/  IMAD.MOV.U32 R9, RZ, RZ, R12 ;  /* 0x000000ffff097224 */ /* 0x000fe200078e000c */
[----:B------:R-:W-:Y:S04]  /*29d0*/  STL [R1+0x154], R11 ;  /* 0x0001540b01007387 */ /* 0x000fe80000100800 */
[-C--:B------:R-:W-:Y:S01]  /*29e0*/  @!P2 LOP3.LUT R9, R9, R8.reuse, RZ, 0x3c, !PT ;  /* 0x000000080909a212 */ /* 0x080fe200078e3cff */
[----:B------:R-:W-:Y:S04]  /*29f0*/  STL [R1+0x410], R12 ;  /* 0x0004100c01007387 */ /* 0x000fe80000100800 */
[----:B------:R0:W-:Y:S02]  /*2a00*/  STL [R1+0x40c], R8 ;  /* 0x00040c0801007387 */ /* 0x0001e40000100800 */
[----:B0-----:R-:W-:-:S04]  /*2a10*/  @!P2 LOP3.LUT R8, R9, R8, RZ, 0x3c, !PT ;  /* 0x000000080908a212 */ /* 0x001fc800078e3cff */
[----:B------:R-:W-:-:S05]  /*2a20*/  @!P2 LOP3.LUT R9, R9, R8, RZ, 0x3c, !PT ;  /* 0x000000080909a212 */ /* 0x000fca00078e3cff */
[----:B------:R0:W3:Y:S01]  /*2a30*/  @!P2 LDG.E.U8 R85, desc[UR18][R8.64] ;  /* 0x000000120855a981 */ /* 0x0000e2000c1e1100 */
[----:B------:R-:W-:-:S05]  /*2a40*/  VIADD R11, R14, 0xffffffbf ;  /* 0xffffffbf0e0b7836 */ /* 0x000fca0000000000 */
[----:B------:R-:W-:Y:S01]  /*2a50*/  ISETP.GE.U32.AND P0, PT, R11, 0x7fffff40, PT ;  /* 0x7fffff400b00780c */ /* 0x000fe20003f06070 */
[C---:B------:R-:W-:Y:S02]  /*2a60*/  IMAD R11, R4.reuse, 0x28, RZ ;  /* 0x00000028040b7824 */ /* 0x040fe400078e02ff */
[----:B------:R-:W-:Y:S01]  /*2a70*/  IMAD R10, R4, 0x30, RZ ;  /* 0x00000030040a7824 */ /* 0x000fe200078e02ff */
[----:B------:R-:W-:Y:S02]  /*2a80*/  PRMT R87, RZ, 0x7610, R87 ;  /* 0x00007610ff577816 */ /* 0x000fe40000000057 */
[----:B------:R-:W-:Y:S01]  /*2a90*/  PRMT R81, RZ, 0x7610, R81 ;  /* 0x00007610ff517816 */ /* 0x000fe20000000051 */
[----:B--2---:R2:W-:Y:S02]  /*2aa0*/  STL [R1+0x1b8], R83 ;  /* 0x0001b85301007387 */ /* 0x0045e40000100800 */
[----:B--2---:R-:W-:-:S04]  /*2ab0*/  IADD3 R83, P6, PT, R11, R0, RZ ;  /* 0x000000000b537210 */ /* 0x004fc80007fde0ff */
[----:B0-----:R-:W-:Y:S01]  /*2ac0*/  LEA.HI.X.SX32 R8, R11, R2, 0x1, P6 ;  /* 0x000000020b087211 */ /* 0x001fe200030f0eff */
[----:B------:R-:W-:Y:S01]  /*2ad0*/  IMAD.MOV.U32 R9, RZ, RZ, R83 ;  /* 0x000000ffff097224 */ /* 0x000fe200078e0053 */
[----:B------:R0:W-:Y:S04]  /*2ae0*/  STL [R1+0x448], R83 ;  /* 0x0004485301007387 */ /* 0x0001e80000100800 */
[----:B------:R-:W-:Y:S01]  /*2af0*/  @!P5 LOP3.LUT R9, R9, R8, RZ, 0x3c, !PT ;  /* 0x000000080909d212 */ /* 0x000fe200078e3cff */
[----:B------:R2:W-:Y:S01]  /*2b00*/  STL [R1+0x444], R8 ;  /* 0x0004440801007387 */ /* 0x0005e20000100800 */
[----:B0-----:R-:W-:Y:S02]  /*2b10*/  IADD3 R83, P6, PT, R10, R0, RZ ;  /* 0x000000000a537210 */ /* 0x001fe40007fde0ff */
[----:B--2---:R-:W-:-:S03]  /*2b20*/  @!P5 LOP3.LUT R8, R9, R8, RZ, 0x3c, !PT ;  /* 0x000000080908d212 */ /* 0x004fc600078e3cff */
[----:B------:R-:W-:Y:S01]  /*2b30*/  STL [R1+0x480], R83 ;  /* 0x0004805301007387 */ /* 0x000fe20000100800 */
[----:B------:R-:W-:-:S03]  /*2b40*/  @!P5 LOP3.LUT R9, R9, R8, RZ, 0x3c, !PT ;  /* 0x000000080909d212 */ /* 0x000fc600078e3cff */
[----:B---3--:R0:W-:Y:S04]  /*2b50*/  STL [R1+0x27c], R85 ;  /* 0x00027c5501007387 */ /* 0x0081e80000100800 */
[----:B------:R2:W3:Y:S01]  /*2b60*/  @!P5 LDG.E.U8 R87, desc[UR18][R8.64] ;  /* 0x000000120857d981 */ /* 0x0004e2000c1e1100 */
[----:B0-----:R-:W-:Y:S01]  /*2b70*/  LEA.HI.X.SX32 R85, R10, R2, 0x1, P6 ;  /* 0x000000020a557211 */ /* 0x001fe200030f0eff */
[----:B--2---:R-:W-:-:S04]  /*2b80*/  @!P1 IMAD.MOV.U32 R8, RZ, RZ, R83 ;  /* 0x000000ffff089224 */ /* 0x004fc800078e0053 */
[----:B------:R-:W-:-:S05]  /*2b90*/  @!P1 IMAD.MOV.U32 R9, RZ, RZ, R85 ;  /* 0x000000ffff099224 */ /* 0x000fca00078e0055 */
[----:B------:R0:W2:Y:S01]  /*2ba0*/  @!P1 LDG.E.U8 R81, desc[UR18][R8.64] ;  /* 0x0000001208519981 */ /* 0x0000a2000c1e1100 */
[----:B------:R-:W-:-:S05]  /*2bb0*/  IMAD R11, R4, 0x38, RZ ;  /* 0x00000038040b7824 */ /* 0x000fca00078e02ff */
[----:B------:R-:W-:Y:S01]  /*2bc0*/  IADD3 R10, P6, PT, R11, R0, RZ ;  /* 0x000000000b0a7210 */ /* 0x000fe20007fde0ff */
[----:B0-----:R-:W-:-:S03]  /*2bd0*/  VIADD R8, R14, 0xffffffa7 ;  /* 0xffffffa70e087836 */ /* 0x001fc60000000000 */
[----:B------:R-:W-:Y:S01]  /*2be0*/  LEA.HI.X.SX32 R11, R11, R2, 0x1, P6 ;  /* 0x000000020b0b7211 */ /* 0x000fe200030f0eff */
[----:B------:R-:W-:Y:S01]  /*2bf0*/  IMAD.MOV.U32 R9, RZ, RZ, R10 ;  /* 0x000000ffff097224 */ /* 0x000fe200078e000a */
[----:B------:R-:W-:-:S03]  /*2c00*/  ISETP.GE.U32.AND P1, PT, R8, 0x7fffff28, PT ;  /* 0x7fffff280800780c */ /* 0x000fc60003f26070 */
[----:B------:R-:W-:Y:S02]  /*2c10*/  IMAD.MOV.U32 R8, RZ, RZ, R11 ;  /* 0x000000ffff087224 */ /* 0x000fe400078e000b */
[----:B------:R-:W-:-:S03]  /*2c20*/  VIADD R12, R14, 0xffffffb7 ;  /* 0xffffffb70e0c7836 */ /* 0x000fc60000000000 */
[-C--:B------:R-:W-:Y:S02]  /*2c30*/  @!P4 LOP3.LUT R9, R9, R8.reuse, RZ, 0x3c, !PT ;  /* 0x000000080909c212 */ /* 0x080fe400078e3cff */
[----:B------:R-:W-:Y:S01]  /*2c40*/  ISETP.GE.U32.AND P2, PT, R12, 0x7fffff38, PT ;  /* 0x7fffff380c00780c */ /* 0x000fe20003f46070 */
[----:B------:R-:W-:Y:S01]  /*2c50*/  VIADD R12, R14, 0xffffffaf ;  /* 0xffffffaf0e0c7836 */ /* 0x000fe20000000000 */
[C---:B------:R-:W-:Y:S02]  /*2c60*/  @!P4 LOP3.LUT R8, R9.reuse, R8, RZ, 0x3c, !PT ;  /* 0x000000080908c212 */ /* 0x040fe400078e3cff */
[----:B------:R-:W-:Y:S02]  /*2c70*/  PRMT R78, RZ, 0x7610, R78 ;  /* 0x00007610ff4e7816 */ /* 0x000fe4000000004e */
[----:B------:R-:W-:Y:S02]  /*2c80*/  ISETP.GE.U32.AND P5, PT, R12, 0x7fffff30, PT ;  /* 0x7fffff300c00780c */ /* 0x000fe40003fa6070 */
[----:B------:R-:W-:-:S05]  /*2c90*/  @!P4 LOP3.LUT R9, R9, R8, RZ, 0x3c, !PT ;  /* 0x000000080909c212 */ /* 0x000fca00078e3cff */
[----:B------:R0:W4:Y:S01]  /*2ca0*/  @!P4 LDG.E.U8 R78, desc[UR18][R8.64] ;  /* 0x00000012084ec981 */ /* 0x000122000c1e1100 */
[----:B------:R-:W-:-:S03]  /*2cb0*/  PRMT R79, RZ, 0x7610, R79 ;  /* 0x00007610ff4f7816 */ /* 0x000fc6000000004f */
[----:B---3--:R3:W-:Y:S04]  /*2cc0*/  STL [R1+0x1cc], R87 ;  /* 0x0001cc5701007387 */ /* 0x0087e80000100800 */
[----:B---3--:R-:W3:Y:S04]  /*2cd0*/  LDL.LU R87, [R1+0x9cc] ;  /* 0x0009cc0001577983 */ /* 0x008ee80000300800 */
[----:B------:R0:W-:Y:S04]  /*2ce0*/  STL [R1+0x47c], R85 ;  /* 0x00047c5501007387 */ /* 0x0001e80000100800 */
[----:B0-----:R-:W3:Y:S04]  /*2cf0*/  LDL.LU R85, [R1+0x9c8] ;  /* 0x0009c80001557983 */ /* 0x001ee80000300800 */
[----:B------:R-:W3:Y:S04]  /*2d00*/  LDL.LU R83, [R1+0x9c4] ;  /* 0x0009c40001537983 */ /* 0x000ee80000300800 */
[----:B--2---:R0:W-:Y:S04]  /*2d10*/  STL [R1+0x1c8], R81 ;  /* 0x0001c85101007387 */ /* 0x0041e80000100800 */
[----:B0-----:R-:W2:Y:S04]  /*2d20*/  LDL.LU R81, [R1+0x9c0] ;  /* 0x0009c00001517983 */ /* 0x001ea80000300800 */
[----:B------:R0:W-:Y:S02]  /*2d30*/  STL [R1+0x4c0], R10 ;  /* 0x0004c00a01007387 */ /* 0x0001e40000100800 */
[----:B0-----:R-:W-:-:S05]  /*2d40*/  IMAD.SHL.U32 R10, R4, 0x40, RZ ;  /* 0x00000040040a7824 */ /* 0x001fca00078e00ff */
[----:B------:R-:W-:-:S04]  /*2d50*/  IADD3 R12, P6, PT, R10, R0, RZ ;  /* 0x000000000a0c7210 */ /* 0x000fc80007fde0ff */
[----:B------:R-:W-:Y:S01]  /*2d60*/  LEA.HI.X.SX32 R8, R10, R2, 0x1, P6 ;  /* 0x000000020a087211 */ /* 0x000fe200030f0eff */
[----:B------:R-:W-:Y:S01]  /*2d70*/  IMAD.MOV.U32 R9, RZ, RZ, R12 ;  /* 0x000000ffff097224 */ /* 0x000fe200078e000c */
[----:B------:R-:W-:Y:S04]  /*2d80*/  STL [R1+0x4bc], R11 ;  /* 0x0004bc0b01007387 */ /* 0x000fe80000100800 */
[-C--:B------:R-:W-:Y:S01]  /*2d90*/  @!P0 LOP3.LUT R9, R9, R8.reuse, RZ, 0x3c, !PT ;  /* 0x0000000809098212 */ /* 0x080fe200078e3cff */
[----:B------:R-:W-:Y:S04]  /*2da0*/  STL [R1+0x4f8], R12 ;  /* 0x0004f80c01007387 */ /* 0x000fe80000100800 */
[----:B------:R0:W-:Y:S02]  /*2db0*/  STL [R1+0x4f4], R8 ;  /* 0x0004f40801007387 */ /* 0x0001e40000100800 */
[----:B0-----:R-:W-:-:S04]  /*2dc0*/  @!P0 LOP3.LUT R8, R9, R8, RZ, 0x3c, !PT ;  /* 0x0000000809088212 */ /* 0x001fc800078e3cff */
[----:B------:R-:W-:-:S05]  /*2dd0*/  @!P0 LOP3.LUT R9, R9, R8, RZ, 0x3c, !PT ;  /* 0x0000000809098212 */ /* 0x000fca00078e3cff */
[----:B------:R0:W2:Y:S01]  /*2de0*/  @!P0 LDG.E.U8 R79, desc[UR18][R8.64] ;  /* 0x00000012084f8981 */ /* 0x0000a2000c1e1100 */
[----:B------:R-:W-:-:S05]  /*2df0*/  VIADD R11, R14, 0xffffff9f ;  /* 0xffffff9f0e0b7836 */ /* 0x000fca0000000000 */
[----:B------:R-:W-:Y:S01]  /*2e00*/  ISETP.GE.U32.AND P4, PT, R11, 0x7fffff20, PT ;  /* 0x7fffff200b00780c */ /* 0x000fe20003f86070 */
[C---:B------:R-:W-:Y:S01]  /*2e10*/  IMAD R11, R4.reuse, 0x48, RZ ;  /* 0x00000048040b7824 */ /* 0x040fe200078e02ff */
[----:B----4-:R4:W-:Y:S01]  /*2e20*/  STL [R1+0x274], R78 ;  /* 0x0002744e01007387 */ /* 0x0109e20000100800 */
[----:B------:R-:W-:-:S03]  /*2e30*/  IMAD R10, R4, 0x50, RZ ;  /* 0x00000050040a7824 */ /* 0x000fc600078e02ff */
[----:B----4-:R-:W-:-:S04]  /*2e40*/  IADD3 R78, P6, PT, R11, R0, RZ ;  /* 0x000000000b4e7210 */ /* 0x010fc80007fde0ff */
[----:B0-----:R-:W-:Y:S01]  /*2e50*/  LEA.HI.X.SX32 R8, R11, R2, 0x1, P6 ;  /* 0x000000020b087211 */ /* 0x001fe200030f0eff */
[----:B------:R-:W-:Y:S01]  /*2e60*/  IMAD.MOV.U32 R9, RZ, RZ, R78 ;  /* 0x000000ffff097224 */ /* 0x000fe200078e004e */
[----:B------:R0:W-:Y:S04]  /*2e70*/  STL [R1+0x530], R78 ;  /* 0x0005304e01007387 */ /* 0x0001e80000100800 */
[----:B------:R-:W-:Y:S01]  /*2e80*/  @!P2 LOP3.LUT R9, R9, R8, RZ, 0x3c, !PT ;  /* 0x000000080909a212 */ /* 0x000fe200078e3cff */
[----:B------:R4:W-:Y:S01]  /*2e90*/  STL [R1+0x52c], R8 ;  /* 0x00052c0801007387 */ /* 0x0009e20000100800 */
[----:B0-----:R-:W-:Y:S02]  /*2ea0*/  IADD3 R78, P6, PT, R10, R0, RZ ;  /* 0x000000000a4e7210 */ /* 0x001fe40007fde0ff */
[----:B------:R-:W-:-:S02]  /*2eb0*/  PRMT R80, RZ, 0x7610, R80 ;  /* 0x00007610ff507816 */ /* 0x000fc40000000050 */
[C---:B----4-:R-:W-:Y:S01]  /*2ec0*/  @!P2 LOP3.LUT R8, R9.reuse, R8, RZ, 0x3c, !PT ;  /* 0x000000080908a212 */ /* 0x050fe200078e3cff */
[----:B------:R-:W-:Y:S03]  /*2ed0*/  STL [R1+0x568], R78 ;  /* 0x0005684e01007387 */ /* 0x000fe60000100800 */
[----:B------:R-:W-:Y:S02]  /*2ee0*/  @!P2 LOP3.LUT R9, R9, R8, RZ, 0x3c, !PT ;  /* 0x000000080909a212 */ /* 0x000fe400078e3cff */
[----:B------:R-:W-:-:S03]  /*2ef0*/  PRMT R77, RZ, 0x7610, R77 ;  /* 0x00007610ff4d7816 */ /* 0x000fc6000000004d */
[----:B------:R0:W4:Y:S02]  /*2f00*/  @!P2 LDG.E.U8 R80, desc[UR18][R8.64] ;  /* 0x000000120850a981 */ /* 0x000124000c1e1100 */
[----:B0-----:R-:W-:Y:S02]  /*2f10*/  @!P5 IMAD.MOV.U32 R8, RZ, RZ, R78 ;  /* 0x000000ffff08d224 */ /* 0x001fe400078e004e */
[----:B--2---:R0:W-:Y:S02]  /*2f20*/  STL [R1+0x60], R79 ;  /* 0x0000604f01007387 */ /* 0x0041e40000100800 */
[----:B0-----:R-:W-:-:S05]  /*2f30*/  LEA.HI.X.SX32 R79, R10, R2, 0x1, P6 ;  /* 0x000000020a4f7211 */ /* 0x001fca00030f0eff */
        /* <DEDUP_REMOVED lines=10> */
[-C--:B------:R-:W-:Y:S01]  /*2fe0*/  @!P1 LOP3.LUT R9, R9, R8.reuse, RZ, 0x3c, !PT ;  /* 0x0000000809099212 */ /* 0x080fe200078e3cff */
[----:B----4-:R0:W-:Y:S01]  /*2ff0*/  STL [R1+0x58], R80 ;  /* 0x0000585001007387 */ /* 0x0101e20000100800 */
[----:B------:R-:W-:Y:S01]  /*3000*/  ISETP.GE.U32.AND P0, PT, R12, 0x7fffff18, PT ;  /* 0x7fffff180c00780c */ /* 0x000fe20003f06070 */
[----:B------:R-:W-:Y:S01]  /*3010*/  VIADD R12, R14, 0xffffff8f ;  /* 0xffffff8f0e0c7836 */ /* 0x000fe20000000000 */
[----:B------:R-:W-:Y:S01]  /*3020*/  @!P1 LOP3.LUT R8, R9, R8, RZ, 0x3c, !PT ;  /* 0x0000000809089212 */ /* 0x000fe200078e3cff */
[----:B0-----:R-:W4:Y:S04]  /*3030*/  LDL.LU R80, [R1+0x9bc] ;  /* 0x0009bc0001507983 */ /* 0x001f280000300800 */
[----:B------:R0:W-:Y:S01]  /*3040*/  STL [R1+0x564], R79 ;  /* 0x0005644f01007387 */ /* 0x0001e20000100800 */
[----:B------:R-:W-:-:S03]  /*3050*/  PRMT R68, RZ, 0x7610, R68 ;  /* 0x00007610ff447816 */ /* 0x000fc60000000044 */
[----:B0-----:R-:W3:Y:S04]  /*3060*/  LDL.LU R79, [R1+0x9b8] ;  /* 0x0009b800014f7983 */ /* 0x001ee80000300800 */
[----:B------:R-:W3:Y:S01]  /*3070*/  LDL.LU R78, [R1+0x9b4] ;  /* 0x0009b400014e7983 */ /* 0x000ee20000300800 */
[----:B------:R-:W-:Y:S02]  /*3080*/  ISETP.GE.U32.AND P2, PT, R12, 0x7fffff10, PT ;  /* 0x7fffff100c00780c */ /* 0x000fe40003f46070 */
[----:B------:R-:W-:-:S05]  /*3090*/  @!P1 LOP3.LUT R9, R9, R8, RZ, 0x3c, !PT ;  /* 0x0000000809099212 */ /* 0x000fca00078e3cff */
[----:B------:R0:W3:Y:S01]  /*30a0*/  @!P1 LDG.E.U8 R68, desc[UR18][R8.64] ;  /* 0x0000001208449981 */ /* 0x0000e2000c1e1100 */
[----:B------:R-:W-:-:S03]  /*30b0*/  PRMT R75, RZ, 0x7610, R75 ;  /* 0x00007610ff4b7816 */ /* 0x000fc6000000004b */
[----:B--2---:R2:W-:Y:S04]  /*30c0*/  STL [R1+0x278], R77 ;  /* 0x0002784d01007387 */ /* 0x0045e80000100800 */
[----:B--2---:R-:W2:Y:S04]  /*30d0*/  LDL.LU R77, [R1+0x9b0] ;  /* 0x0009b000014d7983 */ /* 0x004ea80000300800 */
[----:B------:R0:W-:Y:S02]  /*30e0*/  STL [R1+0x5a0], R10 ;  /* 0x0005a00a01007387 */ /* 0x0001e40000100800 */
[----:B0-----:R-:W-:-:S05]  /*30f0*/  IMAD R10, R4, 0x60, RZ ;  /* 0x00000060040a7824 */ /* 0x001fca00078e02ff */
        /* <DEDUP_REMOVED lines=12> */
[----:B------:R-:W-:Y:S01]  /*31c0*/  IMAD R11, R4, 0x68, RZ ;  /* 0x00000068040b7824 */ /* 0x000fe200078e02ff */
[----:B---3--:R3:W-:Y:S04]  /*31d0*/  STL [R1+0xf0], R68 ;  /* 0x0000f04401007387 */ /* 0x0087e80000100800 */
[----:B---3--:R-:W-:-:S04]  /*31e0*/  IADD3 R68, P6, PT, R11, R0, RZ ;  /* 0x000000000b447210 */ /* 0x008fc80007fde0ff */
[----:B0-----:R-:W-:Y:S01]  /*31f0*/  LEA.HI.X.SX32 R8, R11, R2, 0x1, P6 ;  /* 0x000000020b087211 */ /* 0x001fe200030f0eff */
[----:B------:R-:W-:Y:S01]  /*3200*/  IMAD.MOV.U32 R9, RZ, RZ, R68 ;  /* 0x000000ffff097224 */ /* 0x000fe200078e0044 */
[----:B------:R-:W-:Y:S01]  /*3210*/  STL [R1+0x608], R68 ;  /* 0x0006084401007387 */ /* 0x000fe20000100800 */
[----:B------:R-:W-:-:S03]  /*3220*/  IMAD R10, R4, 0x70, RZ ;  /* 0x00000070040a7824 */ /* 0x000fc600078e02ff */
[----:B------:R-:W-:Y:S02]  /*3230*/  @!P0 LOP3.LUT R9, R9, R8, RZ, 0x3c, !PT ;  /* 0x0000000809098212 */ /* 0x000fe400078e3cff */
[----:B------:R-:W-:Y:S02]  /*3240*/  PRMT R76, RZ, 0x7610, R76 ;  /* 0x00007610ff4c7816 */ /* 0x000fe4000000004c */
[----:B------:R-:W-:Y:S01]  /*3250*/  PRMT R7, RZ, 0x7610, R7 ;  /* 0x00007610ff077816 */ /* 0x000fe20000000007 */
[----:B--2---:R0:W-:Y:S04]  /*3260*/  STL [R1+0xec], R75 ;  /* 0x0000ec4b01007387 */ /* 0x0041e80000100800 */
[----:B------:R2:W-:Y:S01]  /*3270*/  STL [R1+0x604], R8 ;  /* 0x0006040801007387 */ /* 0x0005e20000100800 */
[----:B0-----:R-:W-:-:S02]  /*3280*/  IADD3 R75, P6, PT, R10, R0, RZ ;  /* 0x000000000a4b7210 */ /* 0x001fc40007fde0ff */
[C---:B--2---:R-:W-:Y:S02]  /*3290*/  @!P0 LOP3.LUT R8, R9.reuse, R8, RZ, 0x3c, !PT ;  /* 0x0000000809088212 */ /* 0x044fe400078e3cff */
[----:B------:R-:W-:Y:S02]  /*32a0*/  LEA.HI.X.SX32 R68, R10, R2, 0x1, P6 ;  /* 0x000000020a447211 */ /* 0x000fe400030f0eff */
[----:B------:R-:W-:-:S05]  /*32b0*/  @!P0 LOP3.LUT R9, R9, R8, RZ, 0x3c, !PT ;  /* 0x0000000809098212 */ /* 0x000fca00078e3cff */
[----:B------:R0:W2:Y:S02]  /*32c0*/  @!P0 LDG.E.U8 R76, desc[UR18][R8.64] ;  /* 0x00000012084c8981 */ /* 0x0000a4000c1e1100 */
[----:B0-----:R-:W-:Y:S02]  /*32d0*/  @!P2 IMAD.MOV.U32 R8, RZ, RZ, R75 ;  /* 0x000000ffff08a224 */ /* 0x001fe400078e004b */
[----:B------:R-:W-:-:S05]  /*32e0*/  @!P2 IMAD.MOV.U32 R9, RZ, RZ, R68 ;  /* 0x000000ffff09a224 */ /* 0x000fca00078e0044 */
[----:B------:R0:W3:Y:S01]  /*32f0*/  @!P2 LDG.E.U8 R7, desc[UR18][R8.64] ;  /* 0x000000120807a981 */ /* 0x0000e2000c1e1100 */
[----:B------:R-:W-:-:S05]  /*3300*/  IMAD R11, R4, 0x78, RZ ;  /* 0x00000078040b7824 */ /* 0x000fca00078e02ff */
[----:B------:R-:W-:Y:S01]  /*3310*/  IADD3 R10, P6, PT, R11, R0, RZ ;  /* 0x000000000b0a7210 */ /* 0x000fe20007fde0ff */
[----:B0-----:R-:W-:-:S03]  /*3320*/  VIADD R8, R14, 0xffffffde ;  /* 0xffffffde0e087836 */ /* 0x001fc60000000000 */
[----:B------:R-:W-:Y:S01]  /*3330*/  LEA.HI.X.SX32 R11, R11, R2, 0x1, P6 ;  /* 0x000000020b0b7211 */ /* 0x000fe200030f0eff */
[----:B------:R-:W-:Y:S01]  /*3340*/  STL [R1+0x638], R75 ;  /* 0x0006384b01007387 */ /* 0x000fe20000100800 */
[----:B------:R-:W-:Y:S01]  /*3350*/  IMAD.MOV.U32 R9, RZ, RZ, R10 ;  /* 0x000000ffff097224 */ /* 0x000fe200078e000a */
[----:B------:R-:W-:Y:S02]  /*3360*/  ISETP.GE.U32.AND P2, PT, R8, 0x7fffff5f, PT ;  /* 0x7fffff5f0800780c */ /* 0x000fe40003f46070 */
        /* <DEDUP_REMOVED lines=11> */
[----:B--2---:R2:W-:Y:S04]  /*3420*/  STL [R1+0x270], R76 ;  /* 0x0002704c01007387 */ /* 0x0045e80000100800 */
[----:B--2---:R-:W2:Y:S04]  /*3430*/  LDL.LU R76, [R1+0x9ac] ;  /* 0x0009ac00014c7983 */ /* 0x004ea80000300800 */
[----:B------:R0:W-:Y:S04]  /*3440*/  STL [R1+0x634], R68 ;  /* 0x0006344401007387 */ /* 0x0001e80000100800 */
[----:B0-----:R-:W2:Y:S04]  /*3450*/  LDL.LU R68, [R1+0x9a8] ;  /* 0x0009a80001447983 */ /* 0x001ea80000300800 */
[----:B------:R-:W2:Y:S04]  /*3460*/  LDL.LU R75, [R1+0x9a4] ;  /* 0x0009a400014b7983 */ /* 0x000ea80000300800 */
[----:B---3--:R0:W-:Y:S04]  /*3470*/  STL [R1+0x26c], R7 ;  /* 0x00026c0701007387 */ /* 0x0081e80000100800 */
[----:B0-----:R-:W3:Y:S04]  /*3480*/  LDL.LU R7, [R1+0x9a0] ;  /* 0x0009a00001077983 */ /* 0x001ee80000300800 */
        /* <DEDUP_REMOVED lines=51> */
[----:B0-----:R-:W4:Y:S04]  /*37c0*/  LDL.LU R71, [R1+0x998] ;  /* 0x0009980001477983 */ /* 0x001f280000300800 */
        /* <DEDUP_REMOVED lines=22> */
[----:B---3--:R3:W-:Y:S01]  /*3930*/  STL [R1+0x158], R65 ;  /* 0x0001584101007387 */ /* 0x0087e20000100800 */
[----:B------:R-:W-:-:S03]  /*3940*/  IMAD R10, R4, 0x39, RZ ;  /* 0x00000039040a7824 */ /* 0x000fc600078e02ff */
[----:B---3--:R-:W-:-:S04]  /*3950*/  IADD3 R65, P6, PT, R11, R0, RZ ;  /* 0x000000000b417210 */ /* 0x008fc80007fde0ff */
[----:B0-----:R-:W-:Y:S01]  /*3960*/  LEA.HI.X.SX32 R8, R11, R2, 0x1, P6 ;  /* 0x000000020b087211 */ /* 0x001fe200030f0eff */
[----:B------:R-:W-:Y:S01]  /*3970*/  IMAD.MOV.U32 R9, RZ, RZ, R65 ;  /* 0x000000ffff097224 */ /* 0x000fe200078e0041 */
[----:B------:R0:W-:Y:S04]  /*3980*/  STL [R1+0x490], R65 ;  /* 0x0004904101007387 */ /* 0x0001e80000100800 */
[----:B------:R-:W-:Y:S01]  /*3990*/  @!P1 LOP3.LUT R9, R9, R8, RZ, 0x3c, !PT ;  /* 0x0000000809099212 */ /* 0x000fe200078e3cff */
[----:B------:R3:W-:Y:S01]  /*39a0*/  STL [R1+0x48c], R8 ;  /* 0x00048c0801007387 */ /* 0x0007e20000100800 */
[----:B0-----:R-:W-:Y:S02]  /*39b0*/  IADD3 R65, P6, PT, R10, R0, RZ ;  /* 0x000000000a417210 */ /* 0x001fe40007fde0ff */
[----:B------:R-:W-:-:S02]  /*39c0*/  PRMT R67, RZ, 0x7610, R67 ;  /* 0x00007610ff437816 */ /* 0x000fc40000000043 */
[C---:B---3--:R-:W-:Y:S01]  /*39d0*/  @!P1 LOP3.LUT R8, R9.reuse, R8, RZ, 0x3c, !PT ;  /* 0x0000000809089212 */ /* 0x048fe200078e3cff */
[----:B------:R-:W-:Y:S03]  /*39e0*/  STL [R1+0x4c8], R65 ;  /* 0x0004c84101007387 */ /* 0x000fe60000100800 */
[----:B------:R-:W-:Y:S02]  /*39f0*/  @!P1 LOP3.LUT R9, R9, R8, RZ, 0x3c, !PT ;  /* 0x0000000809099212 */ /* 0x000fe400078e3cff */
[----:B------:R-:W-:-:S03]  /*3a00*/  PRMT R64, RZ, 0x7610, R64 ;  /* 0x00007610ff407816 */ /* 0x000fc60000000040 */
[----:B------:R0:W3:Y:S01]  /*3a10*/  @!P1 LDG.E.U8 R67, desc[UR18][R8.64] ;  /* 0x0000001208439981 */ /* 0x0000e2000c1e1100 */
[----:B------:R-:W-:Y:S02]  /*3a20*/  IMAD R11, R4, 0x41, RZ ;  /* 0x00000041040b7824 */ /* 0x000fe400078e02ff */
[----:B0-----:R-:W-:Y:S01]  /*3a30*/  @!P4 IMAD.MOV.U32 R8, RZ, RZ, R65 ;  /* 0x000000ffff08c224 */ /* 0x001fe200078e0041 */
[----:B------:R-:W-:Y:S01]  /*3a40*/  PRMT R63, RZ, 0x7610, R63 ;  /* 0x00007610ff3f7816 */ /* 0x000fe2000000003f */
[----:B--2---:R0:W-:Y:S02]  /*3a50*/  STL [R1+0x264], R66 ;  /* 0x0002644201007387 */ /* 0x0041e40000100800 */
[----:B0-----:R-:W-:-:S05]  /*3a60*/  LEA.HI.X.SX32 R66, R10, R2, 0x1, P6 ;  /* 0x000000020a427211 */ /* 0x001fca00030f0eff */
[----:B------:R-:W-:-:S05]  /*3a70*/  @!P4 IMAD.MOV.U32 R9, RZ, RZ, R66 ;  /* 0x000000ffff09c224 */ /* 0x000fca00078e0042 */
[----:B------:R0:W2:Y:S01]  /*3a80*/  @!P4 LDG.E.U8 R64, desc[UR18][R8.64] ;  /* 0x000000120840c981 */ /* 0x0000a2000c1e1100 */
[----:B------:R-:W-:-:S04]  /*3a90*/  IADD3 R10, P6, PT, R11, R0, RZ ;  /* 0x000000000b0a7210 */ /* 0x000fc80007fde0ff */
[----:B------:R-:W-:Y:S01]  /*3aa0*/  LEA.HI.X.SX32 R11, R11, R2, 0x1, P6 ;  /* 0x000000020b0b7211 */ /* 0x000fe200030f0eff */
[----:B0-----:R-:W-:Y:S02]  /*3ab0*/  VIADD R8, R14, 0xffffff9e ;  /* 0xffffff9e0e087836 */ /* 0x001fe40000000000 */
[----:B------:R-:W-:-:S03]  /*3ac0*/  IMAD.MOV.U32 R9, RZ, RZ, R10 ;  /* 0x000000ffff097224 */ /* 0x000fc600078e000a */
[----:B------:R-:W-:Y:S01]  /*3ad0*/  ISETP.GE.U32.AND P4, PT, R8, 0x7fffff1f, PT ;  /* 0x7fffff1f0800780c */ /* 0x000fe20003f86070 */
[----:B------:R-:W-:-:S05]  /*3ae0*/  IMAD.MOV.U32 R8, RZ, RZ, R11 ;  /* 0x000000ffff087224 */ /* 0x000fca00078e000b */
[----:B------:R-:W-:-:S04]  /*3af0*/  @!P0 LOP3.LUT R9, R9, R8, RZ, 0x3c, !PT ;  /* 0x0000000809098212 */ /* 0x000fc800078e3cff */
[----:B------:R-:W-:-:S04]  /*3b00*/  @!P0 LOP3.LUT R8, R9, R8, RZ, 0x3c, !PT ;  /* 0x0000000809088212 */ /* 0x000fc800078e3cff */
[----:B------:R-:W-:-:S05]  /*3b10*/  @!P0 LOP3.LUT R9, R9, R8, RZ, 0x3c, !PT ;  /* 0x0000000809098212 */ /* 0x000fca00078e3cff */
[----:B------:R0:W4:Y:S01]  /*3b20*/  @!P0 LDG.E.U8 R63, desc[UR18][R8.64] ;  /* 0x00000012083f8981 */ /* 0x000122000c1e1100 */
[----:B------:R-:W-:-:S03]  /*3b30*/  VIADD R12, R14, 0xffffffae ;  /* 0xffffffae0e0c7836 */ /* 0x000fc60000000000 */
[----:B---3--:R3:W-:Y:S02]  /*3b40*/  STL [R1+0x164], R67 ;  /* 0x0001644301007387 */ /* 0x0087e40000100800 */
[----:B------:R-:W-:Y:S01]  /*3b50*/  ISETP.GE.U32.AND P5, PT, R12, 0x7fffff2f, PT ;  /* 0x7fffff2f0c00780c */ /* 0x000fe20003fa6070 */
[----:B------:R-:W-:Y:S01]  /*3b60*/  VIADD R12, R14, 0xffffffa6 ;  /* 0xffffffa60e0c7836 */ /* 0x000fe20000000000 */
[----:B---3--:R-:W3:Y:S04]  /*3b70*/  LDL.LU R67, [R1+0x98c] ;  /* 0x00098c0001437983 */ /* 0x008ee80000300800 */
[----:B------:R0:W-:Y:S01]  /*3b80*/  STL [R1+0x4c4], R66 ;  /* 0x0004c44201007387 */ /* 0x0001e20000100800 */
[----:B------:R-:W-:-:S03]  /*3b90*/  ISETP.GE.U32.AND P1, PT, R12, 0x7fffff27, PT ;  /* 0x7fffff270c00780c */ /* 0x000fc60003f26070 */
[----:B0-----:R-:W3:Y:S04]  /*3ba0*/  LDL.LU R66, [R1+0x988] ;  /* 0x0009880001427983 */ /* 0x001ee80000300800 */
[----:B------:R-:W3:Y:S01]  /*3bb0*/  LDL.LU R65, [R1+0x984] ;  /* 0x0009840001417983 */ /* 0x000ee20000300800 */
[----:B------:R-:W-:-:S03]  /*3bc0*/  PRMT R62, RZ, 0x7610, R62 ;  /* 0x00007610ff3e7816 */ /* 0x000fc6000000003e */
[----:B--2---:R0:W-:Y:S04]  /*3bd0*/  STL [R1+0x160], R64 ;  /* 0x0001604001007387 */ /* 0x0041e80000100800 */
[----:B0-----:R-:W2:Y:S04]  /*3be0*/  LDL.LU R64, [R1+0x980] ;  /* 0x0009800001407983 */ /* 0x001ea80000300800 */
[----:B------:R0:W-:Y:S02]  /*3bf0*/  STL [R1+0x500], R10 ;  /* 0x0005000a01007387 */ /* 0x0001e40000100800 */
[----:B0-----:R-:W-:-:S05]  /*3c00*/  IMAD R10, R4, 0x49, RZ ;  /* 0x00000049040a7824 */ /* 0x001fca00078e02ff */
[----:B------:R-:W-:-:S04]  /*3c10*/  IADD3 R12, P6, PT, R10, R0, RZ ;  /* 0x000000000a0c7210 */ /* 0x000fc80007fde0ff */
[----:B------:R-:W-:Y:S01]  /*3c20*/  LEA.HI.X.SX32 R8, R10, R2, 0x1, P6 ;  /* 0x000000020a087211 */ /* 0x000fe200030f0eff */
[----:B------:R-:W-:Y:S01]  /*3c30*/  IMAD.MOV.U32 R9, RZ, RZ, R12 ;  /* 0x000000ffff097224 */ /* 0x000fe200078e000c */
[----:B------:R0:W-:Y:S04]  /*3c40*/  STL [R1+0x4fc], R11 ;  /* 0x0004fc0b01007387 */ /* 0x0001e80000100800 */
[-C--:B------:R-:W-:Y:S01]  /*3c50*/  @!P2 LOP3.LUT R9, R9, R8.reuse, RZ, 0x3c, !PT ;  /* 0x000000080909a212 */ /* 0x080fe200078e3cff */
[----:B------:R-:W-:Y:S04]  /*3c60*/  STL [R1+0x538], R12 ;  /* 0x0005380c01007387 */ /* 0x000fe80000100800 */
[----:B------:R1:W-:Y:S01]  /*3c70*/  STL [R1+0x534], R8 ;  /* 0x0005340801007387 */ /* 0x0003e20000100800 */
[----:B0-----:R-:W-:Y:S01]  /*3c80*/  VIADD R11, R14, 0xffffff96 ;  /* 0xffffff960e0b7836 */ /* 0x001fe20000000000 */
[----:B-1----:R-:W-:-:S04]  /*3c90*/  @!P2 LOP3.LUT R8, R9, R8, RZ, 0x3c, !PT ;  /* 0x000000080908a212 */ /* 0x002fc800078e3cff */
[----:B------:R-:W-:Y:S02]  /*3ca0*/  ISETP.GE.U32.AND P0, PT, R11, 0x7fffff17, PT ;  /* 0x7fffff170b00780c */ /* 0x000fe40003f06070 */
[----:B------:R-:W-:Y:S01]  /*3cb0*/  @!P2 LOP3.LUT R9, R9, R8, RZ, 0x3c, !PT ;  /* 0x000000080909a212 */ /* 0x000fe200078e3cff */
[----:B------:R-:W-:Y:S01]  /*3cc0*/  IMAD R11, R4, 0x51, RZ ;  /* 0x00000051040b7824 */ /* 0x000fe200078e02ff */
[----:B----4-:R0:W-:Y:S04]  /*3cd0*/  STL [R1+0x260], R63 ;  /* 0x0002603f01007387 */ /* 0x0101e80000100800 */
[----:B------:R1:W4:Y:S01]  /*3ce0*/  @!P2 LDG.E.U8 R62, desc[UR18][R8.64] ;  /* 0x00000012083ea981 */ /* 0x000322000c1e1100 */
[----:B0-----:R-:W-:-:S04]  /*3cf0*/  IADD3 R63, P6, PT, R11, R0, RZ ;  /* 0x000000000b3f7210 */ /* 0x001fc80007fde0ff */
[----:B-1----:R-:W-:Y:S01]  /*3d00*/  LEA.HI.X.SX32 R9, R11, R2, 0x1, P6 ;  /* 0x000000020b097211 */ /* 0x002fe200030f0eff */
[----:B------:R-:W-:-:S05]  /*3d10*/  @!P5 IMAD.MOV.U32 R8, RZ, RZ, R63 ;  /* 0x000000ffff08d224 */ /* 0x000fca00078e003f */
[----:B------:R0:W2:Y:S01]  /*3d20*/  @!P5 LDG.E.U8 R86, desc[UR18][R8.64] ;  /* 0x000000120856d981 */ /* 0x0000a2000c1e1100 */
[----:B------:R-:W-:-:S03]  /*3d30*/  IMAD R10, R4, 0x59, RZ ;  /* 0x00000059040a7824 */ /* 0x000fc600078e02ff */
[----:B------:R-:W-:Y:S01]  /*3d40*/  STL [R1+0x570], R63 ;  /* 0x0005703f01007387 */ /* 0x000fe20000100800 */
[----:B------:R-:W-:-:S03]  /*3d50*/  IMAD R11, R4, 0x61, RZ ;  /* 0x00000061040b7824 */ /* 0x000fc600078e02ff */
[----:B----4-:R1:W-:Y:S02]  /*3d60*/  STL [R1+0x16c], R62 ;  /* 0x00016c3e01007387 */ /* 0x0103e40000100800 */
[C---:B-1----:R-:W-:Y:S02]  /*3d70*/  IADD3 R62, P6, PT, R10.reuse, R0, RZ ;  /* 0x000000000a3e7210 */ /* 0x042fe40007fde0ff */
[----:B------:R1:W-:Y:S02]  /*3d80*/  STL [R1+0x56c], R9 ;  /* 0x00056c0901007387 */ /* 0x0003e40000100800 */
[----:B------:R-:W-:Y:S02]  /*3d90*/  LEA.HI.X.SX32 R10, R10, R2, 0x1, P6 ;  /* 0x000000020a0a7211 */ /* 0x000fe400030f0eff */
[----:B------:R-:W-:Y:S01]  /*3da0*/  STL [R1+0x5a8], R62 ;  /* 0x0005a83e01007387 */ /* 0x000fe20000100800 */
[----:B0-----:R-:W-:-:S03]  /*3db0*/  @!P1 IMAD.MOV.U32 R8, RZ, RZ, R62 ;  /* 0x000000ffff089224 */ /* 0x001fc600078e003e */
[----:B------:R-:W4:Y:S01]  /*3dc0*/  LDL.LU R63, [R1+0x97c] ;  /* 0x00097c00013f7983 */ /* 0x000f220000300800 */
[----:B-1----:R-:W-:-:S03]  /*3dd0*/  @!P1 IMAD.MOV.U32 R9, RZ, RZ, R10 ;  /* 0x000000ffff099224 */ /* 0x002fc600078e000a */
[----:B------:R0:W-:Y:S04]  /*3de0*/  STL [R1+0x5a4], R10 ;  /* 0x0005a40a01007387 */ /* 0x0001e80000100800 */
[----:B--2---:R1:W-:Y:S04]  /*3df0*/  STL [R1+0x168], R86 ;  /* 0x0001685601007387 */ /* 0x0043e80000100800 */
[----:B------:R2:W3:Y:S01]  /*3e00*/  @!P1 LDG.E.U8 R84, desc[UR18][R8.64] ;  /* 0x0000001208549981 */ /* 0x0004e2000c1e1100 */
[----:B0-----:R-:W-:-:S03]  /*3e10*/  IMAD R10, R4, 0x69, RZ ;  /* 0x00000069040a7824 */ /* 0x001fc600078e02ff */
[----:B------:R-:W4:Y:S01]  /*3e20*/  LDL.LU R62, [R1+0x978] ;  /* 0x00097800013e7983 */ /* 0x000f220000300800 */
[----:B-1----:R-:W-:Y:S01]  /*3e30*/  IADD3 R86, P6, PT, R11, R0, RZ ;  /* 0x000000000b567210 */ /* 0x002fe20007fde0ff */
[----:B--2---:R-:W-:-:S03]  /*3e40*/  VIADD R8, R14, 0xfffffffe ;  /* 0xfffffffe0e087836 */ /* 0x004fc60000000000 */
[----:B------:R-:W-:Y:S02]  /*3e50*/  LEA.HI.X.SX32 R11, R11, R2, 0x1, P6 ;  /* 0x000000020b0b7211 */ /* 0x000fe400030f0eff */
[----:B------:R-:W-:Y:S01]  /*3e60*/  ISETP.GE.U32.AND P1, PT, R8, 0x7fffff7f, PT ;  /* 0x7fffff7f0800780c */ /* 0x000fe20003f26070 */
[----:B------:R-:W-:Y:S02]  /*3e70*/  @!P4 IMAD.MOV.U32 R8, RZ, RZ, R86 ;  /* 0x000000ffff08c224 */ /* 0x000fe400078e0056 */
[----:B------:R-:W-:-:S05]  /*3e80*/  @!P4 IMAD.MOV.U32 R9, RZ, RZ, R11 ;  /* 0x000000ffff09c224 */ /* 0x000fca00078e000b */
[----:B------:R0:W2:Y:S01]  /*3e90*/  @!P4 LDG.E.U8 R82, desc[UR18][R8.64] ;  /* 0x000000120852c981 */ /* 0x0000a2000c1e1100 */
[----:B------:R-:W-:-:S03]  /*3ea0*/  VIADD R12, R14, 0xffffff8e ;  /* 0xffffff8e0e0c7836 */ /* 0x000fc60000000000 */
[----:B------:R-:W-:Y:S04]  /*3eb0*/  STL [R1+0x5e0], R86 ;  /* 0x0005e05601007387 */ /* 0x000fe80000100800 */
[----:B------:R1:W-:Y:S01]  /*3ec0*/  STL [R1+0x5dc], R11 ;  /* 0x0005dc0b01007387 */ /* 0x0003e20000100800 */
[----:B------:R-:W-:Y:S02]  /*3ed0*/  ISETP.GE.U32.AND P2, PT, R12, 0x7fffff0f, PT ;  /* 0x7fffff0f0c00780c */ /* 0x000fe40003f46070 */
[----:B------:R-:W-:Y:S01]  /*3ee0*/  PRMT R59, RZ, 0x7610, R59 ;  /* 0x00007610ff3b7816 */ /* 0x000fe2000000003b */
[----:B-1----:R-:W-:Y:S01]  /*3ef0*/  IMAD R11, R4, 0x71, RZ ;  /* 0x00000071040b7824 */ /* 0x002fe200078e02ff */
[----:B------:R-:W-:Y:S01]  /*3f00*/  PRMT R61, RZ, 0x7610, R61 ;  /* 0x00007610ff3d7816 */ /* 0x000fe2000000003d */
[----:B---3--:R1:W-:Y:S02]  /*3f10*/  STL [R1+0x25c], R84 ;  /* 0x00025c5401007387 */ /* 0x0083e40000100800 */
[----:B-1----:R-:W-:-:S04]  /*3f20*/  IADD3 R84, P6, PT, R10, R0, RZ ;  /* 0x000000000a547210 */ /* 0x002fc80007fde0ff */
[----:B------:R-:W-:Y:S01]  /*3f30*/  LEA.HI.X.SX32 R86, R10, R2, 0x1, P6 ;  /* 0x000000020a567211 */ /* 0x000fe200030f0eff */
[----:B------:R-:W-:Y:S01]  /*3f40*/  STL [R1+0x610], R84 ;  /* 0x0006105401007387 */ /* 0x000fe20000100800 */
[----:B0-----:R-:W-:-:S03]  /*3f50*/  @!P0 IMAD.MOV.U32 R8, RZ, RZ, R84 ;  /* 0x000000ffff088224 */ /* 0x001fc600078e0054 */
[----:B------:R-:W-:Y:S01]  /*3f60*/  @!P0 IMAD.MOV.U32 R9, RZ, RZ, R86 ;  /* 0x000000ffff098224 */ /* 0x000fe200078e0056 */
[----:B--2---:R0:W-:Y:S04]  /*3f70*/  STL [R1+0x174], R82 ;  /* 0x0001745201007387 */ /* 0x0041e80000100800 */
[----:B------:R1:W2:Y:S01]  /*3f80*/  @!P0 LDG.E.U8 R59, desc[UR18][R8.64] ;  /* 0x00000012083b8981 */ /* 0x0002a2000c1e1100 */
[----:B0-----:R-:W-:-:S04]  /*3f90*/  IADD3 R82, P6, PT, R11, R0, RZ ;  /* 0x000000000b527210 */ /* 0x001fc80007fde0ff */
[----:B------:R-:W-:Y:S01]  /*3fa0*/  LEA.HI.X.SX32 R84, R11, R2, 0x1, P6 ;  /* 0x000000020b547211 */ /* 0x000fe200030f0eff */
[----:B-1----:R-:W-:-:S04]  /*3fb0*/  @!P2 IMAD.MOV.U32 R8, RZ, RZ, R82 ;  /* 0x000000ffff08a224 */ /* 0x002fc800078e0052 */
[----:B------:R-:W-:-:S05]  /*3fc0*/  @!P2 IMAD.MOV.U32 R9, RZ, RZ, R84 ;  /* 0x000000ffff09a224 */ /* 0x000fca00078e0054 */
[----:B------:R-:W3:Y:S01]  /*3fd0*/  @!P2 LDG.E.U8 R61, desc[UR18][R8.64] ;  /* 0x00000012083da981 */ /* 0x000ee2000c1e1100 */
[----:B------:R-:W-:Y:S02]  /*3fe0*/  VIADD R12, R14, 0xffffff86 ;  /* 0xffffff860e0c7836 */ /* 0x000fe40000000000 */
[----:B------:R-:W-:Y:S01]  /*3ff0*/  IMAD R10, R4, 0x79, RZ ;  /* 0x00000079040a7824 */ /* 0x000fe200078e02ff */
[----:B------:R-:W-:Y:S02]  /*4000*/  STL [R1+0x60c], R86 ;  /* 0x00060c5601007387 */ /* 0x000fe40000100800 */
[----:B------:R-:W-:Y:S02]  /*4010*/  ISETP.GE.U32.AND P5, PT, R12, 0x7fffff07, PT ;  /* 0x7fffff070c00780c */ /* 0x000fe40003fa6070 */
[----:B------:R-:W-:Y:S01]  /*4020*/  STL [R1+0x640], R82 ;  /* 0x0006405201007387 */ /* 0x000fe20000100800 */
[----:B------:R-:W-:-:S03]  /*4030*/  PRMT R58, RZ, 0x7610, R58 ;  /* 0x00007610ff3a7816 */ /* 0x000fc6000000003a */
[----:B--2---:R0:W-:Y:S04]  /*4040*/  STL [R1+0x170], R59 ;  /* 0x0001703b01007387 */ /* 0x0041e80000100800 */
[----:B------:R-:W-:Y:S01]  /*4050*/  STL [R1+0x63c], R84 ;  /* 0x00063c5401007387 */ /* 0x000fe20000100800 */
[----:B0-----:R-:W-:-:S05]  /*4060*/  IADD3 R59, P6, PT, R10, R0, RZ ;  /* 0x000000000a3b7210 */ /* 0x001fca0007fde0ff */
[----:B------:R-:W-:Y:S04]  /*4070*/  STL [R1+0x670], R59 ;  /* 0x0006703b01007387 */ /* 0x000fe80000100800 */
[----:B---3--:R0:W-:Y:S01]  /*4080*/  STL [R1+0x258], R61 ;  /* 0x0002583d01007387 */ /* 0x0081e20000100800 */
[----:B------:R-:W-:Y:S01]  /*4090*/  @!P5 IMAD.MOV.U32 R8, RZ, RZ, R59 ;  /* 0x000000ffff08d224 */ /* 0x000fe200078e003b */
[----:B0-----:R-:W-:-:S05]  /*40a0*/  LEA.HI.X.SX32 R61, R10, R2, 0x1, P6 ;  /* 0x000000020a3d7211 */ /* 0x001fca00030f0eff */
[----:B------:R-:W-:-:S05]  /*40b0*/  @!P5 IMAD.MOV.U32 R9, RZ, RZ, R61 ;  /* 0x000000ffff09d224 */ /* 0x000fca00078e003d */
[----:B------:R0:W2:Y:S01]  /*40c0*/  @!P5 LDG.E.U8 R58, desc[UR18][R8.64] ;  /* 0x00000012083ad981 */ /* 0x0000a2000c1e1100 */
[----:B------:R-:W-:Y:S01]  /*40d0*/  VIADD R12, R14, 0xfffffffd ;  /* 0xfffffffd0e0c7836 */ /* 0x000fe20000000000 */
[----:B------:R-:W-:Y:S01]  /*40e0*/  IADD3 R84, P6, PT, R0, R4, RZ ;  /* 0x0000000400547210 */ /* 0x000fe20007fde0ff */
[----:B------:R-:W-:Y:S02]  /*40f0*/  IMAD.SHL.U32 R86, R4, 0x2, RZ ;  /* 0x0000000204567824 */ /* 0x000fe400078e00ff */
[----:B------:R-:W-:Y:S01]  /*4100*/  VIADD R10, R14, 0xffffffe5 ;  /* 0xffffffe50e0a7836 */ /* 0x000fe20000000000 */
[----:B------:R-:W-:Y:S01]  /*4110*/  ISETP.GE.U32.AND P4, PT, R12, 0x7fffff7e, PT ;  /* 0x7fffff7e0c00780c */ /* 0x000fe20003f86070 */
[----:B------:R-:W-:Y:S01]  /*4120*/  VIADD R12, R14, 0xfffffff5 ;  /* 0xfffffff50e0c7836 */ /* 0x000fe20000000000 */
[----:B------:R1:W-:Y:S01]  /*4130*/  STL [R1+0x66c], R61 ;  /* 0x00066c3d01007387 */ /* 0x0003e20000100800 */
[----:B------:R-:W-:Y:S02]  /*4140*/  LEA.HI.X.SX32 R82, R4, R2, 0x1, P6 ;  /* 0x0000000204527211 */ /* 0x000fe400030f0eff */
[----:B------:R-:W-:Y:S01]  /*4150*/  ISETP.GE.U32.AND P5, PT, R10, 0x7fffff66, PT ;  /* 0x7fffff660a00780c */ /* 0x000fe20003fa6070 */
[----:B------:R-:W-:Y:S01]  /*4160*/  IMAD R10, R4, 0xa, RZ ;  /* 0x0000000a040a7824 */ /* 0x000fe200078e02ff */
[----:B------:R-:W-:Y:S01]  /*4170*/  ISETP.GE.U32.AND P0, PT, R12, 0x7fffff76, PT ;  /* 0x7fffff760c00780c */ /* 0x000fe20003f06070 */
[----:B------:R-:W-:Y:S01]  /*4180*/  STL [R1+0x7fc], R84 ;  /* 0x0007fc5401007387 */ /* 0x000fe20000100800 */
[----:B------:R-:W-:-:S02]  /*4190*/  PRMT R12, RZ, 0x7610, R12 ;  /* 0x00007610ff0c7816 */ /* 0x000fc4000000000c */
[C---:B-1----:R-:W-:Y:S01]  /*41a0*/  IADD3 R61, P6, PT, R86.reuse, R0, RZ ;  /* 0x00000000563d7210 */ /* 0x042fe20007fde0ff */
[----:B0-----:R-:W-:Y:S01]  /*41b0*/  @!P1 IMAD.MOV.U32 R8, RZ, RZ, R84 ;  /* 0x000000ffff089224 */ /* 0x001fe200078e0054 */
[----:B------:R-:W-:Y:S01]  /*41c0*/  STL [R1+0x7f8], R82 ;  /* 0x0007f85201007387 */ /* 0x000fe20000100800 */
[----:B------:R-:W-:Y:S01]  /*41d0*/  @!P1 IMAD.MOV.U32 R9, RZ, RZ, R82 ;  /* 0x000000ffff099224 */ /* 0x000fe200078e0052 */
[----:B------:R-:W-:Y:S02]  /*41e0*/  LEA.HI.X.SX32 R86, R86, R2, 0x1, P6 ;  /* 0x0000000256567211 */ /* 0x000fe400030f0eff */
[----:B------:R-:W-:Y:S01]  /*41f0*/  STL [R1], R61 ;  /* 0x0000003d01007387 */ /* 0x000fe20000100800 */
[----:B------:R-:W-:-:S03]  /*4200*/  PRMT R60, RZ, 0x7610, R60 ;  /* 0x00007610ff3c7816 */ /* 0x000fc6000000003c */
[----:B------:R0:W3:Y:S01]  /*4210*/  @!P1 LDG.E.U8 R12, desc[UR18][R8.64] ;  /* 0x00000012080c9981 */ /* 0x0000e2000c1e1100 */
[----:B------:R-:W-:Y:S01]  /*4220*/  PRMT R57, RZ, 0x7610, R57 ;  /* 0x00007610ff397816 */ /* 0x000fe20000000039 */
[----:B0-----:R-:W-:Y:S02]  /*4230*/  @!P4 IMAD.MOV.U32 R8, RZ, RZ, R61 ;  /* 0x000000ffff08c224 */ /* 0x001fe400078e003d */
[----:B------:R-:W-:-:S05]  /*4240*/  @!P4 IMAD.MOV.U32 R9, RZ, RZ, R86 ;  /* 0x000000ffff09c224 */ /* 0x000fca00078e0056 */
[----:B------:R0:W4:Y:S04]  /*4250*/  @!P4 LDG.E.U8 R60, desc[UR18][R8.64] ;  /* 0x00000012083cc981 */ /* 0x000128000c1e1100 */
[----:B--2---:R1:W-:Y:S02]  /*4260*/  STL [R1+0x250], R58 ;  /* 0x0002503a01007387 */ /* 0x0043e40000100800 */
[----:B-1----:R-:W-:-:S04]  /*4270*/  IADD3 R58, P6, PT, R10, R0, RZ ;  /* 0x000000000a3a7210 */ /* 0x002fc80007fde0ff */
[----:B------:R-:W-:Y:S01]  /*4280*/  LEA.HI.X.SX32 R59, R10, R2, 0x1, P6 ;  /* 0x000000020a3b7211 */ /* 0x000fe200030f0eff */
[----:B0-----:R-:W-:-:S04]  /*4290*/  @!P0 IMAD.MOV.U32 R8, RZ, RZ, R58 ;  /* 0x000000ffff088224 */ /* 0x001fc800078e003a */
[----:B------:R-:W-:-:S05]  /*42a0*/  @!P0 IMAD.MOV.U32 R9, RZ, RZ, R59 ;  /* 0x000000ffff098224 */ /* 0x000fca00078e003b */
[----:B------:R0:W2:Y:S01]  /*42b0*/  @!P0 LDG.E.U8 R57, desc[UR18][R8.64] ;  /* 0x0000001208398981 */ /* 0x0000a2000c1e1100 */
[----:B------:R-:W-:-:S05]  /*42c0*/  VIADD R11, R14, 0xffffffed ;  /* 0xffffffed0e0b7836 */ /* 0x000fca0000000000 */
[----:B------:R-:W-:Y:S01]  /*42d0*/  ISETP.GE.U32.AND P2, PT, R11, 0x7fffff6e, PT ;  /* 0x7fffff6e0b00780c */ /* 0x000fe20003f46070 */
[----:B------:R-:W-:-:S05]  /*42e0*/  VIADD R11, R14, 0xffffffdd ;  /* 0xffffffdd0e0b7836 */ /* 0x000fca0000000000 */
[----:B------:R-:W-:Y:S01]  /*42f0*/  ISETP.GE.U32.AND P1, PT, R11, 0x7fffff5e, PT ;  /* 0x7fffff5e0b00780c */ /* 0x000fe20003f26070 */
[----:B------:R-:W-:Y:S02]  /*4300*/  IMAD R11, R4, 0x12, RZ ;  /* 0x00000012040b7824 */ /* 0x000fe400078e02ff */
[----:B0-----:R-:W-:-:S03]  /*4310*/  VIADD R8, R14, 0xffffffcd ;  /* 0xffffffcd0e087836 */ /* 0x001fc60000000000 */
[C---:B------:R-:W-:Y:S01]  /*4320*/  IADD3 R10, P6, PT, R11.reuse, R0, RZ ;  /* 0x000000000b0a7210 */ /* 0x040fe20007fde0ff */
[----:B---3--:R0:W-:Y:S03]  /*4330*/  STL [R1+0x17c], R12 ;  /* 0x00017c0c01007387 */ /* 0x0081e60000100800 */
[----:B------:R-:W-:Y:S01]  /*4340*/  LEA.HI.X.SX32 R11, R11, R2, 0x1, P6 ;  /* 0x000000020b0b7211 */ /* 0x000fe200030f0eff */
[----:B------:R-:W-:Y:S01]  /*4350*/  STL [R1+0x98], R58 ;  /* 0x0000983a01007387 */ /* 0x000fe20000100800 */
[----:B------:R-:W-:Y:S01]  /*4360*/  ISETP.GE.U32.AND P0, PT, R8, 0x7fffff4e, PT ;  /* 0x7fffff4e0800780c */ /* 0x000fe20003f06070 */
[----:B------:R-:W-:Y:S02]  /*4370*/  IMAD.MOV.U32 R9, RZ, RZ, R10 ;  /* 0x000000ffff097224 */ /* 0x000fe400078e000a */
[----:B------:R-:W3:Y:S01]  /*4380*/  LDL.LU R61, [R1+0x974] ;  /* 0x00097400013d7983 */ /* 0x000ee20000300800 */
[----:B------:R-:W-:-:S03]  /*4390*/  IMAD.MOV.U32 R8, RZ, RZ, R11 ;  /* 0x000000ffff087224 */ /* 0x000fc600078e000b */
[----:B------:R-:W-:Y:S04]  /*43a0*/  STL [R1+0x800], R86 ;  /* 0x0008005601007387 */ /* 0x000fe80000100800 */
[----:B----4-:R1:W-:Y:S01]  /*43b0*/  STL [R1+0x178], R60 ;  /* 0x0001783c01007387 */ /* 0x0103e20000100800 */
[-C--:B------:R-:W-:Y:S01]  /*43c0*/  @!P2 LOP3.LUT R9, R9, R8.reuse, RZ, 0x3c, !PT ;  /* 0x000000080909a212 */ /* 0x080fe200078e3cff */
[----:B0-----:R-:W-:Y:S02]  /*43d0*/  VIADD R12, R14, 0xffffffd5 ;  /* 0xffffffd50e0c7836 */ /* 0x001fe40000000000 */
[----:B-1----:R-:W4:Y:S04]  /*43e0*/  LDL.LU R60, [R1+0x970] ;  /* 0x00097000013c7983 */ /* 0x002f280000300800 */
[----:B------:R0:W-:Y:S01]  /*43f0*/  STL [R1+0x94], R59 ;  /* 0x0000943b01007387 */ /* 0x0001e20000100800 */
[----:B------:R-:W-:-:S03]  /*4400*/  @!P2 LOP3.LUT R8, R9, R8, RZ, 0x3c, !PT ;  /* 0x000000080908a212 */ /* 0x000fc600078e3cff */
[----:B0-----:R-:W3:Y:S04]  /*4410*/  LDL.LU R59, [R1+0x96c] ;  /* 0x00096c00013b7983 */ /* 0x001ee80000300800 */
[----:B------:R-:W3:Y:S01]  /*4420*/  LDL.LU R58, [R1+0x968] ;  /* 0x00096800013a7983 */ /* 0x000ee20000300800 */
[----:B------:R-:W-:Y:S02]  /*4430*/  PRMT R54, RZ, 0x7610, R54 ;  /* 0x00007610ff367816 */ /* 0x000fe40000000036 */
[----:B------:R-:W-:Y:S02]  /*4440*/  ISETP.GE.U32.AND P4, PT, R12, 0x7fffff56, PT ;  /* 0x7fffff560c00780c */ /* 0x000fe40003f86070 */
[----:B------:R-:W-:-:S05]  /*4450*/  @!P2 LOP3.LUT R9, R9, R8, RZ, 0x3c, !PT ;  /* 0x000000080909a212 */ /* 0x000fca00078e3cff */
[----:B------:R0:W3:Y:S01]  /*4460*/  @!P2 LDG.E.U8 R54, desc[UR18][R8.64] ;  /* 0x000000120836a981 */ /* 0x0000e2000c1e1100 */
[----:B------:R-:W-:-:S03]  /*4470*/  PRMT R55, RZ, 0x7610, R55 ;  /* 0x00007610ff377816 */ /* 0x000fc60000000037 */
[----:B--2---:R1:W-:Y:S04]  /*4480*/  STL [R1+0x254], R57 ;  /* 0x0002543901007387 */ /* 0x0043e80000100800 */
[----:B-1----:R-:W2:Y:S04]  /*4490*/  LDL.LU R57, [R1+0x964] ;  /* 0x0009640001397983 */ /* 0x002ea80000300800 */
[----:B------:R1:W-:Y:S02]  /*44a0*/  STL [R1+0x128], R10 ;  /* 0x0001280a01007387 */ /* 0x0003e40000100800 */
[----:B-1----:R-:W-:-:S05]  /*44b0*/  IMAD R10, R4, 0x1a, RZ ;  /* 0x0000001a040a7824 */ /* 0x002fca00078e02ff */
[----:B------:R-:W-:-:S04]  /*44c0*/  IADD3 R12, P6, PT, R10, R0, RZ ;  /* 0x000000000a0c7210 */ /* 0x000fc80007fde0ff */
[----:B0-----:R-:W-:Y:S01]  /*44d0*/  LEA.HI.X.SX32 R8, R10, R2, 0x1, P6 ;  /* 0x000000020a087211 */ /* 0x001fe200030f0eff */
        /* <DEDUP_REMOVED lines=13> */
[----:B-1----:R-:W-:-:S04]  /*45b0*/  IADD3 R54, P6, PT, R11, R0, RZ ;  /* 0x000000000b367210 */ /* 0x002fc80007fde0ff */
[----:B0-----:R-:W-:Y:S01]  /*45c0*/  LEA.HI.X.SX32 R8, R11, R2, 0x1, P6 ;  /* 0x000000020b087211 */ /* 0x001fe200030f0eff */
[----:B------:R-:W-:Y:S01]  /*45d0*/  IMAD.MOV.U32 R9, RZ, RZ, R54 ;  /* 0x000000ffff097224 */ /* 0x000fe200078e0036 */
[----:B------:R0:W-:Y:S04]  /*45e0*/  STL [R1+0x420], R54 ;  /* 0x0004203601007387 */ /* 0x0001e80000100800 */
[----:B------:R-:W-:Y:S01]  /*45f0*/  @!P1 LOP3.LUT R9, R9, R8, RZ, 0x3c, !PT ;  /* 0x0000000809099212 */ /* 0x000fe200078e3cff */
[----:B------:R1:W-:Y:S01]  /*4600*/  STL [R1+0x41c], R8 ;  /* 0x00041c0801007387 */ /* 0x0003e20000100800 */
[----:B0-----:R-:W-:Y:S02]  /*4610*/  IADD3 R54, P6, PT, R10, R0, RZ ;  /* 0x000000000a367210 */ /* 0x001fe40007fde0ff */
[----:B------:R-:W-:-:S02]  /*4620*/  PRMT R56, RZ, 0x7610, R56 ;  /* 0x00007610ff387816 */ /* 0x000fc40000000038 */
[C---:B-1----:R-:W-:Y:S01]  /*4630*/  @!P1 LOP3.LUT R8, R9.reuse, R8, RZ, 0x3c, !PT ;  /* 0x0000000809089212 */ /* 0x042fe200078e3cff */
[----:B------:R-:W-:Y:S03]  /*4640*/  STL [R1+0x458], R54 ;  /* 0x0004583601007387 */ /* 0x000fe60000100800 */
[----:B------:R-:W-:Y:S02]  /*4650*/  @!P1 LOP3.LUT R9, R9, R8, RZ, 0x3c, !PT ;  /* 0x0000000809099212 */ /* 0x000fe400078e3cff */
[----:B------:R-:W-:-:S03]  /*4660*/  PRMT R53, RZ, 0x7610, R53 ;  /* 0x00007610ff357816 */ /* 0x000fc60000000035 */
[----:B------:R0:W3:Y:S02]  /*4670*/  @!P1 LDG.E.U8 R56, desc[UR18][R8.64] ;  /* 0x0000001208389981 */ /* 0x0000e4000c1e1100 */
        /* <DEDUP_REMOVED lines=15> */
[----:B---3--:R0:W-:Y:S01]  /*4770*/  STL [R1+0x24c], R56 ;  /* 0x00024c3801007387 */ /* 0x0081e20000100800 */
[----:B------:R-:W-:Y:S01]  /*4780*/  VIADD R12, R14, 0xffffffb5 ;  /* 0xffffffb50e0c7836 */ /* 0x000fe20000000000 */
[----:B------:R-:W-:Y:S02]  /*4790*/  @!P0 LOP3.LUT R8, R9, R8, RZ, 0x3c, !PT ;  /* 0x0000000809088212 */ /* 0x000fe400078e3cff */
[----:B0-----:R-:W3:Y:S04]  /*47a0*/  LDL.LU R56, [R1+0x960] ;  /* 0x0009600001387983 */ /* 0x001ee80000300800 */
        /* <DEDUP_REMOVED lines=54> */
[----:B---3--:R0:W-:Y:S01]  /*4b10*/  STL [R1+0x194], R52 ;  /* 0x0001943401007387 */ /* 0x0081e20000100800 */
[----:B------:R-:W-:Y:S01]  /*4b20*/  ISETP.GE.U32.AND P2, PT, R12, 0x7fffff1e, PT ;  /* 0x7fffff1e0c00780c */ /* 0x000fe20003f46070 */
[----:B------:R-:W-:Y:S01]  /*4b30*/  VIADD R12, R14, 0xffffff95 ;  /* 0xffffff950e0c7836 */ /* 0x000fe20000000000 */
[----:B------:R-:W-:Y:S01]  /*4b40*/  @!P4 LOP3.LUT R8, R9, R8, RZ, 0x3c, !PT ;  /* 0x000000080908c212 */ /* 0x000fe200078e3cff */
        /* <DEDUP_REMOVED lines=263> */
[----:B------:R-:W-:Y:S01]  /*5bc0*/  IMAD R10, R4, 0x6b, RZ ;  /* 0x0000006b040a7824 */ /* 0x000fe200078e02ff */
[----:B------:R-:W-:Y:S02]  /*5bd0*/  PRMT R29, RZ, 0x7610, R29 ;  /* 0x00007610ff1d7816 */ /* 0x000fe4000000001d */
[----:B-1----:R-:W-:-:S04]  /*5be0*/  IADD3 R32, P6, PT, R11, R0, RZ ;  /* 0x000000000b207210 */ /* 0x002fc80007fde0ff */
[----:B0-----:R-:W-:Y:S01]  /*5bf0*/  LEA.HI.X.SX32 R9, R11, R2, 0x1, P6 ;  /* 0x000000020b097211 */ /* 0x001fe200030f0eff */
[----:B------:R-:W-:Y:S01]  /*5c00*/  STL [R1+0x5f0], R32 ;  /* 0x0005f02001007387 */ /* 0x000fe20000100800 */
[----:B------:R-:W-:Y:S01]  /*5c10*/  @!P5 IMAD.MOV.U32 R8, RZ, RZ, R32 ;  /* 0x000000ffff08d224 */ /* 0x000fe200078e0020 */
[----:B------:R-:W-:-:S04]  /*5c20*/  PRMT R30, RZ, 0x7610, R30 ;  /* 0x00007610ff1e7816 */ /* 0x000fc8000000001e */
[----:B------:R0:W3:Y:S04]  /*5c30*/  @!P5 LDG.E.U8 R29, desc[UR18][R8.64] ;  /* 0x00000012081dd981 */ /* 0x0000e8000c1e1100 */
[----:B--2---:R1:W-:Y:S02]  /*5c40*/  STL [R1+0x228], R31 ;  /* 0x0002281f01007387 */ /* 0x0043e40000100800 */
[----:B-1----:R-:W-:-:S04]  /*5c50*/  IADD3 R31, P6, PT, R10, R0, RZ ;  /* 0x000000000a1f7210 */ /* 0x002fc80007fde0ff */
[----:B------:R-:W-:Y:S01]  /*5c60*/  LEA.HI.X.SX32 R10, R10, R2, 0x1, P6 ;  /* 0x000000020a0a7211 */ /* 0x000fe200030f0eff */
[----:B------:R1:W-:Y:S01]  /*5c70*/  STL [R1+0x5ec], R9 ;  /* 0x0005ec0901007387 */ /* 0x0003e20000100800 */
[----:B0-----:R-:W-:-:S03]  /*5c80*/  @!P1 IMAD.MOV.U32 R8, RZ, RZ, R31 ;  /* 0x000000ffff089224 */ /* 0x001fc600078e001f */
[----:B-1----:R-:W-:-:S05]  /*5c90*/  @!P1 IMAD.MOV.U32 R9, RZ, RZ, R10 ;  /* 0x000000ffff099224 */ /* 0x002fca00078e000a */
[----:B------:R0:W2:Y:S01]  /*5ca0*/  @!P1 LDG.E.U8 R30, desc[UR18][R8.64] ;  /* 0x00000012081e9981 */ /* 0x0000a2000c1e1100 */
[----:B------:R-:W-:-:S03]  /*5cb0*/  IMAD R11, R4, 0x73, RZ ;  /* 0x00000073040b7824 */ /* 0x000fc600078e02ff */
[----:B------:R1:W-:Y:S04]  /*5cc0*/  STL [R1+0x620], R31 ;  /* 0x0006201f01007387 */ /* 0x0003e80000100800 */
[----:B------:R-:W4:Y:S04]  /*5cd0*/  LDL.LU R32, [R1+0x900] ;  /* 0x0009000001207983 */ /* 0x000f280000300800 */
[----:B------:R-:W-:Y:S04]  /*5ce0*/  STL [R1+0x61c], R10 ;  /* 0x00061c0a01007387 */ /* 0x000fe80000100800 */
[----:B---3--:R3:W-:Y:S01]  /*5cf0*/  STL [R1+0x220], R29 ;  /* 0x0002201d01007387 */ /* 0x0087e20000100800 */
[----:B0-----:R-:W-:-:S03]  /*5d00*/  VIADD R8, R14, 0xffffffeb ;  /* 0xffffffeb0e087836 */ /* 0x001fc60000000000 */
[----:B-1----:R-:W4:Y:S01]  /*5d10*/  LDL.LU R31, [R1+0x8fc] ;  /* 0x0008fc00011f7983 */ /* 0x002f220000300800 */
[----:B---3--:R-:W-:-:S05]  /*5d20*/  IADD3 R29, P6, PT, R11, R0, RZ ;  /* 0x000000000b1d7210 */ /* 0x008fca0007fde0ff */
[----:B------:R-:W-:Y:S01]  /*5d30*/  STL [R1+0x650], R29 ;  /* 0x0006501d01007387 */ /* 0x000fe20000100800 */
[----:B------:R-:W-:Y:S02]  /*5d40*/  PRMT R28, RZ, 0x7610, R28 ;  /* 0x00007610ff1c7816 */ /* 0x000fe4000000001c */
[----:B------:R-:W-:Y:S01]  /*5d50*/  ISETP.GE.U32.AND P1, PT, R8, 0x7fffff6c, PT ;  /* 0x7fffff6c0800780c */ /* 0x000fe20003f26070 */
[----:B------:R-:W-:Y:S01]  /*5d60*/  @!P4 IMAD.MOV.U32 R8, RZ, RZ, R29 ;  /* 0x000000ffff08c224 */ /* 0x000fe200078e001d */
[----:B--2---:R0:W-:Y:S02]  /*5d70*/  STL [R1+0x218], R30 ;  /* 0x0002181e01007387 */ /* 0x0041e40000100800 */
[----:B0-----:R-:W-:-:S05]  /*5d80*/  LEA.HI.X.SX32 R30, R11, R2, 0x1, P6 ;  /* 0x000000020b1e7211 */ /* 0x001fca00030f0eff */
[----:B------:R-:W-:-:S05]  /*5d90*/  @!P4 IMAD.MOV.U32 R9, RZ, RZ, R30 ;  /* 0x000000ffff09c224 */ /* 0x000fca00078e001e */
[----:B------:R0:W2:Y:S01]  /*5da0*/  @!P4 LDG.E.U8 R28, desc[UR18][R8.64] ;  /* 0x00000012081cc981 */ /* 0x0000a2000c1e1100 */
[----:B------:R-:W-:Y:S02]  /*5db0*/  IMAD R10, R4, 0x7b, RZ ;  /* 0x0000007b040a7824 */ /* 0x000fe400078e02ff */
[----:B------:R-:W-:Y:S01]  /*5dc0*/  VIADD R12, R14, 0xfffffffb ;  /* 0xfffffffb0e0c7836 */ /* 0x000fe20000000000 */
[----:B------:R1:W-:Y:S02]  /*5dd0*/  STL [R1+0x64c], R30 ;  /* 0x00064c1e01007387 */ /* 0x0003e40000100800 */
[----:B0-----:R-:W-:Y:S01]  /*5de0*/  IADD3 R9, P6, PT, R10, R0, RZ ;  /* 0x000000000a097210 */ /* 0x001fe20007fde0ff */
[----:B------:R-:W-:Y:S01]  /*5df0*/  IMAD.SHL.U32 R8, R4, 0x4, RZ ;  /* 0x0000000404087824 */ /* 0x000fe200078e00ff */
[----:B------:R-:W-:Y:S01]  /*5e00*/  ISETP.GE.U32.AND P2, PT, R12, 0x7fffff7c, PT ;  /* 0x7fffff7c0c00780c */ /* 0x000fe20003f46070 */
[----:B------:R-:W-:Y:S01]  /*5e10*/  VIADD R12, R14, 0xfffffff3 ;  /* 0xfffffff30e0c7836 */ /* 0x000fe20000000000 */
[----:B-1----:R-:W-:Y:S01]  /*5e20*/  LEA.HI.X.SX32 R30, R10, R2, 0x1, P6 ;  /* 0x000000020a1e7211 */ /* 0x002fe200030f0eff */
[----:B------:R-:W-:Y:S03]  /*5e30*/  STL [R1+0x680], R9 ;  /* 0x0006800901007387 */ /* 0x000fe60000100800 */
[----:B------:R-:W-:-:S02]  /*5e40*/  ISETP.GE.U32.AND P5, PT, R12, 0x7fffff74, PT ;  /* 0x7fffff740c00780c */ /* 0x000fc40003fa6070 */
[----:B------:R-:W-:Y:S02]  /*5e50*/  PRMT R12, RZ, 0x7610, R12 ;  /* 0x00007610ff0c7816 */ /* 0x000fe4000000000c */
[----:B------:R-:W-:Y:S01]  /*5e60*/  PRMT R27, RZ, 0x7610, R27 ;  /* 0x00007610ff1b7816 */ /* 0x000fe2000000001b */
[----:B--2---:R0:W-:Y:S02]  /*5e70*/  STL [R1+0x1f4], R28 ;  /* 0x0001f41c01007387 */ /* 0x0041e40000100800 */
[----:B0-----:R-:W-:-:S04]  /*5e80*/  IADD3 R28, P6, PT, R8, R0, RZ ;  /* 0x00000000081c7210 */ /* 0x001fc80007fde0ff */
[----:B------:R-:W-:Y:S01]  /*5e90*/  LEA.HI.X.SX32 R29, R8, R2, 0x1, P6 ;  /* 0x00000002081d7211 */ /* 0x000fe200030f0eff */
[----:B------:R-:W-:Y:S02]  /*5ea0*/  @!P0 IMAD.MOV.U32 R8, RZ, RZ, R9 ;  /* 0x000000ffff088224 */ /* 0x000fe400078e0009 */
[----:B------:R-:W-:-:S05]  /*5eb0*/  @!P0 IMAD.MOV.U32 R9, RZ, RZ, R30 ;  /* 0x000000ffff098224 */ /* 0x000fca00078e001e */
[----:B------:R0:W2:Y:S02]  /*5ec0*/  @!P0 LDG.E.U8 R12, desc[UR18][R8.64] ;  /* 0x00000012080c8981 */ /* 0x0000a4000c1e1100 */
[----:B0-----:R-:W-:Y:S02]  /*5ed0*/  @!P2 IMAD.MOV.U32 R8, RZ, RZ, R28 ;  /* 0x000000ffff08a224 */ /* 0x001fe400078e001c */
[----:B------:R-:W-:-:S05]  /*5ee0*/  @!P2 IMAD.MOV.U32 R9, RZ, RZ, R29 ;  /* 0x000000ffff09a224 */ /* 0x000fca00078e001d */
[----:B------:R0:W3:Y:S01]  /*5ef0*/  @!P2 LDG.E.U8 R27, desc[UR18][R8.64] ;  /* 0x00000012081ba981 */ /* 0x0000e2000c1e1100 */
[----:B------:R-:W-:-:S03]  /*5f00*/  VIADD R11, R14, 0xffffffe3 ;  /* 0xffffffe30e0b7836 */ /* 0x000fc60000000000 */
[----:B------:R1:W-:Y:S02]  /*5f10*/  STL [R1+0x67c], R30 ;  /* 0x00067c1e01007387 */ /* 0x0003e40000100800 */
[----:B------:R-:W-:Y:S01]  /*5f20*/  ISETP.GE.U32.AND P4, PT, R11, 0x7fffff64, PT ;  /* 0x7fffff640b00780c */ /* 0x000fe20003f86070 */
[----:B------:R-:W-:Y:S01]  /*5f30*/  IMAD R11, R4, 0xc, RZ ;  /* 0x0000000c040b7824 */ /* 0x000fe200078e02ff */
[----:B------:R-:W-:Y:S04]  /*5f40*/  STL [R1+0x24], R28 ;  /* 0x0000241c01007387 */ /* 0x000fe80000100800 */
[----:B-1----:R-:W4:Y:S04]  /*5f50*/  LDL.LU R30, [R1+0x8f8] ;  /* 0x0008f800011e7983 */ /* 0x002f280000300800 */
[----:B------:R1:W-:Y:S01]  /*5f60*/  STL [R1+0x1c], R29 ;  /* 0x00001c1d01007387 */ /* 0x0003e20000100800 */
[----:B0-----:R-:W-:-:S05]  /*5f70*/  VIADD R8, R14, 0xffffffd3 ;  /* 0xffffffd30e087836 */ /* 0x001fca0000000000 */
[----:B------:R-:W-:Y:S01]  /*5f80*/  ISETP.GE.U32.AND P2, PT, R8, 0x7fffff54, PT ;  /* 0x7fffff540800780c */ /* 0x000fe20003f46070 */
[----:B------:R-:W-:Y:S01]  /*5f90*/  VIADD R10, R14, 0xffffffdb ;  /* 0xffffffdb0e0a7836 */ /* 0x000fe20000000000 */
[----:B------:R-:W-:-:S04]  /*5fa0*/  PRMT R24, RZ, 0x7610, R24 ;  /* 0x00007610ff187816 */ /* 0x000fc80000000018 */
[----:B------:R-:W-:Y:S01]  /*5fb0*/  ISETP.GE.U32.AND P0, PT, R10, 0x7fffff5c, PT ;  /* 0x7fffff5c0a00780c */ /* 0x000fe20003f06070 */
[----:B------:R-:W-:Y:S01]  /*5fc0*/  IMAD R10, R4, 0x14, RZ ;  /* 0x00000014040a7824 */ /* 0x000fe200078e02ff */
[----:B------:R-:W-:Y:S01]  /*5fd0*/  PRMT R25, RZ, 0x7610, R25 ;  /* 0x00007610ff197816 */ /* 0x000fe20000000019 */
[----:B--2---:R0:W-:Y:S04]  /*5fe0*/  STL [R1+0x1dc], R12 ;  /* 0x0001dc0c01007387 */ /* 0x0041e80000100800 */
[----:B-1----:R-:W2:Y:S04]  /*5ff0*/  LDL.LU R29, [R1+0x8f4] ;  /* 0x0008f400011d7983 */ /* 0x002ea80000300800 */
[----:B------:R-:W2:Y:S01]  /*6000*/  LDL.LU R28, [R1+0x8f0] ;  /* 0x0008f000011c7983 */ /* 0x000ea20000300800 */
[----:B0-----:R-:W-:-:S04]  /*6010*/  IADD3 R12, P6, PT, R11, R0, RZ ;  /* 0x000000000b0c7210 */ /* 0x001fc80007fde0ff */
[----:B------:R-:W-:Y:S01]  /*6020*/  LEA.HI.X.SX32 R11, R11, R2, 0x1, P6 ;  /* 0x000000020b0b7211 */ /* 0x000fe200030f0eff */
[----:B------:R-:W-:-:S04]  /*6030*/  IMAD.MOV.U32 R9, RZ, RZ, R12 ;  /* 0x000000ffff097224 */ /* 0x000fc800078e000c */
[----:B------:R-:W-:-:S05]  /*6040*/  IMAD.MOV.U32 R8, RZ, RZ, R11 ;  /* 0x000000ffff087224 */ /* 0x000fca00078e000b */
[-C--:B------:R-:W-:Y:S01]  /*6050*/  @!P5 LOP3.LUT R9, R9, R8.reuse, RZ, 0x3c, !PT ;  /* 0x000000080909d212 */ /* 0x080fe200078e3cff */
[----:B---3--:R0:W-:Y:S03]  /*6060*/  STL [R1+0x1e4], R27 ;  /* 0x0001e41b01007387 */ /* 0x0081e60000100800 */
[----:B------:R-:W-:-:S04]  /*6070*/  @!P5 LOP3.LUT R8, R9, R8, RZ, 0x3c, !PT ;  /* 0x000000080908d212 */ /* 0x000fc800078e3cff */
[----:B------:R-:W-:Y:S01]  /*6080*/  @!P5 LOP3.LUT R9, R9, R8, RZ, 0x3c, !PT ;  /* 0x000000080909d212 */ /* 0x000fe200078e3cff */
[----:B0-----:R-:W3:Y:S04]  /*6090*/  LDL.LU R27, [R1+0x8ec] ;  /* 0x0008ec00011b7983 */ /* 0x001ee80000300800 */
[----:B------:R0:W-:Y:S04]  /*60a0*/  STL [R1+0xb8], R12 ;  /* 0x0000b80c01007387 */ /* 0x0001e80000100800 */
[----:B------:R1:W2:Y:S01]  /*60b0*/  @!P5 LDG.E.U8 R24, desc[UR18][R8.64] ;  /* 0x000000120818d981 */ /* 0x0002a2000c1e1100 */
[----:B0-----:R-:W-:-:S04]  /*60c0*/  IADD3 R12, P6, PT, R10, R0, RZ ;  /* 0x000000000a0c7210 */ /* 0x001fc80007fde0ff */
[----:B-1----:R-:W-:Y:S01]  /*60d0*/  LEA.HI.X.SX32 R8, R10, R2, 0x1, P6 ;  /* 0x000000020a087211 */ /* 0x002fe200030f0eff */
        /* <DEDUP_REMOVED lines=13> */
[----:B------:R-:W-:Y:S02]  /*61b0*/  PRMT R74, RZ, 0x7610, R74 ;  /* 0x00007610ff4a7816 */ /* 0x000fe4000000004a */
[----:B------:R-:W-:Y:S01]  /*61c0*/  PRMT R84, RZ, 0x7610, R84 ;  /* 0x00007610ff547816 */ /* 0x000fe20000000054 */
[----:B--2---:R1:W-:Y:S02]  /*61d0*/  STL [R1+0xe4], R24 ;  /* 0x0000e41801007387 */ /* 0x0043e40000100800 */
[----:B-1----:R-:W-:-:S04]  /*61e0*/  IADD3 R24, P6, PT, R11, R0, RZ ;  /* 0x000000000b187210 */ /* 0x002fc80007fde0ff */
[----:B0-----:R-:W-:Y:S01]  /*61f0*/  LEA.HI.X.SX32 R8, R11, R2, 0x1, P6 ;  /* 0x000000020b087211 */ /* 0x001fe200030f0eff */
[----:B------:R-:W-:Y:S01]  /*6200*/  IMAD.MOV.U32 R9, RZ, RZ, R24 ;  /* 0x000000ffff097224 */ /* 0x000fe200078e0018 */
[----:B------:R0:W-:Y:S04]  /*6210*/  STL [R1+0x3f8], R24 ;  /* 0x0003f81801007387 */ /* 0x0001e80000100800 */
[----:B------:R-:W-:Y:S01]  /*6220*/  @!P4 LOP3.LUT R9, R9, R8, RZ, 0x3c, !PT ;  /* 0x000000080909c212 */ /* 0x000fe200078e3cff */
[----:B------:R1:W-:Y:S01]  /*6230*/  STL [R1+0x3f4], R8 ;  /* 0x0003f40801007387 */ /* 0x0003e20000100800 */
[----:B0-----:R-:W-:Y:S02]  /*6240*/  IADD3 R24, P6, PT, R10, R0, RZ ;  /* 0x000000000a187210 */ /* 0x001fe40007fde0ff */
[----:B-1----:R-:W-:-:S03]  /*6250*/  @!P4 LOP3.LUT R8, R9, R8, RZ, 0x3c, !PT ;  /* 0x000000080908c212 */ /* 0x002fc600078e3cff */
[----:B------:R-:W-:Y:S01]  /*6260*/  STL [R1+0x430], R24 ;  /* 0x0004301801007387 */ /* 0x000fe20000100800 */
[----:B------:R-:W-:-:S03]  /*6270*/  @!P4 LOP3.LUT R9, R9, R8, RZ, 0x3c, !PT ;  /* 0x000000080909c212 */ /* 0x000fc600078e3cff */
[----:B---3--:R0:W-:Y:S04]  /*6280*/  STL [R1+0xbc], R25 ;  /* 0x0000bc1901007387 */ /* 0x0081e80000100800 */
[----:B------:R1:W2:Y:S01]  /*6290*/  @!P4 LDG.E.U8 R26, desc[UR18][R8.64] ;  /* 0x00000012081ac981 */ /* 0x0002a2000c1e1100 */
[----:B0-----:R-:W-:Y:S01]  /*62a0*/  LEA.HI.X.SX32 R25, R10, R2, 0x1, P6 ;  /* 0x000000020a197211 */ /* 0x001fe200030f0eff */
[----:B-1----:R-:W-:-:S04]  /*62b0*/  @!P0 IMAD.MOV.U32 R8, RZ, RZ, R24 ;  /* 0x000000ffff088224 */ /* 0x002fc800078e0018 */
[----:B------:R-:W-:-:S05]  /*62c0*/  @!P0 IMAD.MOV.U32 R9, RZ, RZ, R25 ;  /* 0x000000ffff098224 */ /* 0x000fca00078e0019 */
[----:B------:R0:W3:Y:S01]  /*62d0*/  @!P0 LDG.E.U8 R74, desc[UR18][R8.64] ;  /* 0x00000012084a8981 */ /* 0x0000e2000c1e1100 */
[----:B------:R-:W-:-:S05]  /*62e0*/  IMAD R11, R4, 0x2c, RZ ;  /* 0x0000002c040b7824 */ /* 0x000fca00078e02ff */
[----:B------:R-:W-:Y:S01]  /*62f0*/  IADD3 R10, P6, PT, R11, R0, RZ ;  /* 0x000000000b0a7210 */ /* 0x000fe20007fde0ff */
[----:B0-----:R-:W-:-:S03]  /*6300*/  VIADD R8, R14, 0xffffffb3 ;  /* 0xffffffb30e087836 */ /* 0x001fc60000000000 */
[----:B------:R-:W-:Y:S01]  /*6310*/  LEA.HI.X.SX32 R11, R11, R2, 0x1, P6 ;  /* 0x000000020b0b7211 */ /* 0x000fe200030f0eff */
[----:B------:R-:W-:Y:S01]  /*6320*/  IMAD.MOV.U32 R9, RZ, RZ, R10 ;  /* 0x000000ffff097224 */ /* 0x000fe200078e000a */
[----:B------:R-:W-:-:S03]  /*6330*/  ISETP.GE.U32.AND P0, PT, R8, 0x7fffff34, PT ;  /* 0x7fffff340800780c */ /* 0x000fc60003f06070 */
[----:B------:R-:W-:-:S05]  /*6340*/  IMAD.MOV.U32 R8, RZ, RZ, R11 ;  /* 0x000000ffff087224 */ /* 0x000fca00078e000b */
[----:B------:R-:W-:-:S04]  /*6350*/  @!P2 LOP3.LUT R9, R9, R8, RZ, 0x3c, !PT ;  /* 0x000000080909a212 */ /* 0x000fc800078e3cff */
[----:B------:R-:W-:-:S04]  /*6360*/  @!P2 LOP3.LUT R8, R9, R8, RZ, 0x3c, !PT ;  /* 0x000000080908a212 */ /* 0x000fc800078e3cff */
[----:B------:R-:W-:-:S05]  /*6370*/  @!P2 LOP3.LUT R9, R9, R8, RZ, 0x3c, !PT ;  /* 0x000000080909a212 */ /* 0x000fca00078e3cff */
[----:B------:R0:W4:Y:S01]  /*6380*/  @!P2 LDG.E.U8 R84, desc[UR18][R8.64] ;  /* 0x000000120854a981 */ /* 0x000122000c1e1100 */
[----:B------:R-:W-:-:S05]  /*6390*/  VIADD R12, R14, 0xffffffc3 ;  /* 0xffffffc30e0c7836 */ /* 0x000fca0000000000 */
[----:B------:R-:W-:Y:S01]  /*63a0*/  ISETP.GE.U32.AND P1, PT, R12, 0x7fffff44, PT ;  /* 0x7fffff440c00780c */ /* 0x000fe20003f26070 */
[----:B------:R-:W-:-:S05]  /*63b0*/  VIADD R12, R14, 0xffffffbb ;  /* 0xffffffbb0e0c7836 */ /* 0x000fca0000000000 */
[----:B------:R-:W-:Y:S02]  /*63c0*/  ISETP.GE.U32.AND P4, PT, R12, 0x7fffff3c, PT ;  /* 0x7fffff3c0c00780c */ /* 0x000fe40003f86070 */
[----:B------:R-:W-:Y:S02]  /*63d0*/  PRMT R86, RZ, 0x7610, R86 ;  /* 0x00007610ff567816 */ /* 0x000fe40000000056 */
[----:B------:R-:W-:Y:S01]  /*63e0*/  PRMT R82, RZ, 0x7610, R82 ;  /* 0x00007610ff527816 */ /* 0x000fe20000000052 */
[----:B--2---:R1:W-:Y:S04]  /*63f0*/  STL [R1+0xa8], R26 ;  /* 0x0000a81a01007387 */ /* 0x0043e80000100800 */
[----:B-1----:R-:W2:Y:S04]  /*6400*/  LDL.LU R26, [R1+0x8e8] ;  /* 0x0008e800011a7983 */ /* 0x002ea80000300800 */
[----:B------:R1:W-:Y:S04]  /*6410*/  STL [R1+0x42c], R25 ;  /* 0x00042c1901007387 */ /* 0x0003e80000100800 */
[----:B-1----:R-:W2:Y:S04]  /*6420*/  LDL.LU R25, [R1+0x8e4] ;  /* 0x0008e40001197983 */ /* 0x002ea80000300800 */
[----:B------:R-:W2:Y:S04]  /*6430*/  LDL.LU R24, [R1+0x8e0] ;  /* 0x0008e00001187983 */ /* 0x000ea80000300800 */
[----:B---3--:R1:W-:Y:S04]  /*6440*/  STL [R1+0xa4], R74 ;  /* 0x0000a44a01007387 */ /* 0x0083e80000100800 */
[----:B-1----:R-:W3:Y:S04]  /*6450*/  LDL.LU R74, [R1+0x8dc] ;  /* 0x0008dc00014a7983 */ /* 0x002ee80000300800 */
[----:B------:R1:W-:Y:S02]  /*6460*/  STL [R1+0x468], R10 ;  /* 0x0004680a01007387 */ /* 0x0003e40000100800 */
[----:B-1----:R-:W-:-:S05]  /*6470*/  IMAD R10, R4, 0x34, RZ ;  /* 0x00000034040a7824 */ /* 0x002fca00078e02ff */
[----:B------:R-:W-:-:S04]  /*6480*/  IADD3 R12, P6, PT, R10, R0, RZ ;  /* 0x000000000a0c7210 */ /* 0x000fc80007fde0ff */
[----:B0-----:R-:W-:Y:S01]  /*6490*/  LEA.HI.X.SX32 R8, R10, R2, 0x1, P6 ;  /* 0x000000020a087211 */ /* 0x001fe200030f0eff */
[----:B------:R-:W-:Y:S01]  /*64a0*/  IMAD.MOV.U32 R9, RZ, RZ, R12 ;  /* 0x000000ffff097224 */ /* 0x000fe200078e000c */
[----:B------:R0:W-:Y:S04]  /*64b0*/  STL [R1+0x464], R11 ;  /* 0x0004640b01007387 */ /* 0x0001e80000100800 */
[-C--:B------:R-:W-:Y:S01]  /*64c0*/  @!P5 LOP3.LUT R9, R9, R8.reuse, RZ, 0x3c, !PT ;  /* 0x000000080909d212 */ /* 0x080fe200078e3cff */
[----:B------:R-:W-:Y:S04]  /*64d0*/  STL [R1+0x4a8], R12 ;  /* 0x0004a80c01007387 */ /* 0x000fe80000100800 */
[----:B------:R1:W-:Y:S01]  /*64e0*/  STL [R1+0x4a4], R8 ;  /* 0x0004a40801007387 */ /* 0x0003e20000100800 */
[----:B0-----:R-:W-:Y:S01]  /*64f0*/  VIADD R11, R14, 0xffffffab ;  /* 0xffffffab0e0b7836 */ /* 0x001fe20000000000 */
[----:B-1----:R-:W-:-:S04]  /*6500*/  @!P5 LOP3.LUT R8, R9, R8, RZ, 0x3c, !PT ;  /* 0x000000080908d212 */ /* 0x002fc800078e3cff */
[----:B------:R-:W-:Y:S02]  /*6510*/  @!P5 LOP3.LUT R9, R9, R8, RZ, 0x3c, !PT ;  /* 0x000000080909d212 */ /* 0x000fe400078e3cff */
[----:B------:R-:W-:-:S03]  /*6520*/  ISETP.GE.U32.AND P2, PT, R11, 0x7fffff2c, PT ;  /* 0x7fffff2c0b00780c */ /* 0x000fc60003f46070 */
[----:B------:R0:W2:Y:S01]  /*6530*/  @!P5 LDG.E.U8 R86, desc[UR18][R8.64] ;  /* 0x000000120856d981 */ /* 0x0000a2000c1e1100 */
[----:B------:R-:W-:-:S03]  /*6540*/  IMAD R11, R4, 0x3c, RZ ;  /* 0x0000003c040b7824 */ /* 0x000fc600078e02ff */
[----:B----4-:R1:W-:Y:S02]  /*6550*/  STL [R1+0x9c], R84 ;  /* 0x00009c5401007387 */ /* 0x0103e40000100800 */
[----:B-1----:R-:W-:-:S04]  /*6560*/  IADD3 R84, P6, PT, R11, R0, RZ ;  /* 0x000000000b547210 */ /* 0x002fc80007fde0ff */
[----:B0-----:R-:W-:Y:S01]  /*6570*/  LEA.HI.X.SX32 R8, R11, R2, 0x1, P6 ;  /* 0x000000020b087211 */ /* 0x001fe200030f0eff */
[----:B------:R-:W-:Y:S01]  /*6580*/  IMAD.MOV.U32 R9, RZ, RZ, R84 ;  /* 0x000000ffff097224 */ /* 0x000fe200078e0054 */
[----:B------:R-:W-:Y:S04]  /*6590*/  STL [R1+0x4e0], R84 ;  /* 0x0004e05401007387 */ /* 0x000fe80000100800 */
[-C--:B------:R-:W-:Y:S01]  /*65a0*/  @!P1 LOP3.LUT R9, R9, R8.reuse, RZ, 0x3c, !PT ;  /* 0x0000000809099212 */ /* 0x080fe200078e3cff */
[----:B------:R0:W-:Y:S03]  /*65b0*/  STL [R1+0x4dc], R8 ;  /* 0x0004dc0801007387 */ /* 0x0001e60000100800 */
[----:B0-----:R-:W-:-:S04]  /*65c0*/  @!P1 LOP3.LUT R8, R9, R8, RZ, 0x3c, !PT ;  /* 0x0000000809089212 */ /* 0x001fc800078e3cff */
[----:B------:R-:W-:-:S05]  /*65d0*/  @!P1 LOP3.LUT R9, R9, R8, RZ, 0x3c, !PT ;  /* 0x0000000809099212 */ /* 0x000fca00078e3cff */
[----:B------:R0:W4:Y:S01]  /*65e0*/  @!P1 LDG.E.U8 R82, desc[UR18][R8.64] ;  /* 0x0000001208529981 */ /* 0x000122000c1e1100 */
[----:B------:R-:W-:-:S05]  /*65f0*/  IMAD R10, R4, 0x44, RZ ;  /* 0x00000044040a7824 */ /* 0x000fca00078e02ff */
[----:B------:R-:W-:-:S05]  /*6600*/  IADD3 R84, P6, PT, R10, R0, RZ ;  /* 0x000000000a547210 */ /* 0x000fca0007fde0ff */
[----:B------:R-:W-:Y:S01]  /*6610*/  STL [R1+0x518], R84 ;  /* 0x0005185401007387 */ /* 0x000fe20000100800 */
[----:B0-----:R-:W-:Y:S02]  /*6620*/  @!P4 IMAD.MOV.U32 R8, RZ, RZ, R84 ;  /* 0x000000ffff08c224 */ /* 0x001fe400078e0054 */
[----:B------:R-:W-:Y:S02]  /*6630*/  IMAD R11, R4, 0x4c, RZ ;  /* 0x0000004c040b7824 */ /* 0x000fe400078e02ff */
[----:B------:R-:W-:-:S05]  /*6640*/  VIADD R12, R14, 0xffffffa3 ;  /* 0xffffffa30e0c7836 */ /* 0x000fca0000000000 */
[----:B------:R-:W-:Y:S01]  /*6650*/  ISETP.GE.U32.AND P5, PT, R12, 0x7fffff24, PT ;  /* 0x7fffff240c00780c */ /* 0x000fe20003fa6070 */
[----:B------:R-:W-:-:S05]  /*6660*/  VIADD R12, R14, 0xffffff9b ;  /* 0xffffff9b0e0c7836 */ /* 0x000fca0000000000 */
[----:B------:R-:W-:Y:S02]  /*6670*/  ISETP.GE.U32.AND P1, PT, R12, 0x7fffff1c, PT ;  /* 0x7fffff1c0c00780c */ /* 0x000fe40003f26070 */
[----:B------:R-:W-:Y:S01]  /*6680*/  PRMT R12, RZ, 0x7610, R12 ;  /* 0x00007610ff0c7816 */ /* 0x000fe2000000000c */
[----:B--2---:R0:W-:Y:S02]  /*6690*/  STL [R1+0x90], R86 ;  /* 0x0000905601007387 */ /* 0x0041e40000100800 */
[----:B0-----:R-:W-:-:S05]  /*66a0*/  LEA.HI.X.SX32 R86, R10, R2, 0x1, P6 ;  /* 0x000000020a567211 */ /* 0x001fca00030f0eff */
[----:B------:R-:W-:-:S05]  /*66b0*/  @!P4 IMAD.MOV.U32 R9, RZ, RZ, R86 ;  /* 0x000000ffff09c224 */ /* 0x000fca00078e0056 */
[----:B------:R0:W2:Y:S04]  /*66c0*/  @!P4 LDG.E.U8 R73, desc[UR18][R8.64] ;  /* 0x000000120849c981 */ /* 0x0000a8000c1e1100 */
[----:B------:R-:W-:Y:S01]  /*66d0*/  STL [R1+0x514], R86 ;  /* 0x0005145601007387 */ /* 0x000fe20000100800 */
[----:B0-----:R-:W-:-:S05]  /*66e0*/  VIADD R8, R14, 0xffffff93 ;  /* 0xffffff930e087836 */ /* 0x001fca0000000000 */
[----:B------:R-:W-:Y:S01]  /*66f0*/  ISETP.GE.U32.AND P4, PT, R8, 0x7fffff14, PT ;  /* 0x7fffff140800780c */ /* 0x000fe20003f86070 */
[----:B----4-:R0:W-:Y:S02]  /*6700*/  STL [R1+0x8c], R82 ;  /* 0x00008c5201007387 */ /* 0x0101e40000100800 */
[----:B0-----:R-:W-:-:S04]  /*6710*/  IADD3 R82, P6, PT, R11, R0, RZ ;  /* 0x000000000b527210 */ /* 0x001fc80007fde0ff */
[----:B------:R-:W-:Y:S01]  /*6720*/  LEA.HI.X.SX32 R84, R11, R2, 0x1, P6 ;  /* 0x000000020b547211 */ /* 0x000fe200030f0eff */
[----:B------:R-:W-:-:S04]  /*6730*/  @!P0 IMAD.MOV.U32 R8, RZ, RZ, R82 ;  /* 0x000000ffff088224 */ /* 0x000fc800078e0052 */
[----:B------:R-:W-:-:S05]  /*6740*/  @!P0 IMAD.MOV.U32 R9, RZ, RZ, R84 ;  /* 0x000000ffff098224 */ /* 0x000fca00078e0054 */
[----:B------:R0:W4:Y:S01]  /*6750*/  @!P0 LDG.E.U8 R12, desc[UR18][R8.64] ;  /* 0x00000012080c8981 */ /* 0x000122000c1e1100 */
[----:B------:R-:W-:-:S03]  /*6760*/  IMAD R10, R4, 0x54, RZ ;  /* 0x00000054040a7824 */ /* 0x000fc600078e02ff */
[----:B------:R-:W-:Y:S04]  /*6770*/  STL [R1+0x550], R82 ;  /* 0x0005505201007387 */ /* 0x000fe80000100800 */
[----:B------:R-:W-:Y:S01]  /*6780*/  STL [R1+0x54c], R84 ;  /* 0x00054c5401007387 */ /* 0x000fe20000100800 */
[----:B------:R-:W-:-:S05]  /*6790*/  VIADD R11, R14, 0xffffff8b ;  /* 0xffffff8b0e0b7836 */ /* 0x000fca0000000000 */
[----:B------:R-:W-:Y:S01]  /*67a0*/  ISETP.GE.U32.AND P0, PT, R11, 0x7fffff0c, PT ;  /* 0x7fffff0c0b00780c */ /* 0x000fe20003f06070 */
[----:B------:R-:W-:Y:S01]  /*67b0*/  IMAD R11, R4, 0x5c, RZ ;  /* 0x0000005c040b7824 */ /* 0x000fe200078e02ff */
[----:B--2---:R1:W-:Y:S02]  /*67c0*/  STL [R1+0x84], R73 ;  /* 0x0000844901007387 */ /* 0x0043e40000100800 */
[----:B-1----:R-:W-:-:S04]  /*67d0*/  IADD3 R73, P6, PT, R10, R0, RZ ;  /* 0x000000000a497210 */ /* 0x002fc80007fde0ff */
[----:B------:R-:W-:Y:S01]  /*67e0*/  LEA.HI.X.SX32 R84, R10, R2, 0x1, P6 ;  /* 0x000000020a547211 */ /* 0x000fe200030f0eff */
[----:B0-----:R-:W-:-:S04]  /*67f0*/  @!P2 IMAD.MOV.U32 R8, RZ, RZ, R73 ;  /* 0x000000ffff08a224 */ /* 0x001fc800078e0049 */
[----:B------:R-:W-:-:S05]  /*6800*/  @!P2 IMAD.MOV.U32 R9, RZ, RZ, R84 ;  /* 0x000000ffff09a224 */ /* 0x000fca00078e0054 */
[----:B------:R0:W2:Y:S01]  /*6810*/  @!P2 LDG.E.U8 R72, desc[UR18][R8.64] ;  /* 0x000000120848a981 */ /* 0x0000a2000c1e1100 */
[----:B------:R-:W-:-:S03]  /*6820*/  IADD3 R82, P6, PT, R11, R0, RZ ;  /* 0x000000000b527210 */ /* 0x000fc60007fde0ff */
[----:B------:R-:W-:Y:S02]  /*6830*/  STL [R1+0x588], R73 ;  /* 0x0005884901007387 */ /* 0x000fe40000100800 */
[----:B0-----:R-:W-:Y:S02]  /*6840*/  @!P5 IMAD.MOV.U32 R8, RZ, RZ, R82 ;  /* 0x000000ffff08d224 */ /* 0x001fe400078e0052 */
[----:B----4-:R-:W-:Y:S04]  /*6850*/  STL [R1+0x80], R12 ;  /* 0x0000800c01007387 */ /* 0x010fe80000100800 */
[----:B------:R0:W-:Y:S02]  /*6860*/  STL [R1+0x584], R84 ;  /* 0x0005845401007387 */ /* 0x0001e40000100800 */
[----:B0-----:R-:W-:-:S05]  /*6870*/  LEA.HI.X.SX32 R84, R11, R2, 0x1, P6 ;  /* 0x000000020b547211 */ /* 0x001fca00030f0eff */
[----:B------:R-:W-:-:S05]  /*6880*/  @!P5 IMAD.MOV.U32 R9, RZ, RZ, R84 ;  /* 0x000000ffff09d224 */ /* 0x000fca00078e0054 */
[----:B------:R0:W4:Y:S01]  /*6890*/  @!P5 LDG.E.U8 R23, desc[UR18][R8.64] ;  /* 0x000000120817d981 */ /* 0x000122000c1e1100 */
[----:B------:R-:W-:-:S03]  /*68a0*/  IMAD R10, R4, 0x64, RZ ;  /* 0x00000064040a7824 */ /* 0x000fc600078e02ff */
[----:B------:R-:W-:Y:S01]  /*68b0*/  STL [R1+0x5c0], R82 ;  /* 0x0005c05201007387 */ /* 0x000fe20000100800 */
[----:B------:R-:W-:Y:S02]  /*68c0*/  IMAD R11, R4, 0x6c, RZ ;  /* 0x0000006c040b7824 */ /* 0x000fe400078e02ff */
[----:B------:R-:W-:-:S05]  /*68d0*/  VIADD R12, R14, 0xffffff83 ;  /* 0xffffff830e0c7836 */ /* 0x000fca0000000000 */
[----:B------:R-:W-:Y:S01]  /*68e0*/  ISETP.GE.U32.AND P2, PT, R12, 0x7fffff04, PT ;  /* 0x7fffff040c00780c */ /* 0x000fe20003f46070 */
[----:B------:R-:W-:-:S05]  /*68f0*/  VIADD R12, R14, 0xfffffffa ;  /* 0xfffffffa0e0c7836 */ /* 0x000fca0000000000 */
[----:B------:R-:W-:Y:S02]  /*6900*/  ISETP.GE.U32.AND P5, PT, R12, 0x7fffff7b, PT ;  /* 0x7fffff7b0c00780c */ /* 0x000fe40003fa6070 */
[----:B------:R-:W-:Y:S01]  /*6910*/  PRMT R12, RZ, 0x7610, R12 ;  /* 0x00007610ff0c7816 */ /* 0x000fe2000000000c */
[----:B--2---:R1:W-:Y:S02]  /*6920*/  STL [R1+0x7c], R72 ;  /* 0x00007c4801007387 */ /* 0x0043e40000100800 */
[----:B-1----:R-:W-:-:S04]  /*6930*/  IADD3 R72, P6, PT, R10, R0, RZ ;  /* 0x000000000a487210 */ /* 0x002fc80007fde0ff */
[----:B------:R-:W-:Y:S01]  /*6940*/  LEA.HI.X.SX32 R73, R10, R2, 0x1, P6 ;  /* 0x000000020a497211 */ /* 0x000fe200030f0eff */
[----:B0-----:R-:W-:-:S04]  /*6950*/  @!P1 IMAD.MOV.U32 R8, RZ, RZ, R72 ;  /* 0x000000ffff089224 */ /* 0x001fc800078e0048 */
[----:B------:R-:W-:-:S05]  /*6960*/  @!P1 IMAD.MOV.U32 R9, RZ, RZ, R73 ;  /* 0x000000ffff099224 */ /* 0x000fca00078e0049 */
[----:B------:R0:W2:Y:S04]  /*6970*/  @!P1 LDG.E.U8 R22, desc[UR18][R8.64] ;  /* 0x0000001208169981 */ /* 0x0000a8000c1e1100 */
[----:B------:R-:W-:Y:S04]  /*6980*/  STL [R1+0x5bc], R84 ;  /* 0x0005bc5401007387 */ /* 0x000fe80000100800 */
[----:B------:R-:W-:Y:S04]  /*6990*/  STL [R1+0x5f8], R72 ;  /* 0x0005f84801007387 */ /* 0x000fe80000100800 */
[----:B------:R-:W-:Y:S01]  /*69a0*/  STL [R1+0x5f4], R73 ;  /* 0x0005f44901007387 */ /* 0x000fe20000100800 */
[----:B0-----:R-:W-:-:S03]  /*69b0*/  VIADD R8, R14, 0xfffffff2 ;  /* 0xfffffff20e087836 */ /* 0x001fc60000000000 */
[----:B----4-:R0:W-:Y:S02]  /*69c0*/  STL [R1+0x70], R23 ;  /* 0x0000701701007387 */ /* 0x0101e40000100800 */
[----:B------:R-:W-:Y:S02]  /*69d0*/  ISETP.GE.U32.AND P1, PT, R8, 0x7fffff73, PT ;  /* 0x7fffff730800780c */ /* 0x000fe40003f26070 */
        /* <DEDUP_REMOVED lines=50> */
[----:B------:R-:W-:Y:S02]  /*6d00*/  IMAD R10, R4, 0x15, RZ ;  /* 0x00000015040a7824 */ /* 0x000fe400078e02ff */
[----:B------:R-:W-:Y:S01]  /*6d10*/  VIADD R11, R14, 0xffffffca ;  /* 0xffffffca0e0b7836 */ /* 0x000fe20000000000 */
[----:B------:R-:W-:Y:S04]  /*6d20*/  STL [R1+0xd0], R20 ;  /* 0x0000d01401007387 */ /* 0x000fe80000100800 */
[----:B------:R-:W-:Y:S01]  /*6d30*/  STL [R1+0xcc], R21 ;  /* 0x0000cc1501007387 */ /* 0x000fe20000100800 */
[----:B------:R-:W-:Y:S01]  /*6d40*/  ISETP.GE.U32.AND P1, PT, R11, 0x7fffff4b, PT ;  /* 0x7fffff4b0b00780c */ /* 0x000fe20003f26070 */
[----:B------:R-:W-:Y:S01]  /*6d50*/  IMAD R11, R4, 0x1d, RZ ;  /* 0x0000001d040b7824 */ /* 0x000fe200078e02ff */
[----:B------:R-:W-:Y:S01]  /*6d60*/  PRMT R5, RZ, 0x7610, R5 ;  /* 0x00007610ff057816 */ /* 0x000fe20000000005 */
[----:B--2---:R1:W-:Y:S02]  /*6d70*/  STL [R1+0x54], R19 ;  /* 0x0000541301007387 */ /* 0x0043e40000100800 */
[----:B-1----:R-:W-:-:S04]  /*6d80*/  IADD3 R19, P6, PT, R10, R0, RZ ;  /* 0x000000000a137210 */ /* 0x002fc80007fde0ff */
[----:B------:R-:W-:Y:S02]  /*6d90*/  LEA.HI.X.SX32 R20, R10, R2, 0x1, P6 ;  /* 0x000000020a147211 */ /* 0x000fe400030f0eff */
[C---:B------:R-:W-:Y:S01]  /*6da0*/  IADD3 R21, P6, PT, R11.reuse, R0, RZ ;  /* 0x000000000b157210 */ /* 0x040fe20007fde0ff */
[----:B0-----:R-:W-:Y:S02]  /*6db0*/  @!P4 IMAD.MOV.U32 R8, RZ, RZ, R19 ;  /* 0x000000ffff08c224 */ /* 0x001fe400078e0013 */
[----:B------:R-:W-:Y:S01]  /*6dc0*/  @!P4 IMAD.MOV.U32 R9, RZ, RZ, R20 ;  /* 0x000000ffff09c224 */ /* 0x000fe200078e0014 */
[----:B------:R-:W-:-:S04]  /*6dd0*/  LEA.HI.X.SX32 R22, R11, R2, 0x1, P6 ;  /* 0x000000020b167211 */ /* 0x000fc800030f0eff */
[----:B------:R0:W2:Y:S01]  /*6de0*/  @!P4 LDG.E.U8 R5, desc[UR18][R8.64] ;  /* 0x000000120805c981 */ /* 0x0000a2000c1e1100 */
[----:B------:R-:W-:Y:S02]  /*6df0*/  IMAD R10, R4, 0x25, RZ ;  /* 0x00000025040a7824 */ /* 0x000fe400078e02ff */
[----:B0-----:R-:W-:Y:S02]  /*6e00*/  @!P0 IMAD.MOV.U32 R8, RZ, RZ, R21 ;  /* 0x000000ffff088224 */ /* 0x001fe400078e0015 */
[----:B------:R-:W-:-:S05]  /*6e10*/  @!P0 IMAD.MOV.U32 R9, RZ, RZ, R22 ;  /* 0x000000ffff098224 */ /* 0x000fca00078e0016 */
[----:B------:R0:W3:Y:S04]  /*6e20*/  @!P0 LDG.E.U8 R18, desc[UR18][R8.64] ;  /* 0x0000001208128981 */ /* 0x0000e8000c1e1100 */
[----:B------:R1:W-:Y:S04]  /*6e30*/  STL [R1+0x140], R19 ;  /* 0x0001401301007387 */ /* 0x0003e80000100800 */
[----:B----4-:R-:W-:Y:S01]  /*6e40*/  STL [R1+0x4c], R12 ;  /* 0x00004c0c01007387 */ /* 0x010fe20000100800 */
[----:B-1----:R-:W-:-:S03]  /*6e50*/  IADD3 R19, P6, PT, R10, R0, RZ ;  /* 0x000000000a137210 */ /* 0x002fc60007fde0ff */
[----:B------:R1:W-:Y:S02]  /*6e60*/  STL [R1+0x13c], R20 ;  /* 0x00013c1401007387 */ /* 0x0003e40000100800 */
[----:B0-----:R-:W-:Y:S01]  /*6e70*/  @!P2 IMAD.MOV.U32 R8, RZ, RZ, R19 ;  /* 0x000000ffff08a224 */ /* 0x001fe200078e0013 */
[----:B-1----:R-:W-:-:S05]  /*6e80*/  LEA.HI.X.SX32 R20, R10, R2, 0x1, P6 ;  /* 0x000000020a147211 */ /* 0x002fca00030f0eff */
[----:B------:R-:W-:-:S05]  /*6e90*/  @!P2 IMAD.MOV.U32 R9, RZ, RZ, R20 ;  /* 0x000000ffff09a224 */ /* 0x000fca00078e0014 */
[----:B------:R0:W4:Y:S01]  /*6ea0*/  @!P2 LDG.E.U8 R17, desc[UR18][R8.64] ;  /* 0x000000120811a981 */ /* 0x000122000c1e1100 */
[----:B------:R-:W-:Y:S02]  /*6eb0*/  IMAD R11, R4, 0x2d, RZ ;  /* 0x0000002d040b7824 */ /* 0x000fe400078e02ff */
[----:B------:R-:W-:-:S05]  /*6ec0*/  VIADD R12, R14, 0xffffffc2 ;  /* 0xffffffc20e0c7836 */ /* 0x000fca0000000000 */
[----:B------:R-:W-:Y:S01]  /*6ed0*/  ISETP.GE.U32.AND P4, PT, R12, 0x7fffff43, PT ;  /* 0x7fffff430c00780c */ /* 0x000fe20003f86070 */
[C---:B------:R-:W-:Y:S02]  /*6ee0*/  VIADD R12, R14.reuse, 0xffffffba ;  /* 0xffffffba0e0c7836 */ /* 0x040fe40000000000 */
[----:B0-----:R-:W-:-:S03]  /*6ef0*/  VIADD R8, R14, 0xffffffb2 ;  /* 0xffffffb20e087836 */ /* 0x001fc60000000000 */
[----:B------:R-:W-:Y:S02]  /*6f00*/  ISETP.GE.U32.AND P0, PT, R12, 0x7fffff3b, PT ;  /* 0x7fffff3b0c00780c */ /* 0x000fe40003f06070 */
[----:B------:R-:W-:Y:S02]  /*6f10*/  PRMT R12, RZ, 0x7610, R12 ;  /* 0x00007610ff0c7816 */ /* 0x000fe4000000000c */
[----:B------:R-:W-:Y:S01]  /*6f20*/  ISETP.GE.U32.AND P2, PT, R8, 0x7fffff33, PT ;  /* 0x7fffff330800780c */ /* 0x000fe20003f46070 */
[----:B------:R-:W-:Y:S01]  /*6f30*/  IMAD R10, R4, 0x35, RZ ;  /* 0x00000035040a7824 */ /* 0x000fe200078e02ff */
[----:B--2---:R-:W-:Y:S04]  /*6f40*/  STL [R1+0x88c], R5 ;  /* 0x00088c0501007387 */ /* 0x004fe80000100800 */
[----:B------:R-:W-:Y:S04]  /*6f50*/  STL [R1+0x400], R21 ;  /* 0x0004001501007387 */ /* 0x000fe80000100800 */
[----:B------:R-:W-:Y:S04]  /*6f60*/  STL [R1+0x3fc], R22 ;  /* 0x0003fc1601007387 */ /* 0x000fe80000100800 */
[----:B------:R-:W-:Y:S04]  /*6f70*/  STL [R1+0x438], R19 ;  /* 0x0004381301007387 */ /* 0x000fe80000100800 */
[----:B------:R-:W-:Y:S04]  /*6f80*/  STL [R1+0x434], R20 ;  /* 0x0004341401007387 */ /* 0x000fe80000100800 */
[----:B---3--:R0:W-:Y:S02]  /*6f90*/  STL [R1+0x40], R18 ;  /* 0x0000401201007387 */ /* 0x0081e40000100800 */
[----:B0-----:R-:W-:-:S04]  /*6fa0*/  IADD3 R18, P6, PT, R11, R0, RZ ;  /* 0x000000000b127210 */ /* 0x001fc80007fde0ff */
[----:B------:R-:W-:Y:S01]  /*6fb0*/  LEA.HI.X.SX32 R19, R11, R2, 0x1, P6 ;  /* 0x000000020b137211 */ /* 0x000fe200030f0eff */
[----:B------:R-:W-:-:S04]  /*6fc0*/  @!P5 IMAD.MOV.U32 R8, RZ, RZ, R18 ;  /* 0x000000ffff08d224 */ /* 0x000fc800078e0012 */
[----:B------:R-:W-:Y:S01]  /*6fd0*/  @!P5 IMAD.MOV.U32 R9, RZ, RZ, R19 ;  /* 0x000000ffff09d224 */ /* 0x000fe200078e0013 */
[----:B------:R-:W-:Y:S04]  /*6fe0*/  STL [R1+0x470], R18 ;  /* 0x0004701201007387 */ /* 0x000fe80000100800 */
[----:B------:R0:W2:Y:S04]  /*6ff0*/  @!P5 LDG.E.U8 R12, desc[UR18][R8.64] ;  /* 0x00000012080cd981 */ /* 0x0000a8000c1e1100 */
[----:B------:R-:W-:Y:S04]  /*7000*/  STL [R1+0x46c], R19 ;  /* 0x00046c1301007387 */ /* 0x000fe80000100800 */
[----:B----4-:R1:W-:Y:S02]  /*7010*/  STL [R1+0x34], R17 ;  /* 0x0000341101007387 */ /* 0x0103e40000100800 */
[----:B-1----:R-:W-:-:S04]  /*7020*/  IADD3 R17, P6, PT, R10, R0, RZ ;  /* 0x000000000a117210 */ /* 0x002fc80007fde0ff */
[----:B------:R-:W-:Y:S01]  /*7030*/  LEA.HI.X.SX32 R19, R10, R2, 0x1, P6 ;  /* 0x000000020a137211 */ /* 0x000fe200030f0eff */
[----:B0-----:R-:W-:-:S04]  /*7040*/  @!P1 IMAD.MOV.U32 R8, RZ, RZ, R17 ;  /* 0x000000ffff089224 */ /* 0x001fc800078e0011 */
[----:B------:R-:W-:-:S05]  /*7050*/  @!P1 IMAD.MOV.U32 R9, RZ, RZ, R19 ;  /* 0x000000ffff099224 */ /* 0x000fca00078e0013 */
[----:B------:R0:W3:Y:S01]  /*7060*/  @!P1 LDG.E.U8 R16, desc[UR18][R8.64] ;  /* 0x0000001208109981 */ /* 0x0000e2000c1e1100 */
[----:B------:R-:W-:-:S05]  /*7070*/  VIADD R11, R14, 0xffffffaa ;  /* 0xffffffaa0e0b7836 */ /* 0x000fca0000000000 */
[----:B------:R-:W-:Y:S01]  /*7080*/  ISETP.GE.U32.AND P5, PT, R11, 0x7fffff2b, PT ;  /* 0x7fffff2b0b00780c */ /* 0x000fe20003fa6070 */
[----:B------:R-:W-:Y:S01]  /*7090*/  IMAD R11, R4, 0x3d, RZ ;  /* 0x0000003d040b7824 */ /* 0x000fe200078e02ff */
[----:B------:R-:W-:Y:S04]  /*70a0*/  STL [R1+0x4b0], R17 ;  /* 0x0004b01101007387 */ /* 0x000fe80000100800 */
[----:B------:R-:W-:-:S05]  /*70b0*/  IADD3 R18, P6, PT, R11, R0, RZ ;  /* 0x000000000b127210 */ /* 0x000fca0007fde0ff */
[----:B0-----:R-:W-:Y:S02]  /*70c0*/  @!P4 IMAD.MOV.U32 R8, RZ, RZ, R18 ;  /* 0x000000ffff08c224 */ /* 0x001fe400078e0012 */
[----:B------:R-:W-:Y:S01]  /*70d0*/  IMAD R10, R4, 0x45, RZ ;  /* 0x00000045040a7824 */ /* 0x000fe200078e02ff */
[----:B--2---:R-:W-:Y:S04]  /*70e0*/  STL [R1+0x2c], R12 ;  /* 0x00002c0c01007387 */ /* 0x004fe80000100800 */
[----:B------:R0:W-:Y:S02]  /*70f0*/  STL [R1+0x4ac], R19 ;  /* 0x0004ac1301007387 */ /* 0x0001e40000100800 */
[----:B0-----:R-:W-:-:S05]  /*7100*/  LEA.HI.X.SX32 R19, R11, R2, 0x1, P6 ;  /* 0x000000020b137211 */ /* 0x001fca00030f0eff */
[----:B------:R-:W-:-:S05]  /*7110*/  @!P4 IMAD.MOV.U32 R9, RZ, RZ, R19 ;  /* 0x000000ffff09c224 */ /* 0x000fca00078e0013 */
[----:B------:R0:W2:Y:S04]  /*7120*/  @!P4 LDG.E.U8 R15, desc[UR18][R8.64] ;  /* 0x00000012080fc981 */ /* 0x0000a8000c1e1100 */
[----:B------:R-:W-:Y:S04]  /*7130*/  STL [R1+0x4e8], R18 ;  /* 0x0004e81201007387 */ /* 0x000fe80000100800 */
[----:B---3--:R1:W-:Y:S02]  /*7140*/  STL [R1+0x28], R16 ;  /* 0x0000281001007387 */ /* 0x0083e40000100800 */
[----:B-1----:R-:W-:-:S04]  /*7150*/  IADD3 R16, P6, PT, R10, R0, RZ ;  /* 0x000000000a107210 */ /* 0x002fc80007fde0ff */
[----:B------:R-:W-:Y:S01]  /*7160*/  LEA.HI.X.SX32 R17, R10, R2, 0x1, P6 ;  /* 0x000000020a117211 */ /* 0x000fe200030f0eff */
[----:B0-----:R-:W-:-:S04]  /*7170*/  @!P0 IMAD.MOV.U32 R8, RZ, RZ, R16 ;  /* 0x000000ffff088224 */ /* 0x001fc800078e0010 */
[----:B------:R-:W-:-:S05]  /*7180*/  @!P0 IMAD.MOV.U32 R9, RZ, RZ, R17 ;  /* 0x000000ffff098224 */ /* 0x000fca00078e0011 */
[----:B------:R0:W3:Y:S01]  /*7190*/  @!P0 LDG.E.U8 R13, desc[UR18][R8.64] ;  /* 0x00000012080d8981 */ /* 0x0000e2000c1e1100 */
[----:B------:R-:W-:Y:S02]  /*71a0*/  IMAD R11, R4, 0x4d, RZ ;  /* 0x0000004d040b7824 */ /* 0x000fe400078e02ff */
[----:B------:R-:W-:Y:S01]  /*71b0*/  VIADD R12, R14, 0xffffffa2 ;  /* 0xffffffa20e0c7836 */ /* 0x000fe20000000000 */
[----:B------:R-:W-:Y:S04]  /*71c0*/  STL [R1+0x4e4], R19 ;  /* 0x0004e41301007387 */ /* 0x000fe80000100800 */
[----:B------:R-:W-:Y:S01]  /*71d0*/  STL [R1+0x520], R16 ;  /* 0x0005201001007387 */ /* 0x000fe20000100800 */
[----:B------:R-:W-:-:S03]  /*71e0*/  ISETP.GE.U32.AND P1, PT, R12, 0x7fffff23, PT ;  /* 0x7fffff230c00780c */ /* 0x000fc60003f26070 */
[----:B------:R-:W-:Y:S01]  /*71f0*/  STL [R1+0x51c], R17 ;  /* 0x00051c1101007387 */ /* 0x000fe20000100800 */
[C---:B------:R-:W-:Y:S02]  /*7200*/  VIADD R12, R14.reuse, 0xffffff9a ;  /* 0xffffff9a0e0c7836 */ /* 0x040fe40000000000 */
[----:B0-----:R-:W-:-:S03]  /*7210*/  VIADD R8, R14, 0xffffff92 ;  /* 0xffffff920e087836 */ /* 0x001fc60000000000 */
[----:B------:R-:W-:Y:S02]  /*7220*/  ISETP.GE.U32.AND P4, PT, R12, 0x7fffff1b, PT ;  /* 0x7fffff1b0c00780c */ /* 0x000fe40003f86070 */
[----:B------:R-:W-:Y:S02]  /*7230*/  PRMT R12, RZ, 0x7610, R12 ;  /* 0x00007610ff0c7816 */ /* 0x000fe4000000000c */
[----:B------:R-:W-:Y:S01]  /*7240*/  ISETP.GE.U32.AND P0, PT, R8, 0x7fffff13, PT ;  /* 0x7fffff130800780c */ /* 0x000fe20003f06070 */
[----:B------:R-:W-:Y:S01]  /*7250*/  IMAD R10, R4, 0x55, RZ ;  /* 0x00000055040a7824 */ /* 0x000fe200078e02ff */
[----:B------:R-:W-:Y:S01]  /*7260*/  PRMT R5, RZ, 0x7610, R5 ;  /* 0x00007610ff057816 */ /* 0x000fe20000000005 */
[----:B--2---:R0:W-:Y:S02]  /*7270*/  STL [R1+0x20], R15 ;  /* 0x0000200f01007387 */ /* 0x0041e40000100800 */
[----:B0-----:R-:W-:-:S04]  /*7280*/  IADD3 R15, P6, PT, R11, R0, RZ ;  /* 0x000000000b0f7210 */ /* 0x001fc80007fde0ff */
[----:B------:R-:W-:Y:S01]  /*7290*/  LEA.HI.X.SX32 R16, R11, R2, 0x1, P6 ;  /* 0x000000020b107211 */ /* 0x000fe200030f0eff */
[----:B------:R-:W-:-:S04]  /*72a0*/  @!P2 IMAD.MOV.U32 R8, RZ, RZ, R15 ;  /* 0x000000ffff08a224 */ /* 0x000fc800078e000f */
[----:B------:R-:W-:-:S05]  /*72b0*/  @!P2 IMAD.MOV.U32 R9, RZ, RZ, R16 ;  /* 0x000000ffff09a224 */ /* 0x000fca00078e0010 */
[----:B------:R0:W2:Y:S04]  /*72c0*/  @!P2 LDG.E.U8 R12, desc[UR18][R8.64] ;  /* 0x00000012080ca981 */ /* 0x0000a8000c1e1100 */
[----:B------:R-:W-:Y:S04]  /*72d0*/  STL [R1+0x558], R15 ;  /* 0x0005580f01007387 */ /* 0x000fe80000100800 */
[----:B------:R-:W-:Y:S04]  /*72e0*/  STL [R1+0x554], R16 ;  /* 0x0005541001007387 */ /* 0x000fe80000100800 */
[----:B---3--:R1:W-:Y:S02]  /*72f0*/  STL [R1+0x18], R13 ;  /* 0x0000180d01007387 */ /* 0x0083e40000100800 */
        /* <DEDUP_REMOVED lines=9> */
[----:B------:R-:W-:Y:S02]  /*7390*/  IADD3 R15, P6, PT, R11, R0, RZ ;  /* 0x000000000b0f7210 */ /* 0x000fe40007fde0ff */
[----:B------:R-:W-:-:S03]  /*73a0*/  PRMT R3, RZ, 0x7610, R3 ;  /* 0x00007610ff037816 */ /* 0x000fc60000000003 */
        /* <DEDUP_REMOVED lines=14> */
[----:B------:R-:W-:Y:S02]  /*7490*/  VIADD R12, R14, 0xffffff82 ;  /* 0xffffff820e0c7836 */ /* 0x000fe40000000000 */
[----:B------:R-:W-:Y:S01]  /*74a0*/  IMAD R11, R4, 0x6d, RZ ;  /* 0x0000006d040b7824 */ /* 0x000fe200078e02ff */
[----:B------:R-:W-:Y:S02]  /*74b0*/  STL [R1+0x5c4], R16 ;  /* 0x0005c41001007387 */ /* 0x000fe40000100800 */
[----:B------:R-:W-:Y:S01]  /*74c0*/  ISETP.GE.U32.AND P5, PT, R12, 0x7fffff03, PT ;  /* 0x7fffff030c00780c */ /* 0x000fe20003fa6070 */
[----:B------:R-:W-:Y:S01]  /*74d0*/  VIADD R12, R14, 0xfffffff9 ;  /* 0xfffffff90e0c7836 */ /* 0x000fe20000000000 */
[----:B------:R-:W-:Y:S04]  /*74e0*/  STL [R1+0x600], R5 ;  /* 0x0006000501007387 */ /* 0x000fe80000100800 */
[----:B------:R-:W-:Y:S01]  /*74f0*/  STL [R1+0x5fc], R13 ;  /* 0x0005fc0d01007387 */ /* 0x000fe20000100800 */
[----:B------:R-:W-:Y:S01]  /*7500*/  ISETP.GE.U32.AND P1, PT, R12, 0x7fffff7a, PT ;  /* 0x7fffff7a0c00780c */ /* 0x000fe20003f26070 */
[----:B0-----:R-:W-:-:S02]  /*7510*/  VIADD R8, R14, 0xfffffff1 ;  /* 0xfffffff10e087836 */ /* 0x001fc40000000000 */
[----:B------:R-:W-:-:S03]  /*7520*/  IMAD R10, R4, 0x75, RZ ;  /* 0x00000075040a7824 */ /* 0x000fc600078e02ff */
[----:B------:R-:W-:Y:S02]  /*7530*/  ISETP.GE.U32.AND P4, PT, R8, 0x7fffff72, PT ;  /* 0x7fffff720800780c */ /* 0x000fe40003f86070 */
[----:B------:R-:W-:Y:S02]  /*7540*/  PRMT R91, RZ, 0x7610, R91 ;  /* 0x00007610ff5b7816 */ /* 0x000fe4000000005b */
[----:B------:R-:W-:Y:S01]  /*7550*/  PRMT R89, RZ, 0x7610, R89 ;  /* 0x00007610ff597816 */ /* 0x000fe20000000059 */
[----:B--2---:R0:W-:Y:S02]  /*7560*/  STL [R1+0x4], R3 ;  /* 0x0000040301007387 */ /* 0x0041e40000100800 */
[----:B0-----:R-:W-:-:S04]  /*7570*/  IADD3 R3, P6, PT, R11, R0, RZ ;  /* 0x000000000b037210 */ /* 0x001fc80007fde0ff */
[----:B------:R-:W-:Y:S01]  /*7580*/  LEA.HI.X.SX32 R12, R11, R2, 0x1, P6 ;  /* 0x000000020b0c7211 */ /* 0x000fe200030f0eff */
[----:B------:R-:W-:Y:S01]  /*7590*/  @!P0 IMAD.MOV.U32 R8, RZ, RZ, R3 ;  /* 0x000000ffff088224 */ /* 0x000fe200078e0003 */
[----:B------:R-:W-:-:S03]  /*75a0*/  IADD3 R5, P6, PT, R10, R0, RZ ;  /* 0x000000000a057210 */ /* 0x000fc60007fde0ff */
[----:B------:R-:W-:Y:S01]  /*75b0*/  @!P0 IMAD.MOV.U32 R9, RZ, RZ, R12 ;  /* 0x000000ffff098224 */ /* 0x000fe200078e000c */
[----:B------:R-:W-:Y:S01]  /*75c0*/  LEA.HI.X.SX32 R13, R10, R2, 0x1, P6 ;  /* 0x000000020a0d7211 */ /* 0x000fe200030f0eff */
[----:B------:R-:W-:-:S03]  /*75d0*/  VIADD R11, R14, 0xffffffe9 ;  /* 0xffffffe90e0b7836 */ /* 0x000fc60000000000 */
[----:B------:R0:W2:Y:S02]  /*75e0*/  @!P0 LDG.E.U8 R92, desc[UR18][R8.64] ;  /* 0x00000012085c8981 */ /* 0x0000a4000c1e1100 */
[----:B------:R-:W-:Y:S01]  /*75f0*/  ISETP.GE.U32.AND P0, PT, R11, 0x7fffff6a, PT ;  /* 0x7fffff6a0b00780c */ /* 0x000fe20003f06070 */
[----:B------:R-:W-:Y:S02]  /*7600*/  IMAD R11, R4, 0x7d, RZ ;  /* 0x0000007d040b7824 */ /* 0x000fe400078e02ff */
[----:B0-----:R-:W-:Y:S02]  /*7610*/  @!P2 IMAD.MOV.U32 R8, RZ, RZ, R5 ;  /* 0x000000ffff08a224 */ /* 0x001fe400078e0005 */
[----:B------:R-:W-:Y:S01]  /*7620*/  @!P2 IMAD.MOV.U32 R9, RZ, RZ, R13 ;  /* 0x000000ffff09a224 */ /* 0x000fe200078e000d */
[----:B---3--:R-:W-:Y:S04]  /*7630*/  STL [R1+0x890], R93 ;  /* 0x0008905d01007387 */ /* 0x008fe80000100800 */
[----:B------:R0:W3:Y:S04]  /*7640*/  @!P2 LDG.E.U8 R91, desc[UR18][R8.64] ;  /* 0x00000012085ba981 */ /* 0x0000e8000c1e1100 */
[----:B------:R1:W-:Y:S02]  /*7650*/  STL [R1+0x630], R3 ;  /* 0x0006300301007387 */ /* 0x0003e40000100800 */
[----:B-1----:R-:W-:-:S04]  /*7660*/  IADD3 R3, P6, PT, R11, R0, RZ ;  /* 0x000000000b037210 */ /* 0x002fc80007fde0ff */
[----:B------:R-:W-:Y:S01]  /*7670*/  LEA.HI.X.SX32 R15, R11, R2, 0x1, P6 ;  /* 0x000000020b0f7211 */ /* 0x000fe200030f0eff */
[----:B0-----:R-:W-:-:S04]  /*7680*/  @!P5 IMAD.MOV.U32 R8, RZ, RZ, R3 ;  /* 0x000000ffff08d224 */ /* 0x001fc800078e0003 */
[----:B------:R-:W-:-:S05]  /*7690*/  @!P5 IMAD.MOV.U32 R9, RZ, RZ, R15 ;  /* 0x000000ffff09d224 */ /* 0x000fca00078e000f */
[----:B------:R0:W4:Y:S01]  /*76a0*/  @!P5 LDG.E.U8 R89, desc[UR18][R8.64] ;  /* 0x000000120859d981 */ /* 0x000122000c1e1100 */
[----:B------:R-:W-:-:S03]  /*76b0*/  IMAD R10, R4, 0x6, RZ ;  /* 0x00000006040a7824 */ /* 0x000fc600078e02ff */
[----:B------:R1:W-:Y:S01]  /*76c0*/  STL [R1+0x62c], R12 ;  /* 0x00062c0c01007387 */ /* 0x0003e20000100800 */
[----:B------:R-:W-:Y:S01]  /*76d0*/  IMAD R11, R4, 0xe, RZ ;  /* 0x0000000e040b7824 */ /* 0x000fe200078e02ff */
[----:B------:R-:W-:Y:S01]  /*76e0*/  PRMT R90, RZ, 0x7610, R90 ;  /* 0x00007610ff5a7816 */ /* 0x000fe2000000005a */
[----:B-1----:R-:W-:-:S05]  /*76f0*/  VIADD R12, R14, 0xffffffe1 ;  /* 0xffffffe10e0c7836 */ /* 0x002fca0000000000 */
[----:B------:R-:W-:Y:S01]  /*7700*/  ISETP.GE.U32.AND P2, PT, R12, 0x7fffff62, PT ;  /* 0x7fffff620c00780c */ /* 0x000fe20003f46070 */
[----:B------:R-:W-:-:S05]  /*7710*/  VIADD R12, R14, 0xffffffd9 ;  /* 0xffffffd90e0c7836 */ /* 0x000fca0000000000 */
[----:B------:R-:W-:Y:S02]  /*7720*/  ISETP.GE.U32.AND P5, PT, R12, 0x7fffff5a, PT ;  /* 0x7fffff5a0c00780c */ /* 0x000fe40003fa6070 */
[----:B------:R-:W-:Y:S02]  /*7730*/  PRMT R88, RZ, 0x7610, R88 ;  /* 0x00007610ff587816 */ /* 0x000fe40000000058 */
[----:B------:R-:W-:Y:S01]  /*7740*/  PRMT R87, RZ, 0x7610, R87 ;  /* 0x00007610ff577816 */ /* 0x000fe20000000057 */
[----:B--2---:R-:W-:Y:S04]  /*7750*/  STL [R1+0x894], R92 ;  /* 0x0008945c01007387 */ /* 0x004fe80000100800 */
[----:B------:R1:W-:Y:S04]  /*7760*/  STL [R1+0x660], R5 ;  /* 0x0006600501007387 */ /* 0x0003e80000100800 */
[----:B------:R2:W-:Y:S01]  /*7770*/  STL [R1+0x65c], R13 ;  /* 0x00065c0d01007387 */ /* 0x0005e20000100800 */
[----:B-1----:R-:W-:-:S04]  /*7780*/  IADD3 R5, P6, PT, R10, R0, RZ ;  /* 0x000000000a057210 */ /* 0x002fc80007fde0ff */
[----:B--2---:R-:W-:Y:S01]  /*7790*/  LEA.HI.X.SX32 R13, R10, R2, 0x1, P6 ;  /* 0x000000020a0d7211 */ /* 0x004fe200030f0eff */
[----:B0-----:R-:W-:Y:S01]  /*77a0*/  @!P1 IMAD.MOV.U32 R8, RZ, RZ, R5 ;  /* 0x000000ffff089224 */ /* 0x001fe200078e0005 */
[----:B---3--:R-:W-:Y:S03]  /*77b0*/  STL [R1+0x898], R91 ;  /* 0x0008985b01007387 */ /* 0x008fe60000100800 */
[----:B------:R-:W-:Y:S01]  /*77c0*/  @!P1 IMAD.MOV.U32 R9, RZ, RZ, R13 ;  /* 0x000000ffff099224 */ /* 0x000fe200078e000d */
[----:B------:R0:W-:Y:S04]  /*77d0*/  STL [R1+0x690], R3 ;  /* 0x0006900301007387 */ /* 0x0001e80000100800 */
[----:B------:R1:W2:Y:S01]  /*77e0*/  @!P1 LDG.E.U8 R90, desc[UR18][R8.64] ;  /* 0x00000012085a9981 */ /* 0x0002a2000c1e1100 */
[----:B0-----:R-:W-:Y:S01]  /*77f0*/  IADD3 R3, P6, PT, R11, R0, RZ ;  /* 0x000000000b037210 */ /* 0x001fe20007fde0ff */
[----:B-1----:R-:W-:-:S03]  /*7800*/  VIADD R8, R14, 0xffffffd1 ;  /* 0xffffffd10e087836 */ /* 0x002fc60000000000 */
[----:B------:R-:W-:Y:S01]  /*7810*/  LEA.HI.X.SX32 R12, R11, R2, 0x1, P6 ;  /* 0x000000020b0c7211 */ /* 0x000fe200030f0eff */
[----:B------:R-:W-:Y:S01]  /*7820*/  IMAD R10, R4, 0x16, RZ ;  /* 0x00000016040a7824 */ /* 0x000fe200078e02ff */
[----:B------:R-:W-:Y:S01]  /*7830*/  STL [R1+0x68c], R15 ;  /* 0x00068c0f01007387 */ /* 0x000fe20000100800 */
[----:B------:R-:W-:Y:S01]  /*7840*/  ISETP.GE.U32.AND P1, PT, R8, 0x7fffff52, PT ;  /* 0x7fffff520800780c */ /* 0x000fe20003f26070 */
[----:B------:R-:W-:Y:S02]  /*7850*/  @!P4 IMAD.MOV.U32 R8, RZ, RZ, R3 ;  /* 0x000000ffff08c224 */ /* 0x000fe400078e0003 */
[----:B------:R-:W-:Y:S01]  /*7860*/  @!P4 IMAD.MOV.U32 R9, RZ, RZ, R12 ;  /* 0x000000ffff09c224 */ /* 0x000fe200078e000c */
[----:B------:R0:W-:Y:S04]  /*7870*/  STL [R1+0x48], R5 ;  /* 0x0000480501007387 */ /* 0x0001e80000100800 */
[----:B----4-:R-:W-:Y:S04]  /*7880*/  STL [R1+0x89c], R89 ;  /* 0x00089c5901007387 */ /* 0x010fe80000100800 */
[----:B------:R1:W3:Y:S01]  /*7890*/  @!P4 LDG.E.U8 R88, desc[UR18][R8.64] ;  /* 0x000000120858c981 */ /* 0x0002e2000c1e1100 */
[----:B0-----:R-:W-:-:S03]  /*78a0*/  IADD3 R5, P6, PT, R10, R0, RZ ;  /* 0x000000000a057210 */ /* 0x001fc60007fde0ff */
[----:B------:R0:W-:Y:S02]  /*78b0*/  STL [R1+0x3c], R13 ;  /* 0x00003c0d01007387 */ /* 0x0001e40000100800 */
[----:B0-----:R-:W-:Y:S01]  /*78c0*/  LEA.HI.X.SX32 R13, R10, R2, 0x1, P6 ;  /* 0x000000020a0d7211 */ /* 0x001fe200030f0eff */
[----:B-1----:R-:W-:-:S04]  /*78d0*/  @!P0 IMAD.MOV.U32 R8, RZ, RZ, R5 ;  /* 0x000000ffff088224 */ /* 0x002fc800078e0005 */
[----:B------:R-:W-:-:S05]  /*78e0*/  @!P0 IMAD.MOV.U32 R9, RZ, RZ, R13 ;  /* 0x000000ffff098224 */ /* 0x000fca00078e000d */
[----:B------:R0:W4:Y:S01]  /*78f0*/  @!P0 LDG.E.U8 R87, desc[UR18][R8.64] ;  /* 0x0000001208578981 */ /* 0x000122000c1e1100 */
[----:B------:R-:W-:-:S05]  /*7900*/  VIADD R11, R14, 0xffffffc9 ;  /* 0xffffffc90e0b7836 */ /* 0x000fca0000000000 */
[----:B------:R-:W-:Y:S01]  /*7910*/  ISETP.GE.U32.AND P4, PT, R11, 0x7fffff4a, PT ;  /* 0x7fffff4a0b00780c */ /* 0x000fe20003f86070 */
[C---:B------:R-:W-:Y:S02]  /*7920*/  IMAD R11, R4.reuse, 0x1e, RZ ;  /* 0x0000001e040b7824 */ /* 0x040fe400078e02ff */
[----:B------:R-:W-:Y:S01]  /*7930*/  IMAD R10, R4, 0x26, RZ ;  /* 0x00000026040a7824 */ /* 0x000fe200078e02ff */
[----:B------:R-:W-:Y:S02]  /*7940*/  PRMT R85, RZ, 0x7610, R85 ;  /* 0x00007610ff557816 */ /* 0x000fe40000000055 */
[----:B------:R-:W-:Y:S02]  /*7950*/  PRMT R83, RZ, 0x7610, R83 ;  /* 0x00007610ff537816 */ /* 0x000fe40000000053 */
[----:B------:R-:W-:Y:S01]  /*7960*/  PRMT R81, RZ, 0x7610, R81 ;  /* 0x00007610ff517816 */ /* 0x000fe20000000051 */
[----:B--2---:R-:W-:Y:S04]  /*7970*/  STL [R1+0x8a0], R90 ;  /* 0x0008a05a01007387 */ /* 0x004fe80000100800 */
[----:B------:R1:W-:Y:S04]  /*7980*/  STL [R1+0xe8], R3 ;  /* 0x0000e80301007387 */ /* 0x0003e80000100800 */
[----:B------:R2:W-:Y:S01]  /*7990*/  STL [R1+0xd4], R12 ;  /* 0x0000d40c01007387 */ /* 0x0005e20000100800 */
[----:B-1----:R-:W-:-:S04]  /*79a0*/  IADD3 R3, P6, PT, R11, R0, RZ ;  /* 0x000000000b037210 */ /* 0x002fc80007fde0ff */
[----:B------:R-:W-:Y:S01]  /*79b0*/  LEA.HI.X.SX32 R15, R11, R2, 0x1, P6 ;  /* 0x000000020b0f7211 */ /* 0x000fe200030f0eff */
[----:B0-----:R-:W-:Y:S02]  /*79c0*/  @!P2 IMAD.MOV.U32 R8, RZ, RZ, R3 ;  /* 0x000000ffff08a224 */ /* 0x001fe400078e0003 */
[----:B--2---:R-:W-:Y:S01]  /*79d0*/  VIADD R12, R14, 0xffffffc1 ;  /* 0xffffffc10e0c7836 */ /* 0x004fe20000000000 */
[----:B---3--:R-:W-:Y:S04]  /*79e0*/  STL [R1+0x8a4], R88 ;  /* 0x0008a45801007387 */ /* 0x008fe80000100800 */
[----:B------:R0:W-:Y:S01]  /*79f0*/  STL [R1+0x148], R5 ;  /* 0x0001480501007387 */ /* 0x0001e20000100800 */
[----:B------:R-:W-:-:S03]  /*7a00*/  @!P2 IMAD.MOV.U32 R9, RZ, RZ, R15 ;  /* 0x000000ffff09a224 */ /* 0x000fc600078e000f */
[----:B------:R1:W-:Y:S01]  /*7a10*/  STL [R1+0x144], R13 ;  /* 0x0001440d01007387 */ /* 0x0003e20000100800 */
[----:B------:R-:W-:Y:S01]  /*7a20*/  IMAD R11, R4, 0x2e, RZ ;  /* 0x0000002e040b7824 */ /* 0x000fe200078e02ff */
[----:B------:R-:W-:Y:S02]  /*7a30*/  ISETP.GE.U32.AND P0, PT, R12, 0x7fffff42, PT ;  /* 0x7fffff420c00780c */ /* 0x000fe40003f06070 */
[----:B------:R2:W3:Y:S01]  /*7a40*/  @!P2 LDG.E.U8 R85, desc[UR18][R8.64] ;  /* 0x000000120855a981 */ /* 0x0004e2000c1e1100 */
[----:B0-----:R-:W-:-:S04]  /*7a50*/  IADD3 R5, P6, PT, R10, R0, RZ ;  /* 0x000000000a057210 */ /* 0x001fc80007fde0ff */
[----:B-1----:R-:W-:Y:S01]  /*7a60*/  LEA.HI.X.SX32 R13, R10, R2, 0x1, P6 ;  /* 0x000000020a0d7211 */ /* 0x002fe200030f0eff */
[----:B------:R-:W-:Y:S02]  /*7a70*/  VIADD R12, R14, 0xffffffb9 ;  /* 0xffffffb90e0c7836 */ /* 0x000fe40000000000 */
[----:B--2---:R-:W-:Y:S02]  /*7a80*/  @!P5 IMAD.MOV.U32 R8, RZ, RZ, R5 ;  /* 0x000000ffff08d224 */ /* 0x004fe400078e0005 */
[----:B------:R-:W-:Y:S01]  /*7a90*/  @!P5 IMAD.MOV.U32 R9, RZ, RZ, R13 ;  /* 0x000000ffff09d224 */ /* 0x000fe200078e000d */
[----:B----4-:R-:W-:Y:S04]  /*7aa0*/  STL [R1+0x8a8], R87 ;  /* 0x0008a85701007387 */ /* 0x010fe80000100800 */
[----:B------:R0:W-:Y:S01]  /*7ab0*/  STL [R1+0x408], R3 ;  /* 0x0004080301007387 */ /* 0x0001e20000100800 */
[----:B------:R-:W-:-:S03]  /*7ac0*/  ISETP.GE.U32.AND P2, PT, R12, 0x7fffff3a, PT ;  /* 0x7fffff3a0c00780c */ /* 0x000fc60003f46070 */
[----:B------:R1:W2:Y:S01]  /*7ad0*/  @!P5 LDG.E.U8 R83, desc[UR18][R8.64] ;  /* 0x000000120853d981 */ /* 0x0002a2000c1e1100 */
[----:B0-----:R-:W-:Y:S01]  /*7ae0*/  IADD3 R3, P6, PT, R11, R0, RZ ;  /* 0x000000000b037210 */ /* 0x001fe20007fde0ff */
[----:B-1----:R-:W-:-:S03]  /*7af0*/  VIADD R8, R14, 0xffffffb1 ;  /* 0xffffffb10e087836 */ /* 0x002fc60000000000 */
[----:B------:R-:W-:Y:S02]  /*7b00*/  LEA.HI.X.SX32 R12, R11, R2, 0x1, P6 ;  /* 0x000000020b0c7211 */ /* 0x000fe400030f0eff */
[----:B------:R-:W-:Y:S01]  /*7b10*/  ISETP.GE.U32.AND P5, PT, R8, 0x7fffff32, PT ;  /* 0x7fffff320800780c */ /* 0x000fe20003fa6070 */
[----:B------:R-:W-:Y:S02]  /*7b20*/  @!P1 IMAD.MOV.U32 R8, RZ, RZ, R3 ;  /* 0x000000ffff089224 */ /* 0x000fe400078e0003 */
[----:B------:R-:W-:-:S05]  /*7b30*/  @!P1 IMAD.MOV.U32 R9, RZ, RZ, R12 ;  /* 0x000000ffff099224 */ /* 0x000fca00078e000c */
[----:B------:R0:W4:Y:S01]  /*7b40*/  @!P1 LDG.E.U8 R81, desc[UR18][R8.64] ;  /* 0x0000001208519981 */ /* 0x000122000c1e1100 */
[----:B------:R-:W-:Y:S02]  /*7b50*/  IMAD R10, R4, 0x36, RZ ;  /* 0x00000036040a7824 */ /* 0x000fe400078e02ff */
[----:B------:R-:W-:Y:S01]  /*7b60*/  VIADD R11, R14, 0xffffffa9 ;  /* 0xffffffa90e0b7836 */ /* 0x000fe20000000000 */
[----:B------:R-:W-:Y:S04]  /*7b70*/  STL [R1+0x404], R15 ;  /* 0x0004040f01007387 */ /* 0x000fe80000100800 */
[----:B------:R1:W-:Y:S01]  /*7b80*/  STL [R1+0x440], R5 ;  /* 0x0004400501007387 */ /* 0x0003e20000100800 */
[----:B------:R-:W-:Y:S01]  /*7b90*/  ISETP.GE.U32.AND P1, PT, R11, 0x7fffff2a, PT ;  /* 0x7fffff2a0b00780c */ /* 0x000fe20003f26070 */
[----:B------:R-:W-:Y:S01]  /*7ba0*/  IMAD R11, R4, 0x3e, RZ ;  /* 0x0000003e040b7824 */ /* 0x000fe200078e02ff */
[----:B-1----:R-:W-:-:S02]  /*7bb0*/  IADD3 R5, P6, PT, R10, R0, RZ ;  /* 0x000000000a057210 */ /* 0x002fc40007fde0ff */
[----:B------:R-:W-:-:S03]  /*7bc0*/  PRMT R80, RZ, 0x7610, R80 ;  /* 0x00007610ff507816 */ /* 0x000fc60000000050 */
[----:B0-----:R-:W-:Y:S01]  /*7bd0*/  @!P4 IMAD.MOV.U32 R8, RZ, RZ, R5 ;  /* 0x000000ffff08c224 */ /* 0x001fe200078e0005 */
[----:B------:R-:W-:Y:S02]  /*7be0*/  PRMT R79, RZ, 0x7610, R79 ;  /* 0x00007610ff4f7816 */ /* 0x000fe4000000004f */
[----:B------:R-:W-:Y:S01]  /*7bf0*/  PRMT R78, RZ, 0x7610, R78 ;  /* 0x00007610ff4e7816 */ /* 0x000fe2000000004e */
[----:B---3--:R-:W-:Y:S04]  /*7c00*/  STL [R1+0x8ac], R85 ;  /* 0x0008ac5501007387 */ /* 0x008fe80000100800 */
[----:B------:R0:W-:Y:S02]  /*7c10*/  STL [R1+0x43c], R13 ;  /* 0x00043c0d01007387 */ /* 0x0001e40000100800 */
[----:B0-----:R-:W-:Y:S01]  /*7c20*/  LEA.HI.X.SX32 R13, R10, R2, 0x1, P6 ;  /* 0x000000020a0d7211 */ /* 0x001fe200030f0eff */
[----:B------:R-:W-:Y:S01]  /*7c30*/  IMAD R10, R4, 0x46, RZ ;  /* 0x00000046040a7824 */ /* 0x000fe200078e02ff */
[----:B--2---:R-:W-:Y:S04]  /*7c40*/  STL [R1+0x8b0], R83 ;  /* 0x0008b05301007387 */ /* 0x004fe80000100800 */
[----:B------:R0:W-:Y:S01]  /*7c50*/  STL [R1+0x478], R3 ;  /* 0x0004780301007387 */ /* 0x0001e20000100800 */
[----:B------:R-:W-:-:S03]  /*7c60*/  @!P4 IMAD.MOV.U32 R9, RZ, RZ, R13 ;  /* 0x000000ffff09c224 */ /* 0x000fc600078e000d */
[----:B------:R1:W-:Y:S04]  /*7c70*/  STL [R1+0x474], R12 ;  /* 0x0004740c01007387 */ /* 0x0003e80000100800 */
[----:B------:R2:W3:Y:S01]  /*7c80*/  @!P4 LDG.E.U8 R80, desc[UR18][R8.64] ;  /* 0x000000120850c981 */ /* 0x0004e2000c1e1100 */
[----:B0-----:R-:W-:Y:S01]  /*7c90*/  IADD3 R3, P6, PT, R11, R0, RZ ;  /* 0x000000000b037210 */ /* 0x001fe20007fde0ff */
[----:B-1----:R-:W-:-:S03]  /*7ca0*/  VIADD R12, R14, 0xffffffa1 ;  /* 0xffffffa10e0c7836 */ /* 0x002fc60000000000 */
[----:B------:R-:W-:Y:S01]  /*7cb0*/  LEA.HI.X.SX32 R14, R11, R2, 0x1, P6 ;  /* 0x000000020b0e7211 */ /* 0x000fe200030f0eff */
[----:B----4-:R-:W-:Y:S01]  /*7cc0*/  STL [R1+0x8b4], R81 ;  /* 0x0008b45101007387 */ /* 0x010fe20000100800 */
[----:B--2---:R-:W-:-:S03]  /*7cd0*/  @!P0 IMAD.MOV.U32 R8, RZ, RZ, R3 ;  /* 0x000000ffff088224 */ /* 0x004fc600078e0003 */
[----:B------:R0:W-:Y:S01]  /*7ce0*/  STL [R1+0x4b8], R5 ;  /* 0x0004b80501007387 */ /* 0x0001e20000100800 */
[----:B------:R-:W-:-:S03]  /*7cf0*/  @!P0 IMAD.MOV.U32 R9, RZ, RZ, R14 ;  /* 0x000000ffff098224 */ /* 0x000fc600078e000e */
[----:B------:R1:W-:Y:S04]  /*7d00*/  STL [R1+0x4b4], R13 ;  /* 0x0004b40d01007387 */ /* 0x0003e80000100800 */
[----:B------:R2:W4:Y:S01]  /*7d10*/  @!P0 LDG.E.U8 R79, desc[UR18][R8.64] ;  /* 0x00000012084f8981 */ /* 0x000522000c1e1100 */
[----:B0-----:R-:W-:-:S04]  /*7d20*/  IADD3 R5, P6, PT, R10, R0, RZ ;  /* 0x000000000a057210 */ /* 0x001fc80007fde0ff */
[----:B-1----:R-:W-:Y:S01]  /*7d30*/  LEA.HI.X.SX32 R13, R10, R2, 0x1, P6 ;  /* 0x000000020a0d7211 */ /* 0x002fe200030f0eff */
[----:B--2---:R-:W-:-:S04]  /*7d40*/  @!P2 IMAD.MOV.U32 R8, RZ, RZ, R5 ;  /* 0x000000ffff08a224 */ /* 0x004fc800078e0005 */
[----:B------:R-:W-:-:S05]  /*7d50*/  @!P2 IMAD.MOV.U32 R9, RZ, RZ, R13 ;  /* 0x000000ffff09a224 */ /* 0x000fca00078e000d */
[----:B------:R0:W2:Y:S01]  /*7d60*/  @!P2 LDG.E.U8 R78, desc[UR18][R8.64] ;  /* 0x00000012084ea981 */ /* 0x0000a2000c1e1100 */
[C---:B------:R-:W-:Y:S02]  /*7d70*/  IMAD R11, R4.reuse, 0x4e, RZ ;  /* 0x0000004e040b7824 */ /* 0x040fe400078e02ff */
[----:B------:R-:W-:Y:S01]  /*7d80*/  IMAD R10, R4, 0x56, RZ ;  /* 0x00000056040a7824 */ /* 0x000fe200078e02ff */
[----:B------:R-:W-:Y:S02]  /*7d90*/  ISETP.GE.U32.AND P4, PT, R12, 0x7fffff22, PT ;  /* 0x7fffff220c00780c */ /* 0x000fe40003f86070 */
[----:B------:R-:W-:Y:S02]  /*7da0*/  PRMT R77, RZ, 0x7610, R77 ;  /* 0x00007610ff4d7816 */ /* 0x000fe4000000004d */
[----:B------:R-:W-:Y:S02]  /*7db0*/  PRMT R76, RZ, 0x7610, R76 ;  /* 0x00007610ff4c7816 */ /* 0x000fe4000000004c */
[----:B------:R-:W-:Y:S01]  /*7dc0*/  PRMT R75, RZ, 0x7610, R75 ;  /* 0x00007610ff4b7816 */ /* 0x000fe2000000004b */
[----:B------:R-:W-:-:S05]  /*7dd0*/  VIADD R85, R68, 0x33 ;  /* 0x0000003344557836 */ /* 0x000fca0000000000 */
[----:B------:R-:W-:Y:S01]  /*7de0*/  IABS R19, R85 ;  /* 0x0000005500137213 */ /* 0x000fe20000000000 */
[----:B---3--:R-:W-:Y:S04]  /*7df0*/  STL [R1+0x8b8], R80 ;  /* 0x0008b85001007387 */ /* 0x008fe80000100800 */
[----:B------:R1:W-:Y:S04]  /*7e00*/  STL [R1+0x4f0], R3 ;  /* 0x0004f00301007387 */ /* 0x0003e80000100800 */
[----:B------:R-:W-:Y:S04]  /*7e10*/  STL [R1+0x4ec], R14 ;  /* 0x0004ec0e01007387 */ /* 0x000fe80000100800 */
[----:B------:R3:W-:Y:S01]  /*7e20*/  STL [R1+0x528], R5 ;  /* 0x0005280501007387 */ /* 0x0007e20000100800 */
[----:B-1----:R-:W-:-:S03]  /*7e30*/  IADD3 R3, P0, PT, R11, R0, RZ ;  /* 0x000000000b037210 */ /* 0x002fc60007f1e0ff */
[----:B----4-:R-:W-:Y:S01]  /*7e40*/  STL [R1+0x8bc], R79 ;  /* 0x0008bc4f01007387 */ /* 0x010fe20000100800 */
[----:B---3--:R-:W-:-:S03]  /*7e50*/  IADD3 R5, P2, PT, R10, R0, RZ ;  /* 0x000000000a057210 */ /* 0x008fc60007f5e0ff */
[----:B------:R1:W-:Y:S01]  /*7e60*/  STL [R1+0x524], R13 ;  /* 0x0005240d01007387 */ /* 0x0003e20000100800 */
[----:B0-----:R-:W-:Y:S01]  /*7e70*/  @!P5 IMAD.MOV.U32 R8, RZ, RZ, R3 ;  /* 0x000000ffff08d224 */ /* 0x001fe200078e0003 */
[-C--:B------:R-:W-:Y:S02]  /*7e80*/  LEA.HI.X.SX32 R12, R10, R2.reuse, 0x1, P2 ;  /* 0x000000020a0c7211 */ /* 0x080fe400010f0eff */
[----:B-1----:R-:W-:Y:S01]  /*7e90*/  LEA.HI.X.SX32 R13, R11, R2, 0x1, P0 ;  /* 0x000000020b0d7211 */ /* 0x002fe200000f0eff */
[----:B------:R-:W-:Y:S01]  /*7ea0*/  IMAD R11, R4, 0x5e, RZ ;  /* 0x0000005e040b7824 */ /* 0x000fe200078e02ff */
[----:B--2---:R-:W-:Y:S03]  /*7eb0*/  STL [R1+0x8c0], R78 ;  /* 0x0008c04e01007387 */ /* 0x004fe60000100800 */
[----:B------:R-:W-:Y:S01]  /*7ec0*/  @!P5 IMAD.MOV.U32 R9, RZ, RZ, R13 ;  /* 0x000000ffff09d224 */ /* 0x000fe200078e000d */
[----:B------:R0:W-:Y:S04]  /*7ed0*/  STL [R1+0x560], R3 ;  /* 0x0005600301007387 */ /* 0x0001e80000100800 */
[----:B------:R1:W2:Y:S01]  /*7ee0*/  @!P5 LDG.E.U8 R77, desc[UR18][R8.64] ;  /* 0x00000012084dd981 */ /* 0x0002a2000c1e1100 */
[----:B------:R-:W-:-:S02]  /*7ef0*/  VIADD R80, R68, 0x30 ;  /* 0x0000003044507836 */ /* 0x000fc40000000000 */
[C---:B------:R-:W-:Y:S02]  /*7f00*/  VIADD R90, R68.reuse, 0x36 ;  /* 0x00000036445a7836 */ /* 0x040fe40000000000 */
[C---:B------:R-:W-:Y:S01]  /*7f10*/  VIADD R92, R68.reuse, 0x39 ;  /* 0x00000039445c7836 */ /* 0x040fe20000000000 */
[C---:B0-----:R-:W-:Y:S01]  /*7f20*/  IADD3 R3, P0, PT, R11.reuse, R0, RZ ;  /* 0x000000000b037210 */ /* 0x041fe20007f1e0ff */
[----:B------:R0:W-:Y:S01]  /*7f30*/  STL [R1+0x598], R5 ;  /* 0x0005980501007387 */ /* 0x0001e20000100800 */
[----:B------:R-:W-:Y:S01]  /*7f40*/  VIADD R82, R68, 0x3f ;  /* 0x0000003f44527836 */ /* 0x000fe20000000000 */
[----:B------:R-:W-:Y:S01]  /*7f50*/  ISETP.GT.U32.AND P2, PT, R6, R71, PT ;  /* 0x000000470600720c */ /* 0x000fe20003f44070 */
[----:B-1----:R-:W-:Y:S01]  /*7f60*/  @!P1 IMAD.MOV.U32 R8, RZ, RZ, R5 ;  /* 0x000000ffff089224 */ /* 0x002fe200078e0005 */
[----:B------:R-:W1:Y:S01]  /*7f70*/  LDC R78, c[0x0][0x3a0] ;  /* 0x0000e800ff4e7b82 */ /* 0x000e620000000800 */
[----:B------:R-:W-:Y:S01]  /*7f80*/  @!P1 IMAD.MOV.U32 R9, RZ, RZ, R12 ;  /* 0x000000ffff099224 */ /* 0x000fe200078e000c */
[----:B0-----:R-:W-:-:S04]  /*7f90*/  LEA.HI.X.SX32 R5, R11, R2, 0x1, P0 ;  /* 0x000000020b057211 */ /* 0x001fc800000f0eff */
[----:B------:R0:W3:Y:S02]  /*7fa0*/  @!P1 LDG.E.U8 R76, desc[UR18][R8.64] ;  /* 0x00000012084c9981 */ /* 0x0000e4000c1e1100 */
[----:B0-----:R-:W-:Y:S02]  /*7fb0*/  @!P4 IMAD.MOV.U32 R8, RZ, RZ, R3 ;  /* 0x000000ffff08c224 */ /* 0x001fe400078e0003 */
[----:B------:R-:W-:-:S05]  /*7fc0*/  @!P4 IMAD.MOV.U32 R9, RZ, RZ, R5 ;  /* 0x000000ffff09c224 */ /* 0x000fca00078e0005 */
[----:B------:R0:W4:Y:S01]  /*7fd0*/  @!P4 LDG.E.U8 R75, desc[UR18][R8.64] ;  /* 0x00000012084bc981 */ /* 0x000122000c1e1100 */
[----:B------:R-:W-:-:S05]  /*7fe0*/  IABS R22, R80 ;  /* 0x0000005000167213 */ /* 0x000fca0000000000 */
[----:B0-----:R-:W-:-:S04]  /*7ff0*/  IMAD.HI.U32 R8, R7, R22, RZ ;  /* 0x0000001607087227 */ /* 0x001fc800078e00ff */
[----:B------:R-:W-:-:S04]  /*8000*/  IMAD.MOV R8, RZ, RZ, -R8 ;  /* 0x000000ffff087224 */ /* 0x000fc800078e0a08 */
[----:B------:R-:W-:Y:S02]  /*8010*/  IMAD R22, R6, R8, R22 ;  /* 0x0000000806167224 */ /* 0x000fe400078e0216 */
[----:B------:R-:W-:Y:S01]  /*8020*/  IMAD.HI.U32 R8, R7, R19, RZ ;  /* 0x0000001307087227 */ /* 0x000fe200078e00ff */
[----:B------:R-:W-:-:S03]  /*8030*/  IABS R16, R90 ;  /* 0x0000005a00107213 */ /* 0x000fc60000000000 */
[----:B------:R-:W-:-:S04]  /*8040*/  IMAD.MOV R8, RZ, RZ, -R8 ;  /* 0x000000ffff087224 */ /* 0x000fc800078e0a08 */
[----:B------:R-:W-:Y:S02]  /*8050*/  IMAD R19, R6, R8, R19 ;  /* 0x0000000806137224 */ /* 0x000fe400078e0213 */
[----:B------:R-:W-:Y:S01]  /*8060*/  IMAD.HI.U32 R8, R7, R16, RZ ;  /* 0x0000001007087227 */ /* 0x000fe200078e00ff */
[----:B------:R0:W-:Y:S03]  /*8070*/  STL [R1+0x55c], R13 ;  /* 0x00055c0d01007387 */ /* 0x0001e60000100800 */
[----:B------:R-:W-:Y:S01]  /*8080*/  IMAD.MOV R8, RZ, RZ, -R8 ;  /* 0x000000ffff087224 */ /* 0x000fe200078e0a08 */
[----:B0-----:R-:W-:-:S03]  /*8090*/  IABS R13, R92 ;  /* 0x0000005c000d7213 */ /* 0x001fc60000000000 */
[----:B------:R-:W-:Y:S02]  /*80a0*/  IMAD R16, R6, R8, R16 ;  /* 0x0000000806107224 */ /* 0x000fe400078e0210 */
[----:B------:R-:W-:-:S04]  /*80b0*/  IMAD.HI.U32 R8, R7, R13, RZ ;  /* 0x0000000d07087227 */ /* 0x000fc800078e00ff */
[----:B------:R-:W-:Y:S01]  /*80c0*/  IMAD.MOV R8, RZ, RZ, -R8 ;  /* 0x000000ffff087224 */ /* 0x000fe200078e0a08 */
[----:B------:R-:W-:-:S03]  /*80d0*/  ISETP.GT.U32.AND P0, PT, R6, R69, PT ;  /* 0x000000450600720c */ /* 0x000fc60003f04070 */
[----:B------:R-:W-:Y:S01]  /*80e0*/  IMAD R13, R6, R8, R13 ;  /* 0x00000008060d7224 */ /* 0x000fe200078e020d */
[----:B------:R-:W-:-:S05]  /*80f0*/  IABS R8, R82 ;  /* 0x0000005200087213 */ /* 0x000fca0000000000 */
[----:B------:R-:W-:-:S04]  /*8100*/  IMAD.HI.U32 R72, R7, R8, RZ ;  /* 0x0000000807487227 */ /* 0x000fc800078e00ff */
[----:B------:R-:W-:Y:S02]  /*8110*/  IMAD.MOV R72, RZ, RZ, -R72 ;  /* 0x000000ffff487224 */ /* 0x000fe400078e0a48 */
[----:B------:R-:W-:Y:S01]  /*8120*/  @!P0 IMAD.IADD R69, R69, 0x1, -R6 ;  /* 0x0000000145458824 */ /* 0x000fe200078e0a06 */
[C---:B------:R-:W-:Y:S01]  /*8130*/  ISETP.GT.U32.AND P0, PT, R6.reuse, R63, PT ;  /* 0x0000003f0600720c */ /* 0x040fe20003f04070 */
[C---:B------:R-:W-:Y:S01]  /*8140*/  IMAD R8, R6.reuse, R72, R8 ;  /* 0x0000004806087224 */ /* 0x040fe200078e0208 */
[----:B------:R-:W-:-:S04]  /*8150*/  ISETP.GT.U32.AND P4, PT, R6, R70, PT ;  /* 0x000000460600720c */ /* 0x000fc80003f84070 */
[C---:B------:R-:W-:Y:S02]  /*8160*/  ISETP.GT.U32.AND P5, PT, R6.reuse, R8, PT ;  /* 0x000000080600720c */ /* 0x040fe40003fa4070 */
[----:B------:R-:W-:-:S05]  /*8170*/  ISETP.GT.U32.AND P1, PT, R6, R67, PT ;  /* 0x000000430600720c */ /* 0x000fca0003f24070 */
[--C-:B------:R-:W-:Y:S01]  /*8180*/  @!P0 IMAD.IADD R63, R63, 0x1, -R6.reuse ;  /* 0x000000013f3f8824 */ /* 0x100fe200078e0a06 */
[C---:B------:R-:W-:Y:S01]  /*8190*/  ISETP.GT.U32.AND P0, PT, R6.reuse, R58, PT ;  /* 0x0000003a0600720c */ /* 0x040fe20003f04070 */
[--C-:B------:R-:W-:Y:S01]  /*81a0*/  @!P2 IMAD.IADD R71, R71, 0x1, -R6.reuse ;  /* 0x000000014747a824 */ /* 0x100fe200078e0a06 */
[----:B------:R-:W-:Y:S01]  /*81b0*/  ISETP.GT.U32.AND P2, PT, R6, R66, PT ;  /* 0x000000420600720c */ /* 0x000fe20003f44070 */
[--C-:B------:R-:W-:Y:S01]  /*81c0*/  @!P4 IMAD.IADD R70, R70, 0x1, -R6.reuse ;  /* 0x000000014646c824 */ /* 0x100fe200078e0a06 */
[----:B------:R-:W-:Y:S01]  /*81d0*/  ISETP.GT.U32.AND P4, PT, R6, R64, PT ;  /* 0x000000400600720c */ /* 0x000fe20003f84070 */
[--C-:B------:R-:W-:Y:S01]  /*81e0*/  @!P5 IMAD.IADD R8, R8, 0x1, -R6.reuse ;  /* 0x000000010808d824 */ /* 0x100fe200078e0a06 */
[C---:B------:R-:W-:Y:S01]  /*81f0*/  ISETP.GT.U32.AND P5, PT, R6.reuse, R65, PT ;  /* 0x000000410600720c */ /* 0x040fe20003fa4070 */
[----:B------:R-:W-:Y:S01]  /*8200*/  @!P1 IMAD.IADD R67, R67, 0x1, -R6 ;  /* 0x0000000143439824 */ /* 0x000fe200078e0a06 */
[----:B------:R-:W-:Y:S01]  /*8210*/  ISETP.GT.U32.AND P1, PT, R6, R62, PT ;  /* 0x0000003e0600720c */ /* 0x000fe20003f24070 */
[----:B------:R-:W-:-:S04]  /*8220*/  VIADD R79, R68, 0x2f ;  /* 0x0000002f444f7836 */ /* 0x000fc80000000000 */
[--C-:B------:R-:W-:Y:S01]  /*8230*/  @!P0 IMAD.IADD R58, R58, 0x1, -R6.reuse ;  /* 0x000000013a3a8824 */ /* 0x100fe200078e0a06 */
[----:B------:R-:W-:Y:S01]  /*8240*/  ISETP.GT.U32.AND P0, PT, R6, R53, PT ;  /* 0x000000350600720c */ /* 0x000fe20003f04070 */
[--C-:B------:R-:W-:Y:S01]  /*8250*/  @!P2 IMAD.IADD R66, R66, 0x1, -R6.reuse ;  /* 0x000000014242a824 */ /* 0x100fe200078e0a06 */
[----:B------:R-:W-:Y:S01]  /*8260*/  ISETP.GT.U32.AND P2, PT, R6, R61, PT ;  /* 0x0000003d0600720c */ /* 0x000fe20003f44070 */
[--C-:B------:R-:W-:Y:S01]  /*8270*/  @!P4 IMAD.IADD R64, R64, 0x1, -R6.reuse ;  /* 0x000000014040c824 */ /* 0x100fe200078e0a06 */
[C---:B------:R-:W-:Y:S01]  /*8280*/  ISETP.GT.U32.AND P4, PT, R6.reuse, R59, PT ;  /* 0x0000003b0600720c */ /* 0x040fe20003f84070 */
[--C-:B------:R-:W-:Y:S01]  /*8290*/  @!P5 IMAD.IADD R65, R65, 0x1, -R6.reuse ;  /* 0x000000014141d824 */ /* 0x100fe200078e0a06 */
[----:B------:R-:W-:Y:S01]  /*82a0*/  ISETP.GT.U32.AND P5, PT, R6, R60, PT ;  /* 0x0000003c0600720c */ /* 0x000fe20003fa4070 */
[----:B------:R-:W-:Y:S02]  /*82b0*/  VIADD R81, R68, 0x31 ;  /* 0x0000003144517836 */ /* 0x000fe40000000000 */
[----:B------:R-:W-:Y:S01]  /*82c0*/  @!P1 IMAD.IADD R62, R62, 0x1, -R6 ;  /* 0x000000013e3e9824 */ /* 0x000fe200078e0a06 */
[----:B------:R-:W-:Y:S01]  /*82d0*/  ISETP.GT.U32.AND P1, PT, R6, R57, PT ;  /* 0x000000390600720c */ /* 0x000fe20003f24070 */
[----:B------:R-:W-:-:S02]  /*82e0*/  VIADD R83, R68, 0x32 ;  /* 0x0000003244537836 */ /* 0x000fc40000000000 */
[--C-:B------:R-:W-:Y:S01]  /*82f0*/  @!P0 IMAD.IADD R53, R53, 0x1, -R6.reuse ;  /* 0x0000000135358824 */ /* 0x100fe200078e0a06 */
[----:B------:R-:W-:Y:S01]  /*8300*/  ISETP.GT.U32.AND P0, PT, R6, R48, PT ;  /* 0x000000300600720c */ /* 0x000fe20003f04070 */
[C---:B------:R-:W-:Y:S02]  /*8310*/  VIADD R87, R68.reuse, 0x34 ;  /* 0x0000003444577836 */ /* 0x040fe40000000000 */
[C---:B------:R-:W-:Y:S02]  /*8320*/  VIADD R88, R68.reuse, 0x35 ;  /* 0x0000003544587836 */ /* 0x040fe40000000000 */
[C---:B------:R-:W-:Y:S02]  /*8330*/  VIADD R89, R68.reuse, 0x37 ;  /* 0x0000003744597836 */ /* 0x040fe40000000000 */
[----:B------:R-:W-:Y:S02]  /*8340*/  VIADD R91, R68, 0x38 ;  /* 0x00000038445b7836 */ /* 0x000fe40000000000 */
[--C-:B------:R-:W-:Y:S01]  /*8350*/  @!P2 IMAD.IADD R61, R61, 0x1, -R6.reuse ;  /* 0x000000013d3da824 */ /* 0x100fe200078e0a06 */
[----:B------:R-:W-:Y:S01]  /*8360*/  ISETP.GT.U32.AND P2, PT, R6, R56, PT ;  /* 0x000000380600720c */ /* 0x000fe20003f44070 */
[--C-:B------:R-:W-:Y:S01]  /*8370*/  @!P5 IMAD.IADD R60, R60, 0x1, -R6.reuse ;  /* 0x000000013c3cd824 */ /* 0x100fe200078e0a06 */
[C---:B------:R-:W-:Y:S01]  /*8380*/  ISETP.GT.U32.AND P5, PT, R6.reuse, R55, PT ;  /* 0x000000370600720c */ /* 0x040fe20003fa4070 */
[----:B------:R-:W-:Y:S01]  /*8390*/  @!P4 IMAD.IADD R59, R59, 0x1, -R6 ;  /* 0x000000013b3bc824 */ /* 0x000fe200078e0a06 */
[----:B------:R-:W-:Y:S01]  /*83a0*/  ISETP.GT.U32.AND P4, PT, R6, R54, PT ;  /* 0x000000360600720c */ /* 0x000fe20003f84070 */
[----:B------:R-:W-:-:S02]  /*83b0*/  VIADD R93, R68, 0x3a ;  /* 0x0000003a445d7836 */ /* 0x000fc40000000000 */
[--C-:B------:R-:W-:Y:S01]  /*83c0*/  @!P1 IMAD.IADD R57, R57, 0x1, -R6.reuse ;  /* 0x0000000139399824 */ /* 0x100fe200078e0a06 */
[----:B------:R-:W-:Y:S01]  /*83d0*/  ISETP.GT.U32.AND P1, PT, R6, R52, PT ;  /* 0x000000340600720c */ /* 0x000fe20003f24070 */
[C---:B------:R-:W-:Y:S02]  /*83e0*/  VIADD R86, R68.reuse, 0x3d ;  /* 0x0000003d44567836 */ /* 0x040fe40000000000 */
[----:B------:R-:W-:Y:S02]  /*83f0*/  VIADD R84, R68, 0x3e ;  /* 0x0000003e44547836 */ /* 0x000fe40000000000 */
[--C-:B------:R-:W-:Y:S01]  /*8400*/  @!P0 IMAD.IADD R48, R48, 0x1, -R6.reuse ;  /* 0x0000000130308824 */ /* 0x100fe200078e0a06 */
[----:B------:R-:W-:Y:S01]  /*8410*/  ISETP.GT.U32.AND P0, PT, R6, R43, PT ;  /* 0x0000002b0600720c */ /* 0x000fe20003f04070 */
[--C-:B------:R-:W-:Y:S01]  /*8420*/  @!P2 IMAD.IADD R56, R56, 0x1, -R6.reuse ;  /* 0x000000013838a824 */ /* 0x100fe200078e0a06 */
[C---:B------:R-:W-:Y:S01]  /*8430*/  ISETP.GT.U32.AND P2, PT, R6.reuse, R51, PT ;  /* 0x000000330600720c */ /* 0x040fe20003f44070 */
[--C-:B------:R-:W-:Y:S01]  /*8440*/  @!P5 IMAD.IADD R55, R55, 0x1, -R6.reuse ;  /* 0x000000013737d824 */ /* 0x100fe200078e0a06 */
[----:B------:R-:W-:Y:S01]  /*8450*/  ISETP.GT.U32.AND P5, PT, R6, R50, PT ;  /* 0x000000320600720c */ /* 0x000fe20003fa4070 */
[--C-:B------:R-:W-:Y:S01]  /*8460*/  @!P4 IMAD.IADD R54, R54, 0x1, -R6.reuse ;  /* 0x000000013636c824 */ /* 0x100fe200078e0a06 */
[----:B------:R-:W-:Y:S01]  /*8470*/  ISETP.GT.U32.AND P4, PT, R6, R49, PT ;  /* 0x000000310600720c */ /* 0x000fe20003f84070 */
[----:B------:R-:W-:Y:S01]  /*8480*/  @!P1 IMAD.IADD R52, R52, 0x1, -R6 ;  /* 0x0000000134349824 */ /* 0x000fe200078e0a06 */
[----:B------:R-:W-:-:S02]  /*8490*/  ISETP.GT.U32.AND P1, PT, R6, R47, PT ;  /* 0x0000002f0600720c */ /* 0x000fc40003f24070 */
[----:B------:R-:W-:-:S03]  /*84a0*/  IABS R23, R79 ;  /* 0x0000004f00177213 */ /* 0x000fc60000000000 */
[--C-:B------:R-:W-:Y:S01]  /*84b0*/  @!P0 IMAD.IADD R43, R43, 0x1, -R6.reuse ;  /* 0x000000012b2b8824 */ /* 0x100fe200078e0a06 */
[C---:B------:R-:W-:Y:S01]  /*84c0*/  ISETP.GT.U32.AND P0, PT, R6.reuse, R38, PT ;  /* 0x000000260600720c */ /* 0x040fe20003f04070 */
[--C-:B------:R-:W-:Y:S01]  /*84d0*/  @!P2 IMAD.IADD R51, R51, 0x1, -R6.reuse ;  /* 0x000000013333a824 */ /* 0x100fe200078e0a06 */
[----:B------:R-:W-:Y:S01]  /*84e0*/  ISETP.GT.U32.AND P2, PT, R6, R46, PT ;  /* 0x0000002e0600720c */ /* 0x000fe20003f44070 */
[--C-:B------:R-:W-:Y:S01]  /*84f0*/  @!P5 IMAD.IADD R50, R50, 0x1, -R6.reuse ;  /* 0x000000013232d824 */ /* 0x100fe200078e0a06 */
[C---:B------:R-:W-:Y:S01]  /*8500*/  ISETP.GT.U32.AND P5, PT, R6.reuse, R45, PT ;  /* 0x0000002d0600720c */ /* 0x040fe20003fa4070 */
[--C-:B------:R-:W-:Y:S01]  /*8510*/  @!P4 IMAD.IADD R49, R49, 0x1, -R6.reuse ;  /* 0x000000013131c824 */ /* 0x100fe200078e0a06 */
[C---:B------:R-:W-:Y:S01]  /*8520*/  ISETP.GT.U32.AND P4, PT, R6.reuse, R44, PT ;  /* 0x0000002c0600720c */ /* 0x040fe20003f84070 */
[----:B------:R-:W-:Y:S01]  /*8530*/  @!P1 IMAD.IADD R47, R47, 0x1, -R6 ;  /* 0x000000012f2f9824 */ /* 0x000fe200078e0a06 */
[----:B------:R-:W-:Y:S02]  /*8540*/  ISETP.GT.U32.AND P1, PT, R6, R42, PT ;  /* 0x0000002a0600720c */ /* 0x000fe40003f24070 */
[----:B------:R-:W-:-:S03]  /*8550*/  IABS R21, R81 ;  /* 0x0000005100157213 */ /* 0x000fc60000000000 */
[----:B------:R-:W-:Y:S01]  /*8560*/  @!P0 IMAD.IADD R38, R38, 0x1, -R6 ;  /* 0x0000000126268824 */ /* 0x000fe200078e0a06 */
[----:B------:R-:W-:Y:S01]  /*8570*/  ISETP.GT.U32.AND P0, PT, R6, R33, PT ;  /* 0x000000210600720c */ /* 0x000fe20003f04070 */
[----:B------:R-:W-:Y:S01]  /*8580*/  IMAD.HI.U32 R9, R7, R21, RZ ;  /* 0x0000001507097227 */ /* 0x000fe200078e00ff */
[----:B------:R-:W-:-:S03]  /*8590*/  IABS R18, R87 ;  /* 0x0000005700127213 */ /* 0x000fc60000000000 */
[--C-:B------:R-:W-:Y:S01]  /*85a0*/  @!P2 IMAD.IADD R46, R46, 0x1, -R6.reuse ;  /* 0x000000012e2ea824 */ /* 0x100fe200078e0a06 */
[C---:B------:R-:W-:Y:S01]  /*85b0*/  ISETP.GT.U32.AND P2, PT, R6.reuse, R41, PT ;  /* 0x000000290600720c */ /* 0x040fe20003f44070 */
[--C-:B------:R-:W-:Y:S01]  /*85c0*/  @!P5 IMAD.IADD R45, R45, 0x1, -R6.reuse ;  /* 0x000000012d2dd824 */ /* 0x100fe200078e0a06 */
[----:B------:R-:W-:Y:S01]  /*85d0*/  ISETP.GT.U32.AND P5, PT, R6, R40, PT ;  /* 0x000000280600720c */ /* 0x000fe20003fa4070 */
[----:B------:R-:W-:Y:S01]  /*85e0*/  @!P4 IMAD.IADD R44, R44, 0x1, -R6 ;  /* 0x000000012c2cc824 */ /* 0x000fe200078e0a06 */
[----:B------:R-:W-:Y:S01]  /*85f0*/  ISETP.GT.U32.AND P4, PT, R6, R39, PT ;  /* 0x000000270600720c */ /* 0x000fe20003f84070 */
[----:B------:R-:W-:-:S04]  /*8600*/  IMAD.HI.U32 R10, R7, R23, RZ ;  /* 0x00000017070a7227 */ /* 0x000fc800078e00ff */
[----:B------:R-:W-:Y:S02]  /*8610*/  IMAD.MOV R9, RZ, RZ, -R9 ;  /* 0x000000ffff097224 */ /* 0x000fe400078e0a09 */
[----:B------:R-:W-:Y:S01]  /*8620*/  @!P1 IMAD.IADD R42, R42, 0x1, -R6 ;  /* 0x000000012a2a9824 */ /* 0x000fe200078e0a06 */
[C---:B------:R-:W-:Y:S01]  /*8630*/  ISETP.GT.U32.AND P1, PT, R6.reuse, R37, PT ;  /* 0x000000250600720c */ /* 0x040fe20003f24070 */
[----:B------:R-:W-:Y:S01]  /*8640*/  IMAD.MOV R10, RZ, RZ, -R10 ;  /* 0x000000ffff0a7224 */ /* 0x000fe200078e0a0a */
[----:B------:R-:W-:Y:S01]  /*8650*/  IABS R20, R83 ;  /* 0x0000005300147213 */ /* 0x000fe20000000000 */
[----:B------:R-:W-:Y:S02]  /*8660*/  IMAD R21, R6, R9, R21 ;  /* 0x0000000906157224 */ /* 0x000fe400078e0215 */
[----:B------:R-:W-:Y:S01]  /*8670*/  IMAD.HI.U32 R9, R7, R18, RZ ;  /* 0x0000001207097227 */ /* 0x000fe200078e00ff */
[----:B------:R-:W-:-:S03]  /*8680*/  IABS R15, R89 ;  /* 0x00000059000f7213 */ /* 0x000fc60000000000 */
[----:B------:R-:W-:Y:S01]  /*8690*/  @!P0 IMAD.IADD R33, R33, 0x1, -R6 ;  /* 0x0000000121218824 */ /* 0x000fe200078e0a06 */
[C---:B------:R-:W-:Y:S01]  /*86a0*/  ISETP.GT.U32.AND P0, PT, R6.reuse, R28, PT ;  /* 0x0000001c0600720c */ /* 0x040fe20003f04070 */
[----:B------:R-:W-:Y:S02]  /*86b0*/  IMAD R23, R6, R10, R23 ;  /* 0x0000000a06177224 */ /* 0x000fe400078e0217 */
[----:B------:R-:W-:-:S04]  /*86c0*/  IMAD.HI.U32 R10, R7, R20, RZ ;  /* 0x00000014070a7227 */ /* 0x000fc800078e00ff */
[----:B------:R-:W-:Y:S01]  /*86d0*/  IMAD.MOV R9, RZ, RZ, -R9 ;  /* 0x000000ffff097224 */ /* 0x000fe200078e0a09 */
[----:B--2---:R-:W-:Y:S04]  /*86e0*/  STL [R1+0x8c4], R77 ;  /* 0x0008c44d01007387 */ /* 0x004fe80000100800 */
[----:B------:R-:W-:Y:S04]  /*86f0*/  STL [R1+0x594], R12 ;  /* 0x0005940c01007387 */ /* 0x000fe80000100800 */
[----:B------:R-:W-:Y:S04]  /*8700*/  STL [R1+0x73c], R79 ;  /* 0x00073c4f01007387 */ /* 0x000fe80000100800 */
[----:B------:R-:W-:Y:S04]  /*8710*/  STL [R1+0x8c8], R79 ;  /* 0x0008c84f01007387 */ /* 0x000fe80000100800 */
[----:B---3--:R-:W-:Y:S04]  /*8720*/  STL [R1+0x8cc], R76 ;  /* 0x0008cc4c01007387 */ /* 0x008fe80000100800 */
[----:B------:R-:W-:Y:S04]  /*8730*/  STL [R1+0x5d0], R3 ;  /* 0x0005d00301007387 */ /* 0x000fe80000100800 */
[----:B------:R0:W-:Y:S04]  /*8740*/  STL [R1+0x5cc], R5 ;  /* 0x0005cc0501007387 */ /* 0x0001e80000100800 */
[----:B------:R-:W-:Y:S04]  /*8750*/  STL [R1+0x738], R80 ;  /* 0x0007385001007387 */ /* 0x000fe80000100800 */
[----:B------:R-:W-:Y:S04]  /*8760*/  STL [R1+0x734], R81 ;  /* 0x0007345101007387 */ /* 0x000fe80000100800 */
[----:B----4-:R-:W-:Y:S04]  /*8770*/  STL [R1+0x8d0], R75 ;  /* 0x0008d04b01007387 */ /* 0x010fe80000100800 */
[----:B------:R-:W-:Y:S04]  /*8780*/  STL [R1+0x730], R83 ;  /* 0x0007305301007387 */ /* 0x000fe80000100800 */
[----:B------:R2:W-:Y:S04]  /*8790*/  STL [R1+0x8d4], R80 ;  /* 0x0008d45001007387 */ /* 0x0005e80000100800 */
[----:B------:R-:W-:Y:S01]  /*87a0*/  STL [R1+0x8d8], R81 ;  /* 0x0008d85101007387 */ /* 0x000fe20000100800 */
[----:B0-----:R-:W-:-:S03]  /*87b0*/  VIADD R5, R68, 0x3b ;  /* 0x0000003b44057836 */ /* 0x001fc60000000000 */
[----:B------:R-:W-:Y:S01]  /*87c0*/  STL [R1+0x72c], R85 ;  /* 0x00072c5501007387 */ /* 0x000fe20000100800 */
[----:B------:R-:W-:-:S03]  /*87d0*/  VIADD R3, R68, 0x3c ;  /* 0x0000003c44037836 */ /* 0x000fc60000000000 */
        /* <DEDUP_REMOVED lines=12> */
[----:B--2---:R-:W2:Y:S04]  /*88a0*/  LDL R80, [R1+0x740] ;  /* 0x0007400001507983 */ /* 0x004ea80000100800 */
[----:B------:R-:W3:Y:S04]  /*88b0*/  LDL R75, [R1+0x750] ;  /* 0x00075000014b7983 */ /* 0x000ee80000100800 */
[----:B------:R-:W4:Y:S04]  /*88c0*/  LDL R76, [R1+0x754] ;  /* 0x00075400014c7983 */ /* 0x000f280000100800 */
[----:B------:R-:W2:Y:S01]  /*88d0*/  LDL R79, [R1+0x758] ;  /* 0x00075800014f7983 */ /* 0x000ea20000100800 */
[--C-:B------:R-:W-:Y:S01]  /*88e0*/  @!P2 IMAD.IADD R41, R41, 0x1, -R6.reuse ;  /* 0x000000012929a824 */ /* 0x100fe200078e0a06 */
[----:B------:R-:W-:Y:S01]  /*88f0*/  IABS R17, R88 ;  /* 0x0000005800117213 */ /* 0x000fe20000000000 */
[--C-:B------:R-:W-:Y:S01]  /*8900*/  @!P5 IMAD.IADD R40, R40, 0x1, -R6.reuse ;  /* 0x000000012828d824 */ /* 0x100fe200078e0a06 */
[C---:B------:R-:W-:Y:S01]  /*8910*/  ISETP.GT.U32.AND P2, PT, R6.reuse, R36, PT ;  /* 0x000000240600720c */ /* 0x040fe20003f44070 */
[----:B------:R-:W-:Y:S01]  /*8920*/  @!P4 IMAD.IADD R39, R39, 0x1, -R6 ;  /* 0x000000012727c824 */ /* 0x000fe200078e0a06 */
[C---:B------:R-:W-:Y:S01]  /*8930*/  ISETP.GT.U32.AND P5, PT, R6.reuse, R35, PT ;  /* 0x000000230600720c */ /* 0x040fe20003fa4070 */
[----:B------:R-:W-:Y:S01]  /*8940*/  IMAD.MOV R10, RZ, RZ, -R10 ;  /* 0x000000ffff0a7224 */ /* 0x000fe200078e0a0a */
[C---:B------:R-:W-:Y:S01]  /*8950*/  ISETP.GT.U32.AND P4, PT, R6.reuse, R34, PT ;  /* 0x000000220600720c */ /* 0x040fe20003f84070 */
[----:B------:R-:W-:-:S02]  /*8960*/  IMAD R18, R6, R9, R18 ;  /* 0x0000000906127224 */ /* 0x000fc400078e0212 */
[----:B------:R-:W-:Y:S01]  /*8970*/  IMAD.HI.U32 R9, R7, R15, RZ ;  /* 0x0000000f07097227 */ /* 0x000fe200078e00ff */
[----:B------:R-:W-:-:S03]  /*8980*/  IABS R12, R93 ;  /* 0x0000005d000c7213 */ /* 0x000fc60000000000 */
[----:B------:R-:W-:Y:S01]  /*8990*/  @!P1 IMAD.IADD R37, R37, 0x1, -R6 ;  /* 0x0000000125259824 */ /* 0x000fe200078e0a06 */
[C---:B------:R-:W-:Y:S01]  /*89a0*/  ISETP.GT.U32.AND P1, PT, R6.reuse, R32, PT ;  /* 0x000000200600720c */ /* 0x040fe20003f24070 */
[----:B------:R-:W-:Y:S02]  /*89b0*/  IMAD R20, R6, R10, R20 ;  /* 0x0000000a06147224 */ /* 0x000fe400078e0214 */
[----:B------:R-:W-:-:S04]  /*89c0*/  IMAD.HI.U32 R10, R7, R17, RZ ;  /* 0x00000011070a7227 */ /* 0x000fc800078e00ff */
[----:B------:R-:W-:Y:S01]  /*89d0*/  IMAD.MOV R9, RZ, RZ, -R9 ;  /* 0x000000ffff097224 */ /* 0x000fe200078e0a09 */
[----:B------:R-:W-:Y:S01]  /*89e0*/  IABS R14, R91 ;  /* 0x0000005b000e7213 */ /* 0x000fe20000000000 */
[----:B------:R-:W-:Y:S01]  /*89f0*/  @!P0 IMAD.IADD R28, R28, 0x1, -R6 ;  /* 0x000000011c1c8824 */ /* 0x000fe200078e0a06 */
[C---:B------:R-:W-:Y:S01]  /*8a00*/  ISETP.GT.U32.AND P0, PT, R6.reuse, R23, PT ;  /* 0x000000170600720c */ /* 0x040fe20003f04070 */
[----:B------:R-:W-:Y:S02]  /*8a10*/  IMAD.MOV R10, RZ, RZ, -R10 ;  /* 0x000000ffff0a7224 */ /* 0x000fe400078e0a0a */
[----:B------:R-:W-:Y:S02]  /*8a20*/  IMAD R15, R6, R9, R15 ;  /* 0x00000009060f7224 */ /* 0x000fe400078e020f */
[----:B------:R-:W-:-:S04]  /*8a30*/  IMAD.HI.U32 R9, R7, R12, RZ ;  /* 0x0000000c07097227 */ /* 0x000fc800078e00ff */
[----:B------:R-:W-:Y:S02]  /*8a40*/  IMAD R17, R6, R10, R17 ;  /* 0x0000000a06117224 */ /* 0x000fe400078e0211 */
[--C-:B------:R-:W-:Y:S01]  /*8a50*/  @!P2 IMAD.IADD R36, R36, 0x1, -R6.reuse ;  /* 0x000000012424a824 */ /* 0x100fe200078e0a06 */
[C---:B------:R-:W-:Y:S01]  /*8a60*/  ISETP.GT.U32.AND P2, PT, R6.reuse, R31, PT ;  /* 0x0000001f0600720c */ /* 0x040fe20003f44070 */
[--C-:B------:R-:W-:Y:S01]  /*8a70*/  @!P5 IMAD.IADD R35, R35, 0x1, -R6.reuse ;  /* 0x000000012323d824 */ /* 0x100fe200078e0a06 */
[----:B------:R-:W-:Y:S01]  /*8a80*/  ISETP.GT.U32.AND P5, PT, R6, R30, PT ;  /* 0x0000001e0600720c */ /* 0x000fe20003fa4070 */
[----:B------:R-:W-:Y:S01]  /*8a90*/  @!P4 IMAD.IADD R34, R34, 0x1, -R6 ;  /* 0x000000012222c824 */ /* 0x000fe200078e0a06 */
[----:B------:R-:W-:Y:S01]  /*8aa0*/  ISETP.GT.U32.AND P4, PT, R6, R29, PT ;  /* 0x0000001d0600720c */ /* 0x000fe20003f84070 */
[----:B------:R-:W-:-:S04]  /*8ab0*/  IMAD.HI.U32 R10, R7, R14, RZ ;  /* 0x0000000e070a7227 */ /* 0x000fc800078e00ff */
[----:B------:R-:W-:Y:S01]  /*8ac0*/  IMAD.MOV R9, RZ, RZ, -R9 ;  /* 0x000000ffff097224 */ /* 0x000fe200078e0a09 */
[----:B------:R-:W-:Y:S01]  /*8ad0*/  IABS R11, R5 ;  /* 0x00000005000b7213 */ /* 0x000fe20000000000 */
[----:B------:R-:W-:Y:S01]  /*8ae0*/  @!P1 IMAD.IADD R32, R32, 0x1, -R6 ;  /* 0x0000000120209824 */ /* 0x000fe200078e0a06 */
[C---:B------:R-:W-:Y:S01]  /*8af0*/  ISETP.GT.U32.AND P1, PT, R6.reuse, R27, PT ;  /* 0x0000001b0600720c */ /* 0x040fe20003f24070 */
[----:B------:R-:W-:Y:S02]  /*8b00*/  IMAD.MOV R10, RZ, RZ, -R10 ;  /* 0x000000ffff0a7224 */ /* 0x000fe400078e0a0a */
[C---:B------:R-:W-:Y:S01]  /*8b10*/  IMAD R12, R6.reuse, R9, R12 ;  /* 0x00000009060c7224 */ /* 0x040fe200078e020c */
[----:B------:R-:W-:Y:S01]  /*8b20*/  IABS R9, R86 ;  /* 0x0000005600097213 */ /* 0x000fe20000000000 */
[C---:B------:R-:W-:Y:S02]  /*8b30*/  IMAD R14, R6.reuse, R10, R14 ;  /* 0x0000000a060e7224 */ /* 0x040fe400078e020e */
[----:B------:R-:W-:Y:S01]  /*8b40*/  @!P0 IMAD.IADD R23, R23, 0x1, -R6 ;  /* 0x0000000117178824 */ /* 0x000fe200078e0a06 */
[----:B------:R-:W-:Y:S01]  /*8b50*/  ISETP.GT.U32.AND P0, PT, R6, R18, PT ;  /* 0x000000120600720c */ /* 0x000fe20003f04070 */
[----:B------:R-:W-:-:S04]  /*8b60*/  IMAD.HI.U32 R10, R7, R11, RZ ;  /* 0x0000000b070a7227 */ /* 0x000fc800078e00ff */
[----:B------:R-:W-:-:S04]  /*8b70*/  IMAD.HI.U32 R72, R7, R9, RZ ;  /* 0x0000000907487227 */ /* 0x000fc800078e00ff */
[----:B------:R-:W-:Y:S02]  /*8b80*/  IMAD.MOV R10, RZ, RZ, -R10 ;  /* 0x000000ffff0a7224 */ /* 0x000fe400078e0a0a */
[--C-:B------:R-:W-:Y:S01]  /*8b90*/  @!P2 IMAD.IADD R31, R31, 0x1, -R6.reuse ;  /* 0x000000011f1fa824 */ /* 0x100fe200078e0a06 */
[----:B------:R-:W-:Y:S01]  /*8ba0*/  ISETP.GT.U32.AND P2, PT, R6, R26, PT ;  /* 0x0000001a0600720c */ /* 0x000fe20003f44070 */
[--C-:B------:R-:W-:Y:S01]  /*8bb0*/  @!P5 IMAD.IADD R30, R30, 0x1, -R6.reuse ;  /* 0x000000011e1ed824 */ /* 0x100fe200078e0a06 */
[C---:B------:R-:W-:Y:S01]  /*8bc0*/  ISETP.GT.U32.AND P5, PT, R6.reuse, R25, PT ;  /* 0x000000190600720c */ /* 0x040fe20003fa4070 */
[----:B------:R-:W-:Y:S01]  /*8bd0*/  @!P4 IMAD.IADD R29, R29, 0x1, -R6 ;  /* 0x000000011d1dc824 */ /* 0x000fe200078e0a06 */
[C---:B------:R-:W-:Y:S01]  /*8be0*/  ISETP.GT.U32.AND P4, PT, R6.reuse, R24, PT ;  /* 0x000000180600720c */ /* 0x040fe20003f84070 */
[----:B------:R-:W-:Y:S02]  /*8bf0*/  IMAD.MOV R72, RZ, RZ, -R72 ;  /* 0x000000ffff487224 */ /* 0x000fe400078e0a48 */
[C---:B------:R-:W-:Y:S01]  /*8c00*/  IMAD R11, R6.reuse, R10, R11 ;  /* 0x0000000a060b7224 */ /* 0x040fe200078e020b */
[----:B------:R-:W-:Y:S01]  /*8c10*/  IABS R10, R3 ;  /* 0x00000003000a7213 */ /* 0x000fe20000000000 */
[--C-:B------:R-:W-:Y:S01]  /*8c20*/  @!P1 IMAD.IADD R27, R27, 0x1, -R6.reuse ;  /* 0x000000011b1b9824 */ /* 0x100fe200078e0a06 */
[C---:B------:R-:W-:Y:S01]  /*8c30*/  ISETP.GT.U32.AND P1, PT, R6.reuse, R22, PT ;  /* 0x000000160600720c */ /* 0x040fe20003f24070 */
[----:B------:R-:W-:Y:S01]  /*8c40*/  IMAD R9, R6, R72, R9 ;  /* 0x0000004806097224 */ /* 0x000fe200078e0209 */
[----:B------:R-:W-:Y:S01]  /*8c50*/  IABS R72, R84 ;  /* 0x0000005400487213 */ /* 0x000fe20000000000 */
[----:B------:R-:W-:Y:S01]  /*8c60*/  @!P0 IMAD.IADD R18, R18, 0x1, -R6 ;  /* 0x0000000112128824 */ /* 0x000fe200078e0a06 */
[----:B------:R-:W-:Y:S01]  /*8c70*/  ISETP.GT.U32.AND P0, PT, R6, R13, PT ;  /* 0x0000000d0600720c */ /* 0x000fe20003f04070 */
[----:B------:R-:W-:-:S04]  /*8c80*/  IMAD.HI.U32 R73, R7, R10, RZ ;  /* 0x0000000a07497227 */ /* 0x000fc800078e00ff */
[----:B------:R-:W-:-:S04]  /*8c90*/  IMAD.HI.U32 R7, R7, R72, RZ ;  /* 0x0000004807077227 */ /* 0x000fc800078e00ff */
[--C-:B------:R-:W-:Y:S01]  /*8ca0*/  @!P2 IMAD.IADD R26, R26, 0x1, -R6.reuse ;  /* 0x000000011a1aa824 */ /* 0x100fe200078e0a06 */
[C---:B------:R-:W-:Y:S01]  /*8cb0*/  ISETP.GT.U32.AND P2, PT, R6.reuse, R21, PT ;  /* 0x000000150600720c */ /* 0x040fe20003f44070 */
[--C-:B------:R-:W-:Y:S01]  /*8cc0*/  @!P5 IMAD.IADD R25, R25, 0x1, -R6.reuse ;  /* 0x000000011919d824 */ /* 0x100fe200078e0a06 */
[----:B------:R-:W-:Y:S01]  /*8cd0*/  ISETP.GT.U32.AND P5, PT, R6, R20, PT ;  /* 0x000000140600720c */ /* 0x000fe20003fa4070 */
[--C-:B------:R-:W-:Y:S01]  /*8ce0*/  @!P4 IMAD.IADD R24, R24, 0x1, -R6.reuse ;  /* 0x000000011818c824 */ /* 0x100fe200078e0a06 */
[----:B------:R-:W-:Y:S01]  /*8cf0*/  ISETP.GT.U32.AND P4, PT, R6, R19, PT ;  /* 0x000000130600720c */ /* 0x000fe20003f84070 */
[----:B------:R-:W-:Y:S02]  /*8d00*/  IMAD.MOV R7, RZ, RZ, -R7 ;  /* 0x000000ffff077224 */ /* 0x000fe400078e0a07 */
[----:B------:R-:W-:Y:S01]  /*8d10*/  @!P1 IMAD.IADD R22, R22, 0x1, -R6 ;  /* 0x0000000116169824 */ /* 0x000fe200078e0a06 */
[C---:B------:R-:W-:Y:S01]  /*8d20*/  ISETP.GT.U32.AND P1, PT, R6.reuse, R17, PT ;  /* 0x000000110600720c */ /* 0x040fe20003f24070 */
[----:B------:R-:W-:-:S02]  /*8d30*/  IMAD R7, R6, R7, R72 ;  /* 0x0000000706077224 */ /* 0x000fc400078e0248 */
[----:B------:R-:W-:-:S03]  /*8d40*/  @!P0 IMAD.IADD R13, R13, 0x1, -R6 ;  /* 0x000000010d0d8824 */ /* 0x000fc600078e0a06 */
        /* <DEDUP_REMOVED lines=8> */
[----:B------:R-:W-:Y:S01]  /*8dd0*/  ISETP.GT.U32.AND P1, PT, R6, R12, PT ;  /* 0x0000000c0600720c */ /* 0x000fe20003f24070 */
[----:B------:R-:W-:-:S04]  /*8de0*/  IMAD.MOV R73, RZ, RZ, -R73 ;  /* 0x000000ffff497224 */ /* 0x000fc800078e0a49 */
[----:B------:R-:W-:Y:S01]  /*8df0*/  @!P0 IMAD.IADD R7, R7, 0x1, -R6 ;  /* 0x0000000107078824 */ /* 0x000fe200078e0a06 */
[C---:B------:R-:W-:Y:S01]  /*8e00*/  ISETP.GT.U32.AND P0, PT, R6.reuse, R67, PT ;  /* 0x000000430600720c */ /* 0x040fe20003f04070 */
[----:B------:R-:W-:Y:S02]  /*8e10*/  IMAD R10, R6, R73, R10 ;  /* 0x00000049060a7224 */ /* 0x000fe400078e020a */
[--C-:B------:R-:W-:Y:S01]  /*8e20*/  @!P2 IMAD.IADD R16, R16, 0x1, -R6.reuse ;  /* 0x000000011010a824 */ /* 0x100fe200078e0a06 */
[C---:B------:R-:W-:Y:S01]  /*8e30*/  ISETP.GT.U32.AND P2, PT, R6.reuse, R11, PT ;  /* 0x0000000b0600720c */ /* 0x040fe20003f44070 */
[--C-:B------:R-:W-:Y:S01]  /*8e40*/  @!P5 IMAD.IADD R15, R15, 0x1, -R6.reuse ;  /* 0x000000010f0fd824 */ /* 0x100fe200078e0a06 */
[----:B------:R-:W-:Y:S01]  /*8e50*/  ISETP.GT.U32.AND P5, PT, R6, R10, PT ;  /* 0x0000000a0600720c */ /* 0x000fe20003fa4070 */
[--C-:B------:R-:W-:Y:S01]  /*8e60*/  @!P4 IMAD.IADD R14, R14, 0x1, -R6.reuse ;  /* 0x000000010e0ec824 */ /* 0x100fe200078e0a06 */
[----:B------:R-:W-:Y:S01]  /*8e70*/  ISETP.GT.U32.AND P4, PT, R6, R9, PT ;  /* 0x000000090600720c */ /* 0x000fe20003f84070 */
[----:B------:R-:W-:Y:S01]  /*8e80*/  @!P1 IMAD.IADD R12, R12, 0x1, -R6 ;  /* 0x000000010c0c9824 */ /* 0x000fe200078e0a06 */
[----:B------:R-:W-:-:S03]  /*8e90*/  ISETP.GT.U32.AND P1, PT, R6, R71, PT ;  /* 0x000000470600720c */ /* 0x000fc60003f24070 */
[----:B------:R-:W-:Y:S01]  /*8ea0*/  @!P0 IMAD.IADD R67, R67, 0x1, -R6 ;  /* 0x0000000143438824 */ /* 0x000fe200078e0a06 */
[----:B------:R-:W-:-:S03]  /*8eb0*/  ISETP.GT.U32.AND P0, PT, R6, R62, PT ;  /* 0x0000003e0600720c */ /* 0x000fc60003f04070 */
[--C-:B------:R-:W-:Y:S01]  /*8ec0*/  @!P2 IMAD.IADD R11, R11, 0x1, -R6.reuse ;  /* 0x000000010b0ba824 */ /* 0x100fe200078e0a06 */
[----:B------:R-:W-:Y:S01]  /*8ed0*/  ISETP.GT.U32.AND P2, PT, R6, R8, PT ;  /* 0x000000080600720c */ /* 0x000fe20003f44070 */
[--C-:B------:R-:W-:Y:S01]  /*8ee0*/  @!P5 IMAD.IADD R10, R10, 0x1, -R6.reuse ;  /* 0x000000010a0ad824 */ /* 0x100fe200078e0a06 */
[C---:B------:R-:W-:Y:S01]  /*8ef0*/  ISETP.GT.U32.AND P5, PT, R6.reuse, R70, PT ;  /* 0x000000460600720c */ /* 0x040fe20003fa4070 */
[--C-:B------:R-:W-:Y:S01]  /*8f00*/  @!P4 IMAD.IADD R9, R9, 0x1, -R6.reuse ;  /* 0x000000010909c824 */ /* 0x100fe200078e0a06 */
[C---:B------:R-:W-:Y:S01]  /*8f10*/  ISETP.GT.U32.AND P4, PT, R6.reuse, R69, PT ;  /* 0x000000450600720c */ /* 0x040fe20003f84070 */
        /* <DEDUP_REMOVED lines=90> */
[--C-:B------:R-:W-:Y:S01]  /*94c0*/  @!P1 IMAD.IADD R26, R26, 0x1, -R6.reuse ;  /* 0x000000011a1a9824 */ /* 0x100fe200078e0a06 */
[----:B------:R-:W-:Y:S01]  /*94d0*/  ISETP.GT.U32.AND P1, PT, R6, R21, PT ;  /* 0x000000150600720c */ /* 0x000fe20003f24070 */
[----:B-1----:R-:W-:Y:S02]  /*94e0*/  VIADD R72, R78, 0xffffff99 ;  /* 0xffffff994e487836 */ /* 0x002fe40000000000 */
[----:B------:R-:W-:-:S03]  /*94f0*/  @!P0 IMAD.IADD R17, R17, 0x1, -R6 ;  /* 0x0000000111118824 */ /* 0x000fc600078e0a06 */
[----:B------:R-:W-:Y:S01]  /*9500*/  ISETP.GE.U32.AND P0, PT, R72, 0x7fffff1a, PT ;  /* 0x7fffff1a4800780c */ /* 0x000fe20003f06070 */
[----:B------:R-:W-:Y:S02]  /*9510*/  IMAD R72, R4, 0x66, RZ ;  /* 0x0000006604487824 */ /* 0x000fe400078e02ff */
[--C-:B------:R-:W-:Y:S01]  /*9520*/  @!P2 IMAD.IADD R25, R25, 0x1, -R6.reuse ;  /* 0x000000011919a824 */ /* 0x100fe200078e0a06 */
[----:B------:R-:W-:Y:S01]  /*9530*/  ISETP.GT.U32.AND P2, PT, R6, R20, PT ;  /* 0x000000140600720c */ /* 0x000fe20003f44070 */
[--C-:B------:R-:W-:Y:S01]  /*9540*/  @!P5 IMAD.IADD R24, R24, 0x1, -R6.reuse ;  /* 0x000000011818d824 */ /* 0x100fe200078e0a06 */
[C---:B------:R-:W-:Y:S01]  /*9550*/  ISETP.GT.U32.AND P5, PT, R6.reuse, R19, PT ;  /* 0x000000130600720c */ /* 0x040fe20003fa4070 */
[--C-:B------:R-:W-:Y:S01]  /*9560*/  @!P4 IMAD.IADD R23, R23, 0x1, -R6.reuse ;  /* 0x000000011717c824 */ /* 0x100fe200078e0a06 */
[----:B------:R-:W-:Y:S02]  /*9570*/  ISETP.GT.U32.AND P4, PT, R6, R18, PT ;  /* 0x000000120600720c */ /* 0x000fe40003f84070 */
[----:B------:R-:W-:Y:S01]  /*9580*/  IADD3 R73, P6, PT, R72, R0, RZ ;  /* 0x0000000048497210 */ /* 0x000fe20007fde0ff */
[----:B------:R-:W-:Y:S01]  /*9590*/  @!P1 IMAD.IADD R21, R21, 0x1, -R6 ;  /* 0x0000000115159824 */ /* 0x000fe200078e0a06 */
[----:B------:R-:W-:-:S02]  /*95a0*/  ISETP.GT.U32.AND P1, PT, R6, R16, PT ;  /* 0x000000100600720c */ /* 0x000fc40003f24070 */
[----:B------:R-:W-:Y:S01]  /*95b0*/  LEA.HI.X.SX32 R77, R72, R2, 0x1, P6 ;  /* 0x00000002484d7211 */ /* 0x000fe200030f0eff */
[----:B------:R0:W-:Y:S01]  /*95c0*/  STL [R1+0x488], R73 ;  /* 0x0004884901007387 */ /* 0x0001e20000100800 */
[----:B------:R-:W-:Y:S01]  /*95d0*/  PRMT R74, RZ, 0x7610, R74 ;  /* 0x00007610ff4a7816 */ /* 0x000fe2000000004a */
[----:B------:R-:W-:Y:S02]  /*95e0*/  @!P0 IMAD.MOV.U32 R72, RZ, RZ, R73 ;  /* 0x000000ffff488224 */ /* 0x000fe400078e0049 */
[--C-:B------:R-:W-:Y:S01]  /*95f0*/  @!P2 IMAD.IADD R20, R20, 0x1, -R6.reuse ;  /* 0x000000011414a824 */ /* 0x100fe200078e0a06 */
[C---:B------:R-:W-:Y:S01]  /*9600*/  ISETP.GT.U32.AND P2, PT, R6.reuse, R15, PT ;  /* 0x0000000f0600720c */ /* 0x040fe20003f44070 */
[--C-:B------:R-:W-:Y:S02]  /*9610*/  @!P5 IMAD.IADD R19, R19, 0x1, -R6.reuse ;  /* 0x000000011313d824 */ /* 0x100fe400078e0a06 */
[----:B0-----:R-:W-:Y:S01]  /*9620*/  @!P0 IMAD.MOV.U32 R73, RZ, RZ, R77 ;  /* 0x000000ffff498224 */ /* 0x001fe200078e004d */
[----:B------:R-:W-:Y:S01]  /*9630*/  ISETP.GT.U32.AND P5, PT, R6, R14, PT ;  /* 0x0000000e0600720c */ /* 0x000fe20003fa4070 */
[--C-:B------:R-:W-:Y:S01]  /*9640*/  @!P4 IMAD.IADD R18, R18, 0x1, -R6.reuse ;  /* 0x000000011212c824 */ /* 0x100fe200078e0a06 */
[----:B------:R-:W-:Y:S01]  /*9650*/  ISETP.GT.U32.AND P4, PT, R6, R13, PT ;  /* 0x0000000d0600720c */ /* 0x000fe20003f84070 */
[----:B------:R0:W-:Y:S01]  /*9660*/  STL [R1+0x484], R77 ;  /* 0x0004844d01007387 */ /* 0x0001e20000100800 */
[----:B------:R-:W-:-:S03]  /*9670*/  @!P1 IMAD.IADD R16, R16, 0x1, -R6 ;  /* 0x0000000110109824 */ /* 0x000fc600078e0a06 */
[----:B------:R1:W4:Y:S01]  /*9680*/  @!P0 LDG.E.U8 R74, desc[UR18][R72.64] ;  /* 0x00000012484a8981 */ /* 0x000322000c1e1100 */
[C---:B------:R-:W-:Y:S01]  /*9690*/  ISETP.GT.U32.AND P1, PT, R6.reuse, R12, PT ;  /* 0x0000000c0600720c */ /* 0x040fe20003f24070 */
[--C-:B------:R-:W-:Y:S01]  /*96a0*/  @!P2 IMAD.IADD R15, R15, 0x1, -R6.reuse ;  /* 0x000000010f0fa824 */ /* 0x100fe200078e0a06 */
[----:B------:R-:W-:Y:S01]  /*96b0*/  ISETP.GT.U32.AND P6, PT, R6, R7, PT ;  /* 0x000000070600720c */ /* 0x000fe20003fc4070 */
[----:B------:R-:W4:Y:S02]  /*96c0*/  LDL R78, [R1+0x760] ;  /* 0x00076000014e7983 */ /* 0x000f240000100800 */
[--C-:B------:R-:W-:Y:S02]  /*96d0*/  @!P5 IMAD.IADD R14, R14, 0x1, -R6.reuse ;  /* 0x000000010e0ed824 */ /* 0x100fe400078e0a06 */
[----:B------:R-:W-:Y:S01]  /*96e0*/  @!P4 IMAD.IADD R13, R13, 0x1, -R6 ;  /* 0x000000010d0dc824 */ /* 0x000fe200078e0a06 */
[----:B0-----:R-:W4:Y:S04]  /*96f0*/  LDL R77, [R1+0x75c] ;  /* 0x00075c00014d7983 */ /* 0x001f280000100800 */
[----:B------:R-:W4:Y:S04]  /*9700*/  LDL R72, [R1+0x748] ;  /* 0x0007480001487983 */ /* 0x000f280000100800 */
[----:B------:R-:W4:Y:S01]  /*9710*/  LDL R73, [R1+0x74c] ;  /* 0x00074c0001497983 */ /* 0x000f220000100800 */
[----:B------:R-:W-:-:S02]  /*9720*/  ISETP.GT.U32.AND P2, PT, R6, R11, PT ;  /* 0x0000000b0600720c */ /* 0x000fc40003f44070 */
[C---:B------:R-:W-:Y:S01]  /*9730*/  ISETP.GT.U32.AND P4, PT, R6.reuse, R10, PT ;  /* 0x0000000a0600720c */ /* 0x040fe20003f84070 */
[----:B------:R-:W4:Y:S01]  /*9740*/  LDL R81, [R1+0x764] ;  /* 0x0007640001517983 */ /* 0x000f220000100800 */
[----:B------:R-:W-:Y:S01]  /*9750*/  ISETP.GT.U32.AND P5, PT, R6, R9, PT ;  /* 0x000000090600720c */ /* 0x000fe20003fa4070 */
[--C-:B------:R-:W-:Y:S01]  /*9760*/  @!P1 IMAD.IADD R12, R12, 0x1, -R6.reuse ;  /* 0x000000010c0c9824 */ /* 0x100fe200078e0a06 */
[----:B------:R-:W-:Y:S02]  /*9770*/  ISETP.GE.AND P0, PT, R68, RZ, PT ;  /* 0x000000ff4400720c */ /* 0x000fe40003f06270 */
[----:B--2---:R-:W-:Y:S01]  /*9780*/  ISETP.GE.AND P1, PT, R80, RZ, PT ;  /* 0x000000ff5000720c */ /* 0x004fe20003f26270 */
[----:B------:R-:W-:-:S04]  /*9790*/  @!P6 IMAD.IADD R7, R7, 0x1, -R6 ;  /* 0x000000010707e824 */ /* 0x000fc800078e0a06 */
[--C-:B------:R-:W-:Y:S02]  /*97a0*/  @!P2 IMAD.IADD R11, R11, 0x1, -R6.reuse ;  /* 0x000000010b0ba824 */ /* 0x100fe400078e0a06 */
[--C-:B------:R-:W-:Y:S02]  /*97b0*/  @!P4 IMAD.IADD R10, R10, 0x1, -R6.reuse ;  /* 0x000000010a0ac824 */ /* 0x100fe400078e0a06 */
[----:B------:R-:W-:Y:S02]  /*97c0*/  @!P5 IMAD.IADD R9, R9, 0x1, -R6 ;  /* 0x000000010909d824 */ /* 0x000fe400078e0a06 */
[----:B------:R-:W2:Y:S01]  /*97d0*/  LDL R6, [R1+0x744] ;  /* 0x0007440001067983 */ /* 0x000ea20000100800 */
[----:B---3--:R-:W-:Y:S01]  /*97e0*/  ISETP.GE.AND P5, PT, R75, RZ, PT ;  /* 0x000000ff4b00720c */ /* 0x008fe20003fa6270 */
[----:B------:R-:W-:Y:S02]  /*97f0*/  @!P0 IMAD.MOV R71, RZ, RZ, -R71 ;  /* 0x000000ffff478224 */ /* 0x000fe400078e0a47 */
[----:B------:R0:W-:Y:S01]  /*9800*/  STL [R1+0x804], R68 ;  /* 0x0008044401007387 */ /* 0x0001e20000100800 */
[----:B----4-:R-:W-:Y:S01]  /*9810*/  ISETP.GE.AND P0, PT, R76, RZ, PT ;  /* 0x000000ff4c00720c */ /* 0x010fe20003f06270 */
[----:B------:R-:W-:-:S02]  /*9820*/  @!P1 IMAD.MOV R69, RZ, RZ, -R69 ;  /* 0x000000ffff459224 */ /* 0x000fc400078e0a45 */
[----:B------:R-:W3:Y:S01]  /*9830*/  LDL R80, [R1+0x76c] ;  /* 0x00076c0001507983 */ /* 0x000ee20000100800 */
[----:B------:R-:W-:-:S03]  /*9840*/  ISETP.GE.AND P1, PT, R79, RZ, PT ;  /* 0x000000ff4f00720c */ /* 0x000fc60003f26270 */
[----:B------:R-:W4:Y:S04]  /*9850*/  LDL R75, [R1+0x77c] ;  /* 0x00077c00014b7983 */ /* 0x000f280000100800 */
[----:B------:R-:W2:Y:S04]  /*9860*/  LDL R76, [R1+0x774] ;  /* 0x00077400014c7983 */ /* 0x000ea80000100800 */
[----:B------:R-:W2:Y:S01]  /*9870*/  LDL R79, [R1+0x770] ;  /* 0x00077000014f7983 */ /* 0x000ea20000100800 */
[----:B------:R-:W-:Y:S02]  /*9880*/  @!P5 IMAD.MOV R66, RZ, RZ, -R66 ;  /* 0x000000ffff42d224 */ /* 0x000fe400078e0a42 */
[----:B------:R-:W-:Y:S01]  /*9890*/  @!P0 IMAD.MOV R64, RZ, RZ, -R64 ;  /* 0x000000ffff408224 */ /* 0x000fe200078e0a40 */
[----:B0-----:R-:W2:Y:S01]  /*98a0*/  LDL R68, [R1+0x7a0] ;  /* 0x0007a00001447983 */ /* 0x001ea20000100800 */
[----:B------:R-:W-:Y:S01]  /*98b0*/  @!P1 IMAD.MOV R63, RZ, RZ, -R63 ;  /* 0x000000ffff3f9224 */ /* 0x000fe200078e0a3f */
[----:B------:R-:W-:-:S02]  /*98c0*/  ISETP.GE.AND P2, PT, R72, RZ, PT ;  /* 0x000000ff4800720c */ /* 0x000fc40003f46270 */
[----:B------:R-:W-:Y:S01]  /*98d0*/  ISETP.GE.AND P4, PT, R73, RZ, PT ;  /* 0x000000ff4900720c */ /* 0x000fe20003f86270 */
[----:B------:R-:W2:Y:S04]  /*98e0*/  LDL R72, [R1+0x798] ;  /* 0x0007980001487983 */ /* 0x000ea80000100800 */
[----:B------:R-:W2:Y:S01]  /*98f0*/  LDL R73, [R1+0x778] ;  /* 0x0007780001497983 */ /* 0x000ea20000100800 */
[----:B------:R-:W-:-:S05]  /*9900*/  ISETP.GE.AND P5, PT, R78, RZ, PT ;  /* 0x000000ff4e00720c */ /* 0x000fca0003fa6270 */
[----:B------:R-:W-:Y:S01]  /*9910*/  @!P2 IMAD.MOV R67, RZ, RZ, -R67 ;  /* 0x000000ffff43a224 */ /* 0x000fe200078e0a43 */
[----:B------:R-:W-:Y:S01]  /*9920*/  ISETP.GE.AND P2, PT, R77, RZ, PT ;  /* 0x000000ff4d00720c */ /* 0x000fe20003f46270 */
[----:B------:R-:W2:Y:S01]  /*9930*/  LDL R78, [R1+0x780] ;  /* 0x00078000014e7983 */ /* 0x000ea20000100800 */
[----:B------:R-:W-:-:S03]  /*9940*/  @!P4 IMAD.MOV R65, RZ, RZ, -R65 ;  /* 0x000000ffff41c224 */ /* 0x000fc600078e0a41 */
[----:B------:R-:W2:Y:S01]  /*9950*/  LDL R77, [R1+0x768] ;  /* 0x00076800014d7983 */ /* 0x000ea20000100800 */
[----:B------:R-:W-:-:S03]  /*9960*/  ISETP.GE.AND P4, PT, R81, RZ, PT ;  /* 0x000000ff5100720c */ /* 0x000fc60003f86270 */
[----:B------:R-:W2:Y:S01]  /*9970*/  LDL R81, [R1+0x790] ;  /* 0x0007900001517983 */ /* 0x000ea20000100800 */
[----:B------:R-:W-:Y:S01]  /*9980*/  @!P5 IMAD.MOV R61, RZ, RZ, -R61 ;  /* 0x000000ffff3dd224 */ /* 0x000fe200078e0a3d */
[----:B---3--:R-:W-:-:S08]  /*9990*/  ISETP.GE.AND P0, PT, R80, RZ, PT ;  /* 0x000000ff5000720c */ /* 0x008fd00003f06270 */
[----:B------:R-:W-:Y:S01]  /*99a0*/  @!P4 IMAD.MOV R60, RZ, RZ, -R60 ;  /* 0x000000ffff3cc224 */ /* 0x000fe200078e0a3c */
[----:B------:R-:W3:Y:S01]  /*99b0*/  LDL R80, [R1+0x78c] ;  /* 0x00078c0001507983 */ /* 0x000ee20000100800 */
[----:B----4-:R-:W-:-:S03]  /*99c0*/  ISETP.GE.AND P1, PT, R75, RZ, PT ;  /* 0x000000ff4b00720c */ /* 0x010fc60003f26270 */
[----:B------:R-:W4:Y:S01]  /*99d0*/  LDL R75, [R1+0x794] ;  /* 0x00079400014b7983 */ /* 0x000f220000100800 */
[----:B--2---:R-:W-:-:S03]  /*99e0*/  ISETP.GE.AND P5, PT, R76, RZ, PT ;  /* 0x000000ff4c00720c */ /* 0x004fc60003fa6270 */
[----:B------:R-:W2:Y:S01]  /*99f0*/  LDL R76, [R1+0x7a8] ;  /* 0x0007a800014c7983 */ /* 0x000ea20000100800 */
[----:B------:R-:W-:-:S03]  /*9a00*/  ISETP.GE.AND P4, PT, R79, RZ, PT ;  /* 0x000000ff4f00720c */ /* 0x000fc60003f86270 */
[----:B------:R-:W2:Y:S01]  /*9a10*/  LDL R79, [R1+0x7a4] ;  /* 0x0007a400014f7983 */ /* 0x000ea20000100800 */
[----:B------:R-:W-:Y:S02]  /*9a20*/  @!P2 IMAD.MOV R62, RZ, RZ, -R62 ;  /* 0x000000ffff3ea224 */ /* 0x000fe400078e0a3e */
[----:B------:R-:W-:Y:S02]  /*9a30*/  @!P0 IMAD.MOV R59, RZ, RZ, -R59 ;  /* 0x000000ffff3b8224 */ /* 0x000fe400078e0a3b */
[----:B------:R-:W-:Y:S02]  /*9a40*/  @!P1 IMAD.MOV R58, RZ, RZ, -R58 ;  /* 0x000000ffff3a9224 */ /* 0x000fe400078e0a3a */
[----:B------:R-:W-:-:S03]  /*9a50*/  @!P5 IMAD.MOV R56, RZ, RZ, -R56 ;  /* 0x000000ffff38d224 */ /* 0x000fc600078e0a38 */
[----:B------:R-:W-:Y:S01]  /*9a60*/  @!P4 IMAD.MOV R55, RZ, RZ, -R55 ;  /* 0x000000ffff37c224 */ /* 0x000fe200078e0a37 */
[----:B------:R-:W-:Y:S02]  /*9a70*/  ISETP.GE.AND P2, PT, R73, RZ, PT ;  /* 0x000000ff4900720c */ /* 0x000fe40003f46270 */
[----:B------:R-:W2:Y:S01]  /*9a80*/  LDL R73, [R1+0x7c0] ;  /* 0x0007c00001497983 */ /* 0x000ea20000100800 */
[----:B------:R-:W-:-:S03]  /*9a90*/  ISETP.GE.AND P1, PT, R78, RZ, PT ;  /* 0x000000ff4e00720c */ /* 0x000fc60003f26270 */
[----:B------:R-:W2:Y:S01]  /*9aa0*/  LDL R78, [R1+0x7b0] ;  /* 0x0007b000014e7983 */ /* 0x000ea20000100800 */
[----:B------:R-:W-:-:S03]  /*9ab0*/  ISETP.GE.AND P0, PT, R77, RZ, PT ;  /* 0x000000ff4d00720c */ /* 0x000fc60003f06270 */
[----:B------:R-:W2:Y:S03]  /*9ac0*/  LDL R77, [R1+0x7ac] ;  /* 0x0007ac00014d7983 */ /* 0x000ea60000100800 */
[----:B------:R-:W-:Y:S01]  /*9ad0*/  @!P2 IMAD.MOV R57, RZ, RZ, -R57 ;  /* 0x000000ffff39a224 */ /* 0x000fe200078e0a39 */
[----:B------:R-:W-:Y:S02]  /*9ae0*/  ISETP.GE.AND P2, PT, R81, RZ, PT ;  /* 0x000000ff5100720c */ /* 0x000fe40003f46270 */
[----:B------:R-:W2:Y:S01]  /*9af0*/  LDL R81, [R1+0x7bc] ;  /* 0x0007bc0001517983 */ /* 0x000ea20000100800 */
[----:B------:R-:W-:Y:S01]  /*9b00*/  @!P1 IMAD.MOV R53, RZ, RZ, -R53 ;  /* 0x000000ffff359224 */ /* 0x000fe200078e0a35 */
[----:B---3--:R-:W-:Y:S02]  /*9b10*/  ISETP.GE.AND P5, PT, R80, RZ, PT ;  /* 0x000000ff5000720c */ /* 0x008fe40003fa6270 */
[----:B------:R-:W3:Y:S07]  /*9b20*/  LDL R80, [R1+0x7c4] ;  /* 0x0007c40001507983 */ /* 0x000eee0000100800 */
[----:B------:R-:W-:Y:S01]  /*9b30*/  @!P2 IMAD.MOV R52, RZ, RZ, -R52 ;  /* 0x000000ffff34a224 */ /* 0x000fe200078e0a34 */
[----:B----4-:R-:W-:-:S02]  /*9b40*/  ISETP.GE.AND P4, PT, R75, RZ, PT ;  /* 0x000000ff4b00720c */ /* 0x010fc40003f86270 */
[----:B------:R-:W4:Y:S01]  /*9b50*/  LDL R75, [R1+0x7c8] ;  /* 0x0007c800014b7983 */ /* 0x000f220000100800 */
[----:B--2---:R-:W-:-:S03]  /*9b60*/  ISETP.GE.AND P1, PT, R76, RZ, PT ;  /* 0x000000ff4c00720c */ /* 0x004fc60003f26270 */
[----:B------:R-:W2:Y:S01]  /*9b70*/  LDL R76, [R1+0x7d8] ;  /* 0x0007d800014c7983 */ /* 0x000ea20000100800 */
[----:B------:R-:W-:-:S03]  /*9b80*/  ISETP.GE.AND P2, PT, R79, RZ, PT ;  /* 0x000000ff4f00720c */ /* 0x000fc60003f46270 */
[----:B------:R-:W2:Y:S01]  /*9b90*/  LDL R79, [R1+0x7d4] ;  /* 0x0007d400014f7983 */ /* 0x000ea20000100800 */
[----:B------:R-:W-:Y:S01]  /*9ba0*/  @!P0 IMAD.MOV R54, RZ, RZ, -R54 ;  /* 0x000000ffff368224 */ /* 0x000fe200078e0a36 */
[----:B------:R-:W-:Y:S01]  /*9bb0*/  ISETP.GE.AND P0, PT, R72, RZ, PT ;  /* 0x000000ff4800720c */ /* 0x000fe20003f06270 */
[----:B------:R-:W-:Y:S01]  /*9bc0*/  @!P5 IMAD.MOV R51, RZ, RZ, -R51 ;  /* 0x000000ffff33d224 */ /* 0x000fe200078e0a33 */
[----:B------:R-:W2:Y:S01]  /*9bd0*/  LDL R72, [R1+0x7f0] ;  /* 0x0007f00001487983 */ /* 0x000ea20000100800 */
[----:B------:R-:W-:-:S10]  /*9be0*/  @!P4 IMAD.MOV R50, RZ, RZ, -R50 ;  /* 0x000000ffff32c224 */ /* 0x000fd400078e0a32 */
[----:B------:R-:W-:Y:S02]  /*9bf0*/  @!P0 IMAD.MOV R49, RZ, RZ, -R49 ;  /* 0x000000ffff318224 */ /* 0x000fe400078e0a31 */
[----:B------:R-:W-:Y:S02]  /*9c00*/  @!P1 IMAD.MOV R48, RZ, RZ, -R48 ;  /* 0x000000ffff309224 */ /* 0x000fe400078e0a30 */
[----:B------:R-:W-:Y:S01]  /*9c10*/  @!P2 IMAD.MOV R47, RZ, RZ, -R47 ;  /* 0x000000ffff2fa224 */ /* 0x000fe200078e0a2f */
[----:B------:R-:W-:Y:S02]  /*9c20*/  ISETP.GE.AND P0, PT, R73, RZ, PT ;  /* 0x000000ff4900720c */ /* 0x000fe40003f06270 */
[----:B------:R-:W2:Y:S01]  /*9c30*/  LDL R73, [R1+0x7ec] ;  /* 0x0007ec0001497983 */ /* 0x000ea20000100800 */
[----:B------:R-:W-:-:S03]  /*9c40*/  ISETP.GE.AND P4, PT, R78, RZ, PT ;  /* 0x000000ff4e00720c */ /* 0x000fc60003f86270 */
[----:B------:R-:W2:Y:S01]  /*9c50*/  LDL R78, [R1+0x7e0] ;  /* 0x0007e000014e7983 */ /* 0x000ea20000100800 */
[----:B------:R-:W-:-:S03]  /*9c60*/  ISETP.GE.AND P5, PT, R77, RZ, PT ;  /* 0x000000ff4d00720c */ /* 0x000fc60003fa6270 */
[----:B------:R-:W2:Y:S01]  /*9c70*/  LDL R77, [R1+0x7dc] ;  /* 0x0007dc00014d7983 */ /* 0x000ea20000100800 */
[----:B------:R-:W-:-:S03]  /*9c80*/  ISETP.GE.AND P1, PT, R81, RZ, PT ;  /* 0x000000ff5100720c */ /* 0x000fc60003f26270 */
[----:B------:R-:W2:Y:S01]  /*9c90*/  LDL R81, [R1+0x7f4] ;  /* 0x0007f40001517983 */ /* 0x000ea20000100800 */
[----:B------:R-:W-:Y:S02]  /*9ca0*/  @!P0 IMAD.MOV R44, RZ, RZ, -R44 ;  /* 0x000000ffff2c8224 */ /* 0x000fe400078e0a2c */
[----:B------:R-:W-:-:S03]  /*9cb0*/  @!P4 IMAD.MOV R45, RZ, RZ, -R45 ;  /* 0x000000ffff2dc224 */ /* 0x000fc600078e0a2d */
[----:B------:R-:W-:Y:S01]  /*9cc0*/  @!P5 IMAD.MOV R46, RZ, RZ, -R46 ;  /* 0x000000ffff2ed224 */ /* 0x000fe200078e0a2e */
[----:B---3--:R-:W-:Y:S02]  /*9cd0*/  ISETP.GE.AND P2, PT, R80, RZ, PT ;  /* 0x000000ff5000720c */ /* 0x008fe40003f46270 */
        /* <DEDUP_REMOVED lines=9> */
[----:B------:R-:W-:Y:S01]  /*9d70*/  @!P5 IMAD.MOV R41, RZ, RZ, -R41 ;  /* 0x000000ffff29d224 */ /* 0x000fe200078e0a29 */
[----:B------:R-:W-:Y:S01]  /*9d80*/  ISETP.GE.AND P5, PT, R72, RZ, PT ;  /* 0x000000ff4800720c */ /* 0x000fe20003fa6270 */
[----:B------:R-:W-:Y:S01]  /*9d90*/  @!P4 IMAD.MOV R40, RZ, RZ, -R40 ;  /* 0x000000ffff28c224 */ /* 0x000fe200078e0a28 */
[----:B------:R-:W-:Y:S01]  /*9da0*/  ISETP.GE.AND P6, PT, R6, RZ, PT ;  /* 0x000000ff0600720c */ /* 0x000fe20003fc6270 */
[----:B------:R-:W2:Y:S04]  /*9db0*/  LDL R72, [R1+0x788] ;  /* 0x0007880001487983 */ /* 0x000ea80000100800 */
[----:B------:R-:W2:Y:S01]  /*9dc0*/  LDL R6, [R1+0x79c] ;  /* 0x00079c0001067983 */ /* 0x000ea20000100800 */
[----:B------:R-:W-:-:S05]  /*9dd0*/  @!P0 IMAD.MOV R39, RZ, RZ, -R39 ;  /* 0x000000ffff278224 */ /* 0x000fca00078e0a27 */
        /* <DEDUP_REMOVED lines=8> */
[----:B------:R-:W2:Y:S01]  /*9e60*/  LDL.LU R81, [R1+0x8d8] ;  /* 0x0008d80001517983 */ /* 0x000ea20000300800 */
[----:B------:R-:W-:Y:S02]  /*9e70*/  @!P4 IMAD.MOV R35, RZ, RZ, -R35 ;  /* 0x000000ffff23c224 */ /* 0x000fe400078e0a23 */
[----:B------:R-:W-:-:S03]  /*9e80*/  @!P2 IMAD.MOV R37, RZ, RZ, -R37 ;  /* 0x000000ffff25a224 */ /* 0x000fc600078e0a25 */
[----:B------:R-:W-:Y:S01]  /*9e90*/  @!P1 IMAD.MOV R38, RZ, RZ, -R38 ;  /* 0x000000ffff269224 */ /* 0x000fe200078e0a26 */
[----:B---3--:R-:W-:Y:S02]  /*9ea0*/  ISETP.GE.AND P1, PT, R80, RZ, PT ;  /* 0x000000ff5000720c */ /* 0x008fe40003f26270 */
[----:B------:R-:W3:Y:S01]  /*9eb0*/  LDL.LU R80, [R1+0x8d4] ;  /* 0x0008d40001507983 */ /* 0x000ee20000300800 */
[----:B----4-:R-:W-:-:S03]  /*9ec0*/  ISETP.GE.AND P2, PT, R75, RZ, PT ;  /* 0x000000ff4b00720c */ /* 0x010fc60003f46270 */
[----:B------:R-:W4:Y:S01]  /*9ed0*/  LDL.LU R75, [R1+0x8d0] ;  /* 0x0008d000014b7983 */ /* 0x000f220000300800 */
[----:B--2---:R-:W-:-:S03]  /*9ee0*/  ISETP.GE.AND P5, PT, R76, RZ, PT ;  /* 0x000000ff4c00720c */ /* 0x004fc60003fa6270 */
[----:B------:R-:W2:Y:S01]  /*9ef0*/  LDL.LU R76, [R1+0x8cc] ;  /* 0x0008cc00014c7983 */ /* 0x000ea20000300800 */
[----:B------:R-:W-:-:S03]  /*9f00*/  ISETP.GE.AND P4, PT, R79, RZ, PT ;  /* 0x000000ff4f00720c */ /* 0x000fc60003f86270 */
[----:B------:R-:W2:Y:S01]  /*9f10*/  LDL.LU R79, [R1+0x8c8] ;  /* 0x0008c800014f7983 */ /* 0x000ea20000300800 */
[----:B------:R-:W-:Y:S02]  /*9f20*/  @!P0 IMAD.MOV R34, RZ, RZ, -R34 ;  /* 0x000000ffff228224 */ /* 0x000fe400078e0a22 */
[----:B------:R-:W-:Y:S02]  /*9f30*/  @!P1 IMAD.MOV R33, RZ, RZ, -R33 ;  /* 0x000000ffff219224 */ /* 0x000fe400078e0a21 */
[----:B------:R-:W-:Y:S01]  /*9f40*/  @!P2 IMAD.MOV R32, RZ, RZ, -R32 ;  /* 0x000000ffff20a224 */ /* 0x000fe200078e0a20 */
[----:B------:R-:W-:Y:S01]  /*9f50*/  ISETP.GE.AND P2, PT, R68, RZ, PT ;  /* 0x000000ff4400720c */ /* 0x000fe20003f46270 */
[----:B------:R-:W-:Y:S01]  /*9f60*/  @!P5 IMAD.MOV R31, RZ, RZ, -R31 ;  /* 0x000000ffff1fd224 */ /* 0x000fe200078e0a1f */
[----:B------:R-:W-:Y:S02]  /*9f70*/  ISETP.GE.AND P5, PT, R6, RZ, PT ;  /* 0x000000ff0600720c */ /* 0x000fe40003fa6270 */
[----:B------:R-:W-:Y:S01]  /*9f80*/  @!P4 IMAD.MOV R30, RZ, RZ, -R30 ;  /* 0x000000ffff1ec224 */ /* 0x000fe200078e0a1e */
[----:B------:R-:W-:-:S08]  /*9f90*/  ISETP.GE.AND P4, PT, R72, RZ, PT ;  /* 0x000000ff4800720c */ /* 0x000fd00003f86270 */
[----:B------:R-:W-:Y:S02]  /*9fa0*/  @!P2 IMAD.MOV R27, RZ, RZ, -R27 ;  /* 0x000000ffff1ba224 */ /* 0x000fe400078e0a1b */
[----:B------:R-:W-:-:S03]  /*9fb0*/  @!P5 IMAD.MOV R26, RZ, RZ, -R26 ;  /* 0x000000ffff1ad224 */ /* 0x000fc600078e0a1a */
[----:B------:R-:W-:Y:S01]  /*9fc0*/  @!P4 IMAD.MOV R25, RZ, RZ, -R25 ;  /* 0x000000ffff19c224 */ /* 0x000fe200078e0a19 */
[----:B------:R-:W-:-:S13]  /*9fd0*/  ISETP.GE.AND P4, PT, R83, RZ, PT ;  /* 0x000000ff5300720c */ /* 0x000fda0003f86270 */
[----:B------:R-:W-:Y:S01]  /*9fe0*/  @!P4 IMAD.MOV R20, RZ, RZ, -R20 ;  /* 0x000000ffff14c224 */ /* 0x000fe200078e0a14 */
[----:B------:R-:W-:-:S13]  /*9ff0*/  ISETP.GE.AND P4, PT, R89, RZ, PT ;  /* 0x000000ff5900720c */ /* 0x000fda0003f86270 */
[----:B------:R-:W-:Y:S01]  /*a000*/  @!P4 IMAD.MOV R15, RZ, RZ, -R15 ;  /* 0x000000ffff0fc224 */ /* 0x000fe200078e0a0f */
[----:B------:R-:W-:Y:S02]  /*a010*/  ISETP.GE.AND P4, PT, R3, RZ, PT ;  /* 0x000000ff0300720c */ /* 0x000fe40003f86270 */
[----:B------:R-:W-:Y:S02]  /*a020*/  ISETP.GE.AND P1, PT, R78, RZ, PT ;  /* 0x000000ff4e00720c */ /* 0x000fe40003f26270 */
[----:B------:R-:W-:Y:S02]  /*a030*/  ISETP.GE.AND P0, PT, R77, RZ, PT ;  /* 0x000000ff4d00720c */ /* 0x000fe40003f06270 */
[----:B------:R-:W4:Y:S01]  /*a040*/  LDL.LU R77, [R1+0x8c4] ;  /* 0x0008c400014d7983 */ /* 0x000f220000300800 */
[----:B------:R-:W-:-:S03]  /*a050*/  ISETP.GE.AND P5, PT, R81, RZ, PT ;  /* 0x000000ff5100720c */ /* 0x000fc60003fa6270 */
[----:B------:R-:W4:Y:S05]  /*a060*/  LDL.LU R78, [R1+0x8c0] ;  /* 0x0008c000014e7983 */ /* 0x000f2a0000300800 */
[----:B------:R-:W-:Y:S02]  /*a070*/  @!P1 IMAD.MOV R28, RZ, RZ, -R28 ;  /* 0x000000ffff1c9224 */ /* 0x000fe400078e0a1c */
[----:B------:R-:W-:Y:S01]  /*a080*/  @!P0 IMAD.MOV R29, RZ, RZ, -R29 ;  /* 0x000000ffff1d8224 */ /* 0x000fe200078e0a1d */
[----:B------:R-:W-:Y:S02]  /*a090*/  ISETP.GE.AND P0, PT, R73, RZ, PT ;  /* 0x000000ff4900720c */ /* 0x000fe40003f06270 */
[----:B---3--:R-:W-:-:S02]  /*a0a0*/  ISETP.GE.AND P2, PT, R80, RZ, PT ;  /* 0x000000ff5000720c */ /* 0x008fc40003f46270 */
[----:B--2---:R-:W-:-:S09]  /*a0b0*/  ISETP.GE.AND P1, PT, R79, RZ, PT ;  /* 0x000000ff4f00720c */ /* 0x004fd20003f26270 */
[----:B------:R-:W-:Y:S01]  /*a0c0*/  @!P0 IMAD.MOV R24, RZ, RZ, -R24 ;  /* 0x000000ffff188224 */ /* 0x000fe200078e0a18 */
[----:B------:R-:W-:Y:S01]  /*a0d0*/  ISETP.GE.AND P0, PT, R85, RZ, PT ;  /* 0x000000ff5500720c */ /* 0x000fe20003f06270 */
[----:B------:R-:W-:Y:S01]  /*a0e0*/  @!P2 IMAD.MOV R22, RZ, RZ, -R22 ;  /* 0x000000ffff16a224 */ /* 0x000fe200078e0a16 */
[----:B------:R-:W-:Y:S01]  /*a0f0*/  ISETP.GE.AND P2, PT, R88, RZ, PT ;  /* 0x000000ff5800720c */ /* 0x000fe20003f46270 */
[----:B------:R-:W-:Y:S01]  /*a100*/  @!P5 IMAD.MOV R21, RZ, RZ, -R21 ;  /* 0x000000ffff15d224 */ /* 0x000fe200078e0a15 */
[----:B------:R-:W-:Y:S01]  /*a110*/  ISETP.GE.AND P5, PT, R90, RZ, PT ;  /* 0x000000ff5a00720c */ /* 0x000fe20003fa6270 */
[----:B------:R-:W2:Y:S04]  /*a120*/  LDL.LU R79, [R1+0x8bc] ;  /* 0x0008bc00014f7983 */ /* 0x000ea80000300800 */
[----:B------:R-:W3:Y:S01]  /*a130*/  LDL.LU R80, [R1+0x8b8] ;  /* 0x0008b80001507983 */ /* 0x000ee20000300800 */
[----:B------:R-:W-:Y:S01]  /*a140*/  @!P1 IMAD.MOV R23, RZ, RZ, -R23 ;  /* 0x000000ffff179224 */ /* 0x000fe200078e0a17 */
[----:B------:R-:W-:-:S02]  /*a150*/  ISETP.GE.AND P1, PT, R87, RZ, PT ;  /* 0x000000ff5700720c */ /* 0x000fc40003f26270 */
[----:B------:R-:W2:Y:S04]  /*a160*/  LDL.LU R81, [R1+0x8b4] ;  /* 0x0008b40001517983 */ /* 0x000ea80000300800 */
[----:B------:R-:W2:Y:S01]  /*a170*/  LDL.LU R83, [R1+0x8b0] ;  /* 0x0008b00001537983 */ /* 0x000ea20000300800 */
[----:B------:R-:W-:-:S03]  /*a180*/  @!P0 IMAD.MOV R19, RZ, RZ, -R19 ;  /* 0x000000ffff138224 */ /* 0x000fc600078e0a13 */
[----:B------:R-:W2:Y:S01]  /*a190*/  LDL.LU R85, [R1+0x8ac] ;  /* 0x0008ac0001557983 */ /* 0x000ea20000300800 */
[----:B------:R-:W-:-:S03]  /*a1a0*/  ISETP.GE.AND P0, PT, R91, RZ, PT ;  /* 0x000000ff5b00720c */ /* 0x000fc60003f06270 */
[----:B------:R-:W2:Y:S01]  /*a1b0*/  LDL.LU R87, [R1+0x8a8] ;  /* 0x0008a80001577983 */ /* 0x000ea20000300800 */
[----:B------:R-:W-:-:S03]  /*a1c0*/  @!P1 IMAD.MOV R18, RZ, RZ, -R18 ;  /* 0x000000ffff129224 */ /* 0x000fc600078e0a12 */
[----:B------:R-:W2:Y:S01]  /*a1d0*/  LDL.LU R88, [R1+0x8a4] ;  /* 0x0008a40001587983 */ /* 0x000ea20000300800 */
[----:B------:R-:W-:Y:S01]  /*a1e0*/  ISETP.GE.AND P1, PT, R92, RZ, PT ;  /* 0x000000ff5c00720c */ /* 0x000fe20003f26270 */
[----:B------:R-:W-:Y:S02]  /*a1f0*/  @!P2 IMAD.MOV R17, RZ, RZ, -R17 ;  /* 0x000000ffff11a224 */ /* 0x000fe400078e0a11 */
[----:B------:R-:W2:Y:S01]  /*a200*/  LDL.LU R90, [R1+0x8a0] ;  /* 0x0008a000015a7983 */ /* 0x000ea20000300800 */
[----:B------:R-:W-:Y:S01]  /*a210*/  ISETP.GE.AND P2, PT, R93, RZ, PT ;  /* 0x000000ff5d00720c */ /* 0x000fe20003f46270 */
[----:B------:R-:W-:Y:S02]  /*a220*/  @!P5 IMAD.MOV R16, RZ, RZ, -R16 ;  /* 0x000000ffff10d224 */ /* 0x000fe400078e0a10 */
[----:B------:R-:W2:Y:S01]  /*a230*/  LDL.LU R89, [R1+0x89c] ;  /* 0x00089c0001597983 */ /* 0x000ea20000300800 */
[----:B------:R-:W-:-:S03]  /*a240*/  ISETP.GE.AND P5, PT, R5, RZ, PT ;  /* 0x000000ff0500720c */ /* 0x000fc60003fa6270 */
[----:B------:R-:W2:Y:S04]  /*a250*/  LDL.LU R91, [R1+0x898] ;  /* 0x00089800015b7983 */ /* 0x000ea80000300800 */
[----:B------:R-:W2:Y:S04]  /*a260*/  LDL.LU R92, [R1+0x894] ;  /* 0x00089400015c7983 */ /* 0x000ea80000300800 */
[----:B------:R-:W2:Y:S04]  /*a270*/  LDL.LU R93, [R1+0x890] ;  /* 0x00089000015d7983 */ /* 0x000ea80000300800 */
[----:B------:R-:W2:Y:S04]  /*a280*/  LDL.LU R5, [R1+0x88c] ;  /* 0x00088c0001057983 */ /* 0x000ea80000300800 */
[----:B------:R-:W2:Y:S01]  /*a290*/  LDL.LU R3, [R1+0x888] ;  /* 0x0008880001037983 */ /* 0x000ea20000300800 */
[----:B------:R-:W-:-:S02]  /*a2a0*/  @!P2 IMAD.MOV R12, RZ, RZ, -R12 ;  /* 0x000000ffff0ca224 */ /* 0x000fc400078e0a0c */
[----:B------:R-:W-:Y:S01]  /*a2b0*/  @!P6 IMAD.MOV R70, RZ, RZ, -R70 ;  /* 0x000000ffff46e224 */ /* 0x000fe200078e0a46 */
[----:B--2---:R-:W-:Y:S02]  /*a2c0*/  ISETP.NE.AND P2, PT, R3, RZ, PT ;  /* 0x000000ff0300720c */ /* 0x004fe40003f45270 */
[----:B------:R-:W-:-:S04]  /*a2d0*/  LOP3.LUT R3, RZ, R3, RZ, 0x33, !PT ;  /* 0x00000003ff037212 */ /* 0x000fc800078e33ff */
[C---:B------:R-:W-:Y:S02]  /*a2e0*/  SEL R6, R3.reuse, R71, !P2 ;  /* 0x0000004703067207 */ /* 0x040fe40005000000 */
[----:B------:R-:W-:-:S03]  /*a2f0*/  SEL R68, R3, R70, !P2 ;  /* 0x0000004603447207 */ /* 0x000fc60005000000 */
[----:B------:R0:W-:Y:S01]  /*a300*/  STL [R1+0x210], R6 ;  /* 0x0002100601007387 */ /* 0x0001e20000100800 */
[C---:B------:R-:W-:Y:S02]  /*a310*/  SEL R67, R3.reuse, R67, !P2 ;  /* 0x0000004303437207 */ /* 0x040fe40005000000 */
[C---:B------:R-:W-:Y:S01]  /*a320*/  SEL R66, R3.reuse, R66, !P2 ;  /* 0x0000004203427207 */ /* 0x040fe20005000000 */
[----:B------:R-:W-:Y:S01]  /*a330*/  STL [R1+0x20c], R68 ;  /* 0x00020c4401007387 */ /* 0x000fe20000100800 */
[----:B0-----:R-:W-:-:S05]  /*a340*/  SEL R6, R3, R69, !P2 ;  /* 0x0000004503067207 */ /* 0x001fca0005000000 */
[----:B------:R0:W-:Y:S01]  /*a350*/  STL [R1+0x208], R6 ;  /* 0x0002080601007387 */ /* 0x0001e20000100800 */
[----:B------:R-:W-:-:S03]  /*a360*/  SEL R64, R3, R64, !P2 ;  /* 0x0000004003407207 */ /* 0x000fc60005000000 */
[----:B------:R-:W-:Y:S01]  /*a370*/  STL [R1+0x204], R67 ;  /* 0x0002044301007387 */ /* 0x000fe20000100800 */
[C---:B------:R-:W-:Y:S02]  /*a380*/  SEL R63, R3.reuse, R63, !P2 ;  /* 0x0000003f033f7207 */ /* 0x040fe40005000000 */
[C---:B0-----:R-:W-:Y:S01]  /*a390*/  SEL R6, R3.reuse, R65, !P2 ;  /* 0x0000004103067207 */ /* 0x041fe20005000000 */
[----:B------:R-:W-:Y:S04]  /*a3a0*/  STL [R1+0x200], R66 ;  /* 0x0002004201007387 */ /* 0x000fe80000100800 */
        /* <DEDUP_REMOVED lines=30> */
[----:B------:R0:W-:Y:S04]  /*a590*/  STL [R1+0xe0], R6 ;  /* 0x0000e00601007387 */ /* 0x0001e80000100800 */
[----:B------:R-:W-:Y:S01]  /*a5a0*/  STL [R1+0xdc], R49 ;  /* 0x0000dc3101007387 */ /* 0x000fe20000100800 */
[----:B0-----:R-:W-:-:S03]  /*a5b0*/  SEL R6, R3, R47, !P2 ;  /* 0x0000002f03067207 */ /* 0x001fc60005000000 */
[----:B------:R-:W-:Y:S04]  /*a5c0*/  STL [R1+0xd8], R48 ;  /* 0x0000d83001007387 */ /* 0x000fe80000100800 */
[----:B------:R0:W-:Y:S04]  /*a5d0*/  STL [R1+0xc8], R6 ;  /* 0x0000c80601007387 */ /* 0x0001e80000100800 */
[----:B0-----:R-:W2:Y:S01]  /*a5e0*/  LDL.LU R6, [R1+0x1a8] ;  /* 0x0001a80001067983 */ /* 0x001ea20000300800 */
[C---:B-1----:R-:W-:Y:S02]  /*a5f0*/  SEL R72, R3.reuse, R42, !P2 ;  /* 0x0000002a03487207 */ /* 0x042fe40005000000 */
[----:B------:R-:W-:-:S02]  /*a600*/  SEL R42, R3, R41, !P2 ;  /* 0x00000029032a7207 */ /* 0x000fc40005000000 */
[----:B------:R-:W0:Y:S01]  /*a610*/  S2R R41, SR_TID.X ;  /* 0x0000000000297919 */ /* 0x000e220000002100 */
[C---:B------:R-:W-:Y:S02]  /*a620*/  SEL R73, R3.reuse, R43, !P2 ;  /* 0x0000002b03497207 */ /* 0x040fe40005000000 */
[----:B------:R-:W-:Y:S02]  /*a630*/  SEL R43, R3, R40, !P2 ;  /* 0x00000028032b7207 */ /* 0x000fe40005000000 */
[----:B------:R-:W1:Y:S01]  /*a640*/  LDC R40, c[0x0][0x3a0] ;  /* 0x0000e800ff287b82 */ /* 0x000e620000000800 */
[----:B------:R-:W-:Y:S01]  /*a650*/  @!P0 IMAD.MOV R14, RZ, RZ, -R14 ;  /* 0x000000ffff0e8224 */ /* 0x000fe200078e0a0e */
[----:B------:R-:W-:Y:S01]  /*a660*/  ISETP.GE.AND P0, PT, R86, RZ, PT ;  /* 0x000000ff5600720c */ /* 0x000fe20003f06270 */
[----:B------:R-:W-:Y:S01]  /*a670*/  @!P1 IMAD.MOV R13, RZ, RZ, -R13 ;  /* 0x000000ffff0d9224 */ /* 0x000fe200078e0a0d */
[----:B------:R-:W-:Y:S02]  /*a680*/  ISETP.GE.AND P1, PT, R84, RZ, PT ;  /* 0x000000ff5400720c */ /* 0x000fe40003f26270 */
[----:B------:R-:W-:-:S02]  /*a690*/  ISETP.GE.AND P6, PT, R82, RZ, PT ;  /* 0x000000ff5200720c */ /* 0x000fc40003fc6270 */
[C---:B------:R-:W-:Y:S02]  /*a6a0*/  SEL R46, R3.reuse, R46, !P2 ;  /* 0x0000002e032e7207 */ /* 0x040fe40005000000 */
[C---:B------:R-:W-:Y:S02]  /*a6b0*/  SEL R45, R3.reuse, R45, !P2 ;  /* 0x0000002d032d7207 */ /* 0x040fe40005000000 */
[C---:B------:R-:W-:Y:S01]  /*a6c0*/  SEL R48, R3.reuse, R36, !P2 ;  /* 0x0000002403307207 */ /* 0x040fe20005000000 */
[----:B------:R0:W-:Y:S01]  /*a6d0*/  STL [R1+0xc4], R46 ;  /* 0x0000c42e01007387 */ /* 0x0001e20000100800 */
[----:B------:R-:W-:-:S03]  /*a6e0*/  SEL R49, R3, R35, !P2 ;  /* 0x0000002303317207 */ /* 0x000fc60005000000 */
[----:B------:R0:W-:Y:S01]  /*a6f0*/  STL [R1+0xc0], R45 ;  /* 0x0000c02d01007387 */ /* 0x0001e20000100800 */
[----:B------:R-:W-:-:S03]  /*a700*/  SEL R54, R3, R32, !P2 ;  /* 0x0000002003367207 */ /* 0x000fc60005000000 */
[----:B------:R-:W3:Y:S01]  /*a710*/  LDL.LU R36, [R1+0x1c8] ;  /* 0x0001c80001247983 */ /* 0x000ee20000300800 */
[----:B------:R-:W-:-:S03]  /*a720*/  SEL R55, R3, R31, !P2 ;  /* 0x0000001f03377207 */ /* 0x000fc60005000000 */
[----:B------:R-:W3:Y:S01]  /*a730*/  LDL.LU R35, [R1+0x1cc] ;  /* 0x0001cc0001237983 */ /* 0x000ee20000300800 */
[----:B------:R-:W-:-:S03]  /*a740*/  SEL R57, R3, R30, !P2 ;  /* 0x0000001e03397207 */ /* 0x000fc60005000000 */
[----:B------:R-:W3:Y:S01]  /*a750*/  LDL.LU R32, [R1+0x27c] ;  /* 0x00027c0001207983 */ /* 0x000ee20000300800 */
[----:B------:R-:W-:Y:S01]  /*a760*/  SEL R64, R3, R27, !P2 ;  /* 0x0000001b03407207 */ /* 0x000fe20005000000 */
[----:B------:R-:W-:Y:S02]  /*a770*/  @!P5 IMAD.MOV R11, RZ, RZ, -R11 ;  /* 0x000000ffff0bd224 */ /* 0x000fe400078e0a0b */
[----:B------:R-:W3:Y:S01]  /*a780*/  LDL.LU R31, [R1+0x1b8] ;  /* 0x0001b800011f7983 */ /* 0x000ee20000300800 */
[----:B------:R-:W-:Y:S02]  /*a790*/  @!P4 IMAD.MOV R10, RZ, RZ, -R10 ;  /* 0x000000ffff0ac224 */ /* 0x000fe400078e0a0a */
[----:B------:R-:W-:Y:S01]  /*a7a0*/  @!P0 IMAD.MOV R9, RZ, RZ, -R9 ;  /* 0x000000ffff098224 */ /* 0x000fe200078e0a09 */
[----:B------:R-:W3:Y:S01]  /*a7b0*/  LDL.LU R30, [R1+0x1bc] ;  /* 0x0001bc00011e7983 */ /* 0x000ee20000300800 */
[----:B------:R-:W-:Y:S02]  /*a7c0*/  @!P1 IMAD.MOV R7, RZ, RZ, -R7 ;  /* 0x000000ffff079224 */ /* 0x000fe400078e0a07 */
[----:B------:R-:W-:Y:S01]  /*a7d0*/  @!P6 IMAD.MOV R8, RZ, RZ, -R8 ;  /* 0x000000ffff08e224 */ /* 0x000fe200078e0a08 */
[----:B------:R-:W3:Y:S01]  /*a7e0*/  LDL.LU R27, [R1+0x280] ;  /* 0x00028000011b7983 */ /* 0x000ee20000300800 */
[----:B------:R-:W-:-:S04]  /*a7f0*/  @!UP1 UIADD3 UR4, UPT, UPT, -UR7, 0x100000, URZ ;  /* 0x0010000007049890 */ /* 0x000fc8000fffe1ff */
[----:B------:R-:W-:Y:S02]  /*a800*/  @!UP1 USHF.L.U32 UR5, UR4, 0xb, URZ ;  /* 0x0000000b04059899 */ /* 0x000fe400080006ff */
[----:B------:R-:W-:Y:S01]  /*a810*/  @!UP1 USHF.L.U32 UR4, UR4, 0x1, URZ ;  /* 0x0000000104049899 */ /* 0x000fe200080006ff */
[----:B------:R-:W-:Y:S01]  /*a820*/  VOTEU.ALL UP2, P3 ;  /* 0x0000000000ff7886 */ /* 0x000fe20001840000 */
[C---:B------:R-:W-:Y:S01]  /*a830*/  SEL R86, R3.reuse, R44, !P2 ;  /* 0x0000002c03567207 */ /* 0x040fe20005000000 */
[----:B------:R-:W1:Y:S01]  /*a840*/  LDCU UR7, c[0x0][0x3b0] ;  /* 0x00007600ff0777ac */ /* 0x000e620008000800 */
[C---:B0-----:R-:W-:Y:S02]  /*a850*/  SEL R46, R3.reuse, R37, !P2 ;  /* 0x00000025032e7207 */ /* 0x041fe40005000000 */
[C---:B------:R-:W-:Y:S02]  /*a860*/  SEL R51, R3.reuse, R34, !P2 ;  /* 0x0000002203337207 */ /* 0x040fe40005000000 */
[----:B------:R-:W-:-:S02]  /*a870*/  SEL R53, R3, R33, !P2 ;  /* 0x0000002103357207 */ /* 0x000fc40005000000 */
[C---:B------:R-:W-:Y:S02]  /*a880*/  SEL R44, R3.reuse, R39, !P2 ;  /* 0x00000027032c7207 */ /* 0x040fe40005000000 */
[C---:B------:R-:W-:Y:S01]  /*a890*/  SEL R45, R3.reuse, R38, !P2 ;  /* 0x00000026032d7207 */ /* 0x040fe20005000000 */
[----:B------:R0:W1:Y:S01]  /*a8a0*/  @!UP2 SYNCS.EXCH.64 URZ, [UR9+0xc008], UR4 ;  /* 0x00c0080409ffa5b2 */ /* 0x0000620008000100 */
[C---:B------:R-:W-:Y:S02]  /*a8b0*/  SEL R60, R3.reuse, R29, !P2 ;  /* 0x0000001d033c7207 */ /* 0x040fe40005000000 */
[C---:B------:R-:W-:Y:S02]  /*a8c0*/  SEL R61, R3.reuse, R28, !P2 ;  /* 0x0000001c033d7207 */ /* 0x040fe40005000000 */
[C---:B------:R-:W-:Y:S02]  /*a8d0*/  SEL R65, R3.reuse, R26, !P2 ;  /* 0x0000001a03417207 */ /* 0x040fe40005000000 */
[----:B------:R-:W-:-:S02]  /*a8e0*/  SEL R67, R3, R25, !P2 ;  /* 0x0000001903437207 */ /* 0x000fc40005000000 */
[C---:B------:R-:W-:Y:S02]  /*a8f0*/  SEL R71, R3.reuse, R24, !P2 ;  /* 0x0000001803477207 */ /* 0x040fe40005000000 */
[C---:B------:R-:W-:Y:S01]  /*a900*/  SEL R70, R3.reuse, R23, !P2 ;  /* 0x0000001703467207 */ /* 0x040fe20005000000 */
[----:B0-----:R-:W0:Y:S01]  /*a910*/  LDCU UR4, c[0x0][0x3b0] ;  /* 0x00007600ff0477ac */ /* 0x001e220008000800 */
[C---:B------:R-:W-:Y:S02]  /*a920*/  SEL R69, R3.reuse, R22, !P2 ;  /* 0x0000001603457207 */ /* 0x040fe40005000000 */
[C---:B------:R-:W-:Y:S01]  /*a930*/  SEL R66, R3.reuse, R21, !P2 ;  /* 0x0000001503427207 */ /* 0x040fe20005000000 */
[----:B------:R-:W0:Y:S01]  /*a940*/  LDCU UR5, c[0x0][0x3b0] ;  /* 0x00007600ff0577ac */ /* 0x000e220008000800 */
[C---:B------:R-:W-:Y:S02]  /*a950*/  SEL R63, R3.reuse, R20, !P2 ;  /* 0x00000014033f7207 */ /* 0x040fe40005000000 */
[----:B------:R-:W-:-:S02]  /*a960*/  SEL R62, R3, R19, !P2 ;  /* 0x00000013033e7207 */ /* 0x000fc40005000000 */
[C---:B------:R-:W-:Y:S02]  /*a970*/  SEL R59, R3.reuse, R18, !P2 ;  /* 0x00000012033b7207 */ /* 0x040fe40005000000 */
[C---:B------:R-:W-:Y:S02]  /*a980*/  SEL R58, R3.reuse, R17, !P2 ;  /* 0x00000011033a7207 */ /* 0x040fe40005000000 */
[C---:B------:R-:W-:Y:S02]  /*a990*/  SEL R56, R3.reuse, R16, !P2 ;  /* 0x0000001003387207 */ /* 0x040fe40005000000 */
[C---:B------:R-:W-:Y:S02]  /*a9a0*/  SEL R52, R3.reuse, R15, !P2 ;  /* 0x0000000f03347207 */ /* 0x040fe40005000000 */
[C---:B------:R-:W-:Y:S02]  /*a9b0*/  SEL R50, R3.reuse, R14, !P2 ;  /* 0x0000000e03327207 */ /* 0x040fe40005000000 */
[----:B------:R-:W-:-:S02]  /*a9c0*/  SEL R47, R3, R13, !P2 ;  /* 0x0000000d032f7207 */ /* 0x000fc40005000000 */
[C---:B------:R-:W-:Y:S02]  /*a9d0*/  SEL R37, R3.reuse, R12, !P2 ;  /* 0x0000000c03257207 */ /* 0x040fe40005000000 */
[C---:B------:R-:W-:Y:S02]  /*a9e0*/  SEL R34, R3.reuse, R11, !P2 ;  /* 0x0000000b03227207 */ /* 0x040fe40005000000 */
[C---:B------:R-:W-:Y:S02]  /*a9f0*/  SEL R33, R3.reuse, R10, !P2 ;  /* 0x0000000a03217207 */ /* 0x040fe40005000000 */
[C---:B------:R-:W-:Y:S02]  /*aa00*/  SEL R84, R3.reuse, R9, !P2 ;  /* 0x0000000903547207 */ /* 0x040fe40005000000 */
[C---:B------:R-:W-:Y:S02]  /*aa10*/  SEL R82, R3.reuse, R7, !P2 ;  /* 0x0000000703527207 */ /* 0x040fe40005000000 */
[----:B------:R-:W-:Y:S01]  /*aa20*/  SEL R68, R3, R8, !P2 ;  /* 0x0000000803447207 */ /* 0x000fe20005000000 */
[----:B-1----:R-:W-:Y:S01]  /*aa30*/  VIADD R3, R40, 0xffffff91 ;  /* 0xffffff9128037836 */ /* 0x002fe20000000000 */
[----:B------:R-:W-:-:S04]  /*aa40*/  LOP3.LUT R41, R41, 0x7f, RZ, 0xc0, !PT ;  /* 0x0000007f29297812 */ /* 0x000fc800078ec0ff */
[----:B------:R-:W-:Y:S01]  /*aa50*/  ISETP.GE.U32.AND P0, PT, R3, 0x7fffff12, PT ;  /* 0x7fffff120300780c */ /* 0x000fe20003f06070 */
[----:B------:R-:W-:Y:S01]  /*aa60*/  IMAD R3, R4, 0x6e, RZ ;  /* 0x0000006e04037824 */ /* 0x000fe200078e02ff */
[----:B--2---:R1:W-:Y:S04]  /*aa70*/  STS.U8 [R41+UR9], R6 ;  /* 0x0000000629007988 */ /* 0x0043e80008000009 */
[----:B-1----:R-:W-:-:S04]  /*aa80*/  IADD3 R6, P1, PT, R3, R0, RZ ;  /* 0x0000000003067210 */ /* 0x002fc80007f3e0ff */
[----:B------:R-:W-:Y:S01]  /*aa90*/  LEA.HI.X.SX32 R7, R3, R2, 0x1, P1 ;  /* 0x0000000203077211 */ /* 0x000fe200008f0eff */
[----:B------:R1:W-:Y:S04]  /*aaa0*/  STL [R1+0x1ac], R6 ;  /* 0x0001ac0601007387 */ /* 0x0003e80000100800 */
[----:B------:R2:W-:Y:S04]  /*aab0*/  STL [R1+0x1a8], R7 ;  /* 0x0001a80701007387 */ /* 0x0005e80000100800 */
[----:B------:R-:W4:Y:S04]  /*aac0*/  LDL.LU R38, [R1+0x274] ;  /* 0x0002740001267983 */ /* 0x000f280000300800 */
[----:B------:R-:W4:Y:S04]  /*aad0*/  LDL.LU R29, [R1+0x60] ;  /* 0x00006000011d7983 */ /* 0x000f280000300800 */
[----:B------:R-:W4:Y:S01]  /*aae0*/  LDL.LU R39, [R1+0x58] ;  /* 0x0000580001277983 */ /* 0x000f220000300800 */
[----:B------:R-:W-:Y:S01]  /*aaf0*/  PRMT R9, RZ, 0x7610, R9 ;  /* 0x00007610ff097816 */ /* 0x000fe20000000009 */
[----:B------:R-:W-:-:S05]  /*ab00*/  VIADD R3, R40, 0xffffff89 ;  /* 0xffffff8928037836 */ /* 0x000fca0000000000 */
[----:B------:R1:W4:Y:S01]  /*ab10*/  @!P0 LDG.E.U8 R9, desc[UR18][R6.64] ;  /* 0x0000001206098981 */ /* 0x000322000c1e1100 */
[----:B------:R-:W-:Y:S01]  /*ab20*/  ISETP.GE.U32.AND P0, PT, R3, 0x7fffff0a, PT ;  /* 0x7fffff0a0300780c */ /* 0x000fe20003f06070 */
[----:B------:R-:W-:Y:S01]  /*ab30*/  IMAD R3, R4, 0x76, RZ ;  /* 0x0000007604037824 */ /* 0x000fe200078e02ff */
[----:B------:R-:W-:-:S04]  /*ab40*/  PRMT R8, RZ, 0x7610, R8 ;  /* 0x00007610ff087816 */ /* 0x000fc80000000008 */
[C---:B-1----:R-:W-:Y:S01]  /*ab50*/  IADD3 R6, P1, PT, R3.reuse, R0, RZ ;  /* 0x0000000003067210 */ /* 0x042fe20007f3e0ff */
[----:B---3--:R-:W-:Y:S03]  /*ab60*/  STS.U8 [R41+UR9+0x400], R27 ;  /* 0x0004001b29007988 */ /* 0x008fe60008000009 */
[----:B--2---:R-:W-:Y:S01]  /*ab70*/  LEA.HI.X.SX32 R7, R3, R2, 0x1, P1 ;  /* 0x0000000203077211 */ /* 0x004fe200008f0eff */
[----:B------:R1:W-:Y:S01]  /*ab80*/  STS.U8 [R41+UR9+0x800], R30 ;  /* 0x0008001e29007988 */ /* 0x0003e20008000009 */
[----:B------:R-:W-:-:S03]  /*ab90*/  VIADD R3, R40, 0xffffff81 ;  /* 0xffffff8128037836 */ /* 0x000fc60000000000 */
[----:B------:R2:W-:Y:S04]  /*aba0*/  STS.U8 [R41+UR9+0xc00], R31 ;  /* 0x000c001f29007988 */ /* 0x0005e80008000009 */
[----:B------:R3:W4:Y:S04]  /*abb0*/  @!P0 LDG.E.U8 R8, desc[UR18][R6.64] ;  /* 0x0000001206088981 */ /* 0x000728000c1e1100 */
[----:B-1----:R-:W4:Y:S04]  /*abc0*/  LDL.LU R30, [R1+0x278] ;  /* 0x00027800011e7983 */ /* 0x002f280000300800 */
[----:B--2---:R-:W2:Y:S01]  /*abd0*/  LDL.LU R31, [R1+0xf0] ;  /* 0x0000f000011f7983 */ /* 0x004ea20000300800 */
[----:B------:R-:W-:Y:S01]  /*abe0*/  ISETP.GE.U32.AND P0, PT, R3, 0x7fffff02, PT ;  /* 0x7fffff020300780c */ /* 0x000fe20003f06070 */
[----:B------:R-:W-:-:S02]  /*abf0*/  IMAD R3, R4, 0x7e, RZ ;  /* 0x0000007e04037824 */ /* 0x000fc400078e02ff */
[----:B------:R3:W-:Y:S04]  /*ac00*/  STL [R1+0x1bc], R6 ;  /* 0x0001bc0601007387 */ /* 0x0007e80000100800 */
[----:B------:R-:W-:Y:S01]  /*ac10*/  STL [R1+0x1b8], R7 ;  /* 0x0001b80701007387 */ /* 0x000fe20000100800 */
[----:B---3--:R-:W-:-:S03]  /*ac20*/  IADD3 R6, P1, PT, R3, R0, RZ ;  /* 0x0000000003067210 */ /* 0x008fc60007f3e0ff */
[----:B------:R1:W-:Y:S01]  /*ac30*/  STS.U8 [R41+UR9+0x1000], R32 ;  /* 0x0010002029007988 */ /* 0x0003e20008000009 */
[----:B------:R-:W-:-:S03]  /*ac40*/  LEA.HI.X.SX32 R10, R3, R2, 0x1, P1 ;  /* 0x00000002030a7211 */ /* 0x000fc600008f0eff */
[----:B------:R3:W-:Y:S04]  /*ac50*/  STS.U8 [R41+UR9+0x1400], R35 ;  /* 0x0014002329007988 */ /* 0x0007e80008000009 */
[----:B-1----:R-:W2:Y:S04]  /*ac60*/  LDL.LU R32, [R1+0xec] ;  /* 0x0000ec0001207983 */ /* 0x002ea80000300800 */
[----:B---3--:R-:W3:Y:S04]  /*ac70*/  LDL.LU R35, [R1+0x270] ;  /* 0x0002700001237983 */ /* 0x008ee80000300800 */
[----:B------:R-:W-:Y:S04]  /*ac80*/  STL [R1+0x1cc], R6 ;  /* 0x0001cc0601007387 */ /* 0x000fe80000100800 */
[----:B------:R1:W-:Y:S04]  /*ac90*/  STS.U8 [R41+UR9+0x1800], R36 ;  /* 0x0018002429007988 */ /* 0x0003e80008000009 */
[----:B------:R-:W-:Y:S04]  /*aca0*/  STL [R1+0x1c8], R10 ;  /* 0x0001c80a01007387 */ /* 0x000fe80000100800 */
[----:B-1----:R-:W3:Y:S04]  /*acb0*/  LDL.LU R36, [R1+0x26c] ;  /* 0x00026c0001247983 */ /* 0x002ee80000300800 */
[----:B----4-:R1:W-:Y:S04]  /*acc0*/  STS.U8 [R41+UR9+0x1c00], R38 ;  /* 0x001c002629007988 */ /* 0x0103e80008000009 */
[----:B------:R-:W-:Y:S04]  /*acd0*/  STS.U8 [R41+UR9+0x2000], R29 ;  /* 0x0020001d29007988 */ /* 0x000fe80008000009 */
[----:B-1----:R-:W4:Y:S04]  /*ace0*/  LDL.LU R38, [R1+0x150] ;  /* 0x0001500001267983 */ /* 0x002f280000300800 */
[----:B------:R1:W-:Y:S04]  /*acf0*/  STS.U8 [R41+UR9+0x2400], R39 ;  /* 0x0024002729007988 */ /* 0x0003e80008000009 */
[----:B-1----:R-:W4:Y:S01]  /*ad00*/  LDL.LU R39, [R1+0x14c] ;  /* 0x00014c0001277983 */ /* 0x002f220000300800 */
[----:B------:R-:W-:Y:S01]  /*ad10*/  PRMT R7, RZ, 0x7610, R7 ;  /* 0x00007610ff077816 */ /* 0x000fe20000000007 */
[----:B------:R-:W-:-:S02]  /*ad20*/  @!P0 IMAD.MOV.U32 R11, RZ, RZ, R10 ;  /* 0x000000ffff0b8224 */ /* 0x000fc400078e000a */
[----:B------:R-:W-:Y:S02]  /*ad30*/  @!P0 IMAD.MOV.U32 R10, RZ, RZ, R6 ;  /* 0x000000ffff0a8224 */ /* 0x000fe400078e0006 */
[----:B------:R-:W-:-:S03]  /*ad40*/  VIADD R3, R40, 0xfffffff8 ;  /* 0xfffffff828037836 */ /* 0x000fc60000000000 */
[----:B------:R1:W4:Y:S02]  /*ad50*/  @!P0 LDG.E.U8 R7, desc[UR18][R10.64] ;  /* 0x000000120a078981 */ /* 0x000324000c1e1100 */
[----:B------:R-:W-:Y:S01]  /*ad60*/  ISETP.GE.U32.AND P0, PT, R3, 0x7fffff79, PT ;  /* 0x7fffff790300780c */ /* 0x000fe20003f06070 */
[----:B------:R-:W-:-:S05]  /*ad70*/  IMAD R3, R4, 0x7, RZ ;  /* 0x0000000704037824 */ /* 0x000fca00078e02ff */
[----:B------:R-:W-:-:S04]  /*ad80*/  IADD3 R6, P1, PT, R3, R0, RZ ;  /* 0x0000000003067210 */ /* 0x000fc80007f3e0ff */
[----:B-1----:R-:W-:Y:S01]  /*ad90*/  LEA.HI.X.SX32 R10, R3, R2, 0x1, P1 ;  /* 0x00000002030a7211 */ /* 0x002fe200008f0eff */
[----:B------:R-:W-:Y:S01]  /*ada0*/  STL [R1+0x60], R6 ;  /* 0x0000600601007387 */ /* 0x000fe20000100800 */
[----:B------:R-:W-:Y:S01]  /*adb0*/  PRMT R22, RZ, 0x7610, R22 ;  /* 0x00007610ff167816 */ /* 0x000fe20000000016 */
[----:B------:R-:W-:Y:S02]  /*adc0*/  VIADD R3, R40, 0xfffffff0 ;  /* 0xfffffff028037836 */ /* 0x000fe40000000000 */
[----:B------:R1:W-:Y:S01]  /*add0*/  STL [R1+0x58], R10 ;  /* 0x0000580a01007387 */ /* 0x0003e20000100800 */
[----:B------:R-:W-:-:S03]  /*ade0*/  @!P0 IMAD.MOV.U32 R11, RZ, RZ, R10 ;  /* 0x000000ffff0b8224 */ /* 0x000fc600078e000a */
[----:B------:R0:W-:Y:S04]  /*adf0*/  STS.U8 [R41+UR9+0x2800], R30 ;  /* 0x0028001e29007988 */ /* 0x0001e80008000009 */
[----:B------:R-:W4:Y:S01]  /*ae00*/  LDL.LU R27, [R1+0x268] ;  /* 0x00026800011b7983 */ /* 0x000f220000300800 */
[----:B-1----:R-:W-:-:S03]  /*ae10*/  @!P0 IMAD.MOV.U32 R10, RZ, RZ, R6 ;  /* 0x000000ffff0a8224 */ /* 0x002fc600078e0006 */
[----:B--2---:R1:W-:Y:S04]  /*ae20*/  STS.U8 [R41+UR9+0x2c00], R31 ;  /* 0x002c001f29007988 */ /* 0x0043e80008000009 */
[----:B------:R2:W4:Y:S01]  /*ae30*/  @!P0 LDG.E.U8 R22, desc[UR18][R10.64] ;  /* 0x000000120a168981 */ /* 0x000522000c1e1100 */
[----:B------:R-:W-:Y:S01]  /*ae40*/  ISETP.GE.U32.AND P0, PT, R3, 0x7fffff71, PT ;  /* 0x7fffff710300780c */ /* 0x000fe20003f06070 */
[----:B------:R-:W-:Y:S02]  /*ae50*/  IMAD R3, R4, 0xf, RZ ;  /* 0x0000000f04037824 */ /* 0x000fe400078e02ff */
[----:B0-----:R-:W4:Y:S03]  /*ae60*/  LDL.LU R30, [R1+0x15c] ;  /* 0x00015c00011e7983 */ /* 0x001f260000300800 */
[C---:B------:R-:W-:Y:S01]  /*ae70*/  IADD3 R6, P1, PT, R3.reuse, R0, RZ ;  /* 0x0000000003067210 */ /* 0x040fe20007f3e0ff */
[----:B-1----:R-:W4:Y:S03]  /*ae80*/  LDL.LU R31, [R1+0x158] ;  /* 0x00015800011f7983 */ /* 0x002f260000300800 */
[----:B--2---:R-:W-:Y:S01]  /*ae90*/  LEA.HI.X.SX32 R10, R3, R2, 0x1, P1 ;  /* 0x00000002030a7211 */ /* 0x004fe200008f0eff */
[----:B------:R-:W-:Y:S01]  /*aea0*/  STL [R1+0xf0], R6 ;  /* 0x0000f00601007387 */ /* 0x000fe20000100800 */
[----:B------:R-:W-:Y:S01]  /*aeb0*/  PRMT R21, RZ, 0x7610, R21 ;  /* 0x00007610ff157816 */ /* 0x000fe20000000015 */
[----:B------:R-:W-:-:S02]  /*aec0*/  VIADD R3, R40, 0xffffffe8 ;  /* 0xffffffe828037836 */ /* 0x000fc40000000000 */
[----:B------:R0:W-:Y:S01]  /*aed0*/  STL [R1+0xec], R10 ;  /* 0x0000ec0a01007387 */ /* 0x0001e20000100800 */
[----:B------:R-:W-:Y:S02]  /*aee0*/  @!P0 IMAD.MOV.U32 R11, RZ, RZ, R10 ;  /* 0x000000ffff0b8224 */ /* 0x000fe400078e000a */
[----:B0-----:R-:W-:-:S05]  /*aef0*/  @!P0 IMAD.MOV.U32 R10, RZ, RZ, R6 ;  /* 0x000000ffff0a8224 */ /* 0x001fca00078e0006 */
[----:B------:R0:W2:Y:S01]  /*af00*/  @!P0 LDG.E.U8 R21, desc[UR18][R10.64] ;  /* 0x000000120a158981 */ /* 0x0000a2000c1e1100 */
[----:B------:R-:W-:Y:S01]  /*af10*/  ISETP.GE.U32.AND P0, PT, R3, 0x7fffff69, PT ;  /* 0x7fffff690300780c */ /* 0x000fe20003f06070 */
[----:B------:R-:W-:Y:S02]  /*af20*/  IMAD R3, R4, 0x17, RZ ;  /* 0x0000001704037824 */ /* 0x000fe400078e02ff */
[----:B------:R1:W-:Y:S03]  /*af30*/  STS.U8 [R41+UR9+0x3000], R32 ;  /* 0x0030002029007988 */ /* 0x0003e60008000009 */
[C---:B0-----:R-:W-:Y:S01]  /*af40*/  IADD3 R10, P1, PT, R3.reuse, R0, RZ ;  /* 0x00000000030a7210 */ /* 0x041fe20007f3e0ff */
[----:B---3--:R0:W-:Y:S03]  /*af50*/  STS.U8 [R41+UR9+0x3400], R35 ;  /* 0x0034002329007988 */ /* 0x0081e60008000009 */
[----:B------:R-:W-:Y:S01]  /*af60*/  LEA.HI.X.SX32 R11, R3, R2, 0x1, P1 ;  /* 0x00000002030b7211 */ /* 0x000fe200008f0eff */
[----:B-1----:R-:W3:Y:S04]  /*af70*/  LDL.LU R32, [R1+0x264] ;  /* 0x0002640001207983 */ /* 0x002ee80000300800 */
[----:B------:R1:W-:Y:S04]  /*af80*/  STS.U8 [R41+UR9+0x3800], R36 ;  /* 0x0038002429007988 */ /* 0x0003e80008000009 */
[----:B0-----:R-:W2:Y:S01]  /*af90*/  LDL.LU R35, [R1+0x164] ;  /* 0x0001640001237983 */ /* 0x001ea20000300800 */
[----:B------:R-:W-:-:S03]  /*afa0*/  LOP3.LUT R6, R41, 0x10, RZ, 0x3c, !PT ;  /* 0x0000001029067812 */ /* 0x000fc600078e3cff */
[----:B-1----:R-:W2:Y:S04]  /*afb0*/  LDL.LU R36, [R1+0x160] ;  /* 0x0001600001247983 */ /* 0x002ea80000300800 */
[----:B------:R-:W-:Y:S04]  /*afc0*/  STL [R1+0x150], R10 ;  /* 0x0001500a01007387 */ /* 0x000fe80000100800 */
[----:B------:R-:W-:Y:S04]  /*afd0*/  STL [R1+0x14c], R11 ;  /* 0x00014c0b01007387 */ /* 0x000fe80000100800 */
[----:B----4-:R0:W-:Y:S04]  /*afe0*/  STS.U8 [R41+UR9+0x3c00], R38 ;  /* 0x003c002629007988 */ /* 0x0101e80008000009 */
[----:B0-----:R-:W4:Y:S04]  /*aff0*/  LDL.LU R38, [R1+0x260] ;  /* 0x0002600001267983 */ /* 0x001f280000300800 */
[----:B------:R0:W-:Y:S04]  /*b000*/  STS.U8 [R6+UR9+0x480], R39 ;  /* 0x0004802706007988 */ /* 0x0001e80008000009 */
[----:B------:R-:W4:Y:S04]  /*b010*/  LDL.LU R29, [R1+0x16c] ;  /* 0x00016c00011d7983 */ /* 0x000f280000300800 */
[----:B0-----:R-:W4:Y:S01]  /*b020*/  LDL.LU R39, [R1+0x168] ;  /* 0x0001680001277983 */ /* 0x001f220000300800 */
[----:B------:R-:W-:Y:S01]  /*b030*/  PRMT R20, RZ, 0x7610, R20 ;  /* 0x00007610ff147816 */ /* 0x000fe20000000014 */
[----:B------:R-:W-:-:S05]  /*b040*/  VIADD R3, R40, 0xffffffe0 ;  /* 0xffffffe028037836 */ /* 0x000fca0000000000 */
[----:B------:R0:W4:Y:S01]  /*b050*/  @!P0 LDG.E.U8 R20, desc[UR18][R10.64] ;  /* 0x000000120a148981 */ /* 0x000122000c1e1100 */
[----:B------:R-:W-:Y:S01]  /*b060*/  ISETP.GE.U32.AND P0, PT, R3, 0x7fffff61, PT ;  /* 0x7fffff610300780c */ /* 0x000fe20003f06070 */
[----:B------:R-:W-:Y:S01]  /*b070*/  IMAD R3, R4, 0x1f, RZ ;  /* 0x0000001f04037824 */ /* 0x000fe200078e02ff */
[----:B------:R-:W-:-:S04]  /*b080*/  PRMT R19, RZ, 0x7610, R19 ;  /* 0x00007610ff137816 */ /* 0x000fc80000000013 */
[----:B0-----:R-:W-:-:S04]  /*b090*/  IADD3 R10, P1, PT, R3, R0, RZ ;  /* 0x00000000030a7210 */ /* 0x001fc80007f3e0ff */
[----:B------:R-:W-:Y:S01]  /*b0a0*/  LEA.HI.X.SX32 R11, R3, R2, 0x1, P1 ;  /* 0x00000002030b7211 */ /* 0x000fe200008f0eff */
[----:B------:R-:W-:Y:S01]  /*b0b0*/  VIADD R3, R40, 0xffffffd8 ;  /* 0xffffffd828037836 */ /* 0x000fe20000000000 */
[----:B------:R-:W-:Y:S04]  /*b0c0*/  STS.U8 [R6+UR9+0x880], R27 ;  /* 0x0008801b06007988 */ /* 0x000fe80008000009 */
[----:B------:R0:W4:Y:S01]  /*b0d0*/  @!P0 LDG.E.U8 R19, desc[UR18][R10.64] ;  /* 0x000000120a138981 */ /* 0x000122000c1e1100 */
[----:B------:R-:W-:Y:S01]  /*b0e0*/  ISETP.GE.U32.AND P0, PT, R3, 0x7fffff59, PT ;  /* 0x7fffff590300780c */ /* 0x000fe20003f06070 */
[----:B------:R-:W-:Y:S02]  /*b0f0*/  IMAD R3, R4, 0x27, RZ ;  /* 0x0000002704037824 */ /* 0x000fe400078e02ff */
[----:B------:R1:W-:Y:S04]  /*b100*/  STS.U8 [R6+UR9+0xc80], R30 ;  /* 0x000c801e06007988 */ /* 0x0003e80008000009 */
[----:B------:R0:W-:Y:S04]  /*b110*/  STS.U8 [R6+UR9+0x1080], R31 ;  /* 0x0010801f06007988 */ /* 0x0001e80008000009 */
[----:B-1----:R-:W4:Y:S04]  /*b120*/  LDL.LU R30, [R1+0x25c] ;  /* 0x00025c00011e7983 */ /* 0x002f280000300800 */
[----:B0-----:R-:W4:Y:S04]  /*b130*/  LDL.LU R31, [R1+0x174] ;  /* 0x00017400011f7983 */ /* 0x001f280000300800 */
[----:B------:R0:W-:Y:S04]  /*b140*/  STL [R1+0x15c], R10 ;  /* 0x00015c0a01007387 */ /* 0x0001e80000100800 */
[----:B------:R1:W-:Y:S01]  /*b150*/  STL [R1+0x158], R11 ;  /* 0x0001580b01007387 */ /* 0x0003e20000100800 */
[----:B0-----:R-:W-:-:S04]  /*b160*/  IADD3 R10, P1, PT, R3, R0, RZ ;  /* 0x00000000030a7210 */ /* 0x001fc80007f3e0ff */
[----:B-1----:R-:W-:Y:S01]  /*b170*/  LEA.HI.X.SX32 R11, R3, R2, 0x1, P1 ;  /* 0x00000002030b7211 */ /* 0x002fe200008f0eff */
[----:B---3--:R0:W-:Y:S04]  /*b180*/  STS.U8 [R6+UR9+0x1480], R32 ;  /* 0x0014802006007988 */ /* 0x0081e80008000009 */
[----:B--2---:R1:W-:Y:S04]  /*b190*/  STS.U8 [R6+UR9+0x1880], R35 ;  /* 0x0018802306007988 */ /* 0x0043e80008000009 */
[----:B0-----:R-:W2:Y:S04]  /*b1a0*/  LDL.LU R32, [R1+0x170] ;  /* 0x0001700001207983 */ /* 0x001ea80000300800 */
[----:B-1----:R-:W3:Y:S04]  /*b1b0*/  LDL.LU R35, [R1+0x258] ;  /* 0x0002580001237983 */ /* 0x002ee80000300800 */
[----:B------:R-:W-:Y:S04]  /*b1c0*/  STL [R1+0x164], R10 ;  /* 0x0001640a01007387 */ /* 0x000fe80000100800 */
[----:B------:R0:W-:Y:S04]  /*b1d0*/  STS.U8 [R6+UR9+0x1c80], R36 ;  /* 0x001c802406007988 */ /* 0x0001e80008000009 */
[----:B------:R-:W-:Y:S04]  /*b1e0*/  STL [R1+0x160], R11 ;  /* 0x0001600b01007387 */ /* 0x000fe80000100800 */
[----:B0-----:R-:W3:Y:S04]  /*b1f0*/  LDL.LU R36, [R1+0x250] ;  /* 0x0002500001247983 */ /* 0x001ee80000300800 */
[----:B----4-:R0:W-:Y:S04]  /*b200*/  STS.U8 [R6+UR9+0x2080], R38 ;  /* 0x0020802606007988 */ /* 0x0101e80008000009 */
[----:B0-----:R-:W4:Y:S04]  /*b210*/  LDL.LU R38, [R1+0x17c] ;  /* 0x00017c0001267983 */ /* 0x001f280000300800 */
[----:B------:R-:W-:Y:S04]  /*b220*/  STS.U8 [R6+UR9+0x2480], R29 ;  /* 0x0024801d06007988 */ /* 0x000fe80008000009 */
[----:B------:R0:W-:Y:S04]  /*b230*/  STS.U8 [R6+UR9+0x2880], R39 ;  /* 0x0028802706007988 */ /* 0x0001e80008000009 */
        /* <DEDUP_REMOVED lines=9> */
[----:B------:R-:W-:-:S04]  /*b2d0*/  VIADD R3, R40, 0xffffffc8 ;  /* 0xffffffc828037836 */ /* 0x000fc80000000000 */
[----:B------:R0:W4:Y:S01]  /*b2e0*/  @!P0 LDG.E.U8 R17, desc[UR18][R10.64] ;  /* 0x000000120a118981 */ /* 0x000122000c1e1100 */
[----:B------:R-:W-:Y:S01]  /*b2f0*/  ISETP.GE.U32.AND P0, PT, R3, 0x7fffff49, PT ;  /* 0x7fffff490300780c */ /* 0x000fe20003f06070 */
[----:B------:R-:W-:Y:S02]  /*b300*/  IMAD R3, R4, 0x37, RZ ;  /* 0x0000003704037824 */ /* 0x000fe400078e02ff */
[----:B------:R0:W-:Y:S01]  /*b310*/  STL [R1+0x16c], R10 ;  /* 0x00016c0a01007387 */ /* 0x0001e20000100800 */
[----:B------:R-:W-:-:S03]  /*b320*/  PRMT R16, RZ, 0x7610, R16 ;  /* 0x00007610ff107816 */ /* 0x000fc60000000010 */
[----:B------:R1:W-:Y:S04]  /*b330*/  STL [R1+0x168], R11 ;  /* 0x0001680b01007387 */ /* 0x0003e80000100800 */
[----:B------:R1:W-:Y:S01]  /*b340*/  STS.U8 [R6+UR9+0x2c80], R30 ;  /* 0x002c801e06007988 */ /* 0x0003e20008000009 */
[----:B0-----:R-:W-:-:S03]  /*b350*/  IADD3 R10, P1, PT, R3, R0, RZ ;  /* 0x00000000030a7210 */ /* 0x001fc60007f3e0ff */
[----:B------:R-:W4:Y:S01]  /*b360*/  LDL.LU R27, [R1+0x254] ;  /* 0x00025400011b7983 */ /* 0x000f220000300800 */
[----:B-1----:R-:W-:Y:S01]  /*b370*/  LEA.HI.X.SX32 R11, R3, R2, 0x1, P1 ;  /* 0x00000002030b7211 */ /* 0x002fe200008f0eff */
[----:B------:R-:W-:Y:S02]  /*b380*/  VIADD R3, R40, 0xffffffc0 ;  /* 0xffffffc028037836 */ /* 0x000fe40000000000 */
[----:B------:R0:W-:Y:S04]  /*b390*/  STS.U8 [R6+UR9+0x3080], R31 ;  /* 0x0030801f06007988 */ /* 0x0001e80008000009 */
[----:B------:R-:W4:Y:S04]  /*b3a0*/  LDL.LU R30, [R1+0x184] ;  /* 0x00018400011e7983 */ /* 0x000f280000300800 */
[----:B------:R1:W4:Y:S04]  /*b3b0*/  @!P0 LDG.E.U8 R16, desc[UR18][R10.64] ;  /* 0x000000120a108981 */ /* 0x000328000c1e1100 */
[----:B0-----:R-:W4:Y:S01]  /*b3c0*/  LDL.LU R31, [R1+0x180] ;  /* 0x00018000011f7983 */ /* 0x001f220000300800 */
[----:B------:R-:W-:Y:S01]  /*b3d0*/  ISETP.GE.U32.AND P0, PT, R3, 0x7fffff41, PT ;  /* 0x7fffff410300780c */ /* 0x000fe20003f06070 */
[----:B------:R-:W-:-:S02]  /*b3e0*/  IMAD R3, R4, 0x3f, RZ ;  /* 0x0000003f04037824 */ /* 0x000fc400078e02ff */
[----:B------:R1:W-:Y:S04]  /*b3f0*/  STL [R1+0x174], R10 ;  /* 0x0001740a01007387 */ /* 0x0003e80000100800 */
[----:B------:R0:W-:Y:S01]  /*b400*/  STL [R1+0x170], R11 ;  /* 0x0001700b01007387 */ /* 0x0001e20000100800 */
[----:B-1----:R-:W-:-:S03]  /*b410*/  IADD3 R10, P1, PT, R3, R0, RZ ;  /* 0x00000000030a7210 */ /* 0x002fc60007f3e0ff */
[----:B--2---:R-:W-:Y:S04]  /*b420*/  STS.U8 [R6+UR9+0x3480], R32 ;  /* 0x0034802006007988 */ /* 0x004fe80008000009 */
[----:B---3--:R1:W-:Y:S01]  /*b430*/  STS.U8 [R6+UR9+0x3880], R35 ;  /* 0x0038802306007988 */ /* 0x0083e20008000009 */
[----:B0-----:R-:W-:-:S03]  /*b440*/  LEA.HI.X.SX32 R11, R3, R2, 0x1, P1 ;  /* 0x00000002030b7211 */ /* 0x001fc600008f0eff */
[----:B-1----:R-:W2:Y:S04]  /*b450*/  LDL.LU R35, [R1+0x24c] ;  /* 0x00024c0001237983 */ /* 0x002ea80000300800 */
[----:B------:R-:W3:Y:S04]  /*b460*/  LDL.LU R32, [R1+0x18c] ;  /* 0x00018c0001207983 */ /* 0x000ee80000300800 */
[----:B------:R0:W-:Y:S04]  /*b470*/  STS.U8 [R6+UR9+0x3c80], R36 ;  /* 0x003c802406007988 */ /* 0x0001e80008000009 */
[----:B0-----:R-:W3:Y:S04]  /*b480*/  LDL.LU R36, [R1+0x188] ;  /* 0x0001880001247983 */ /* 0x001ee80000300800 */
[----:B----4-:R0:W-:Y:S04]  /*b490*/  STS.U8 [R6+UR9+0x80], R38 ;  /* 0x0000802606007988 */ /* 0x0101e80008000009 */
[----:B0-----:R-:W4:Y:S01]  /*b4a0*/  LDL.LU R38, [R1+0x248] ;  /* 0x0002480001267983 */ /* 0x001f220000300800 */
[----:B------:R-:W-:-:S03]  /*b4b0*/  LOP3.LUT R6, R41, 0x20, RZ, 0x3c, !PT ;  /* 0x0000002029067812 */ /* 0x000fc600078e3cff */
[----:B------:R-:W-:Y:S04]  /*b4c0*/  STL [R1+0x17c], R10 ;  /* 0x00017c0a01007387 */ /* 0x000fe80000100800 */
[----:B------:R-:W-:Y:S04]  /*b4d0*/  STL [R1+0x178], R11 ;  /* 0x0001780b01007387 */ /* 0x000fe80000100800 */
        /* <DEDUP_REMOVED lines=15> */
[----:B------:R-:W-:Y:S04]  /*b5d0*/  STS.U8 [R6+UR9+0x500], R27 ;  /* 0x0005001b06007988 */ /* 0x000fe80008000009 */
        /* <DEDUP_REMOVED lines=8> */
[----:B--2---:R0:W-:Y:S04]  /*b660*/  STS.U8 [R6+UR9+0x1100], R35 ;  /* 0x0011002306007988 */ /* 0x0041e80008000009 */
[----:B---3--:R1:W-:Y:S04]  /*b670*/  STS.U8 [R6+UR9+0x1500], R32 ;  /* 0x0015002006007988 */ /* 0x0083e80008000009 */
[----:B0-----:R-:W2:Y:S04]  /*b680*/  LDL.LU R35, [R1+0x198] ;  /* 0x0001980001237983 */ /* 0x001ea80000300800 */
[----:B------:R-:W-:Y:S04]  /*b690*/  STL [R1+0x18c], R10 ;  /* 0x00018c0a01007387 */ /* 0x000fe80000100800 */
[----:B------:R-:W-:Y:S04]  /*b6a0*/  STL [R1+0x188], R11 ;  /* 0x0001880b01007387 */ /* 0x000fe80000100800 */
[----:B------:R0:W-:Y:S04]  /*b6b0*/  STS.U8 [R6+UR9+0x1900], R36 ;  /* 0x0019002406007988 */ /* 0x0001e80008000009 */
[----:B-1----:R-:W3:Y:S04]  /*b6c0*/  LDL.LU R32, [R1+0x240] ;  /* 0x0002400001207983 */ /* 0x002ee80000300800 */
[----:B0-----:R-:W3:Y:S01]  /*b6d0*/  LDL.LU R36, [R1+0x238] ;  /* 0x0002380001247983 */ /* 0x001ee20000300800 */
[----:B------:R-:W-:Y:S01]  /*b6e0*/  PRMT R13, RZ, 0x7610, R13 ;  /* 0x00007610ff0d7816 */ /* 0x000fe2000000000d */
[----:B------:R-:W-:-:S05]  /*b6f0*/  VIADD R3, R40, 0xffffffa8 ;  /* 0xffffffa828037836 */ /* 0x000fca0000000000 */
[----:B------:R0:W3:Y:S01]  /*b700*/  @!P0 LDG.E.U8 R13, desc[UR18][R10.64] ;  /* 0x000000120a0d8981 */ /* 0x0000e2000c1e1100 */
[----:B------:R-:W-:Y:S01]  /*b710*/  ISETP.GE.U32.AND P0, PT, R3, 0x7fffff29, PT ;  /* 0x7fffff290300780c */ /* 0x000fe20003f06070 */
[----:B------:R-:W-:-:S05]  /*b720*/  IMAD R3, R4, 0x57, RZ ;  /* 0x0000005704037824 */ /* 0x000fca00078e02ff */
[----:B0-----:R-:W-:-:S04]  /*b730*/  IADD3 R10, P1, PT, R3, R0, RZ ;  /* 0x00000000030a7210 */ /* 0x001fc80007f3e0ff */
[----:B------:R-:W-:Y:S01]  /*b740*/  LEA.HI.X.SX32 R11, R3, R2, 0x1, P1 ;  /* 0x00000002030b7211 */ /* 0x000fe200008f0eff */
[----:B----4-:R0:W-:Y:S04]  /*b750*/  STS.U8 [R6+UR9+0x1d00], R38 ;  /* 0x001d002606007988 */ /* 0x0101e80008000009 */
[----:B0-----:R-:W4:Y:S04]  /*b760*/  LDL.LU R38, [R1+0x1a4] ;  /* 0x0001a40001267983 */ /* 0x001f280000300800 */
[----:B------:R-:W-:Y:S04]  /*b770*/  STS.U8 [R6+UR9+0x2100], R29 ;  /* 0x0021001d06007988 */ /* 0x000fe80008000009 */
[----:B------:R0:W-:Y:S04]  /*b780*/  STS.U8 [R6+UR9+0x2500], R39 ;  /* 0x0025002706007988 */ /* 0x0001e80008000009 */
[----:B0-----:R-:W4:Y:S04]  /*b790*/  LDL.LU R39, [R1+0x1a0] ;  /* 0x0001a00001277983 */ /* 0x001f280000300800 */
[----:B------:R-:W-:Y:S04]  /*b7a0*/  STL [R1+0x194], R10 ;  /* 0x0001940a01007387 */ /* 0x000fe80000100800 */
[----:B------:R0:W-:Y:S04]  /*b7b0*/  STL [R1+0x190], R11 ;  /* 0x0001900b01007387 */ /* 0x0001e80000100800 */
[----:B------:R-:W4:Y:S01]  /*b7c0*/  LDL.LU R26, [R1+0x23c] ;  /* 0x00023c00011a7983 */ /* 0x000f220000300800 */
[----:B------:R-:W-:Y:S01]  /*b7d0*/  PRMT R12, RZ, 0x7610, R12 ;  /* 0x00007610ff0c7816 */ /* 0x000fe2000000000c */
[----:B------:R-:W-:-:S02]  /*b7e0*/  VIADD R3, R40, 0xffffffa0 ;  /* 0xffffffa028037836 */ /* 0x000fc40000000000 */
[----:B------:R-:W4:Y:S04]  /*b7f0*/  LDL.LU R27, [R1+0x1b4] ;  /* 0x0001b400011b7983 */ /* 0x000f280000300800 */
[----:B------:R0:W4:Y:S01]  /*b800*/  @!P0 LDG.E.U8 R12, desc[UR18][R10.64] ;  /* 0x000000120a0c8981 */ /* 0x000122000c1e1100 */
[----:B------:R-:W-:Y:S01]  /*b810*/  ISETP.GE.U32.AND P0, PT, R3, 0x7fffff21, PT ;  /* 0x7fffff210300780c */ /* 0x000fe20003f06070 */
[----:B------:R-:W-:Y:S02]  /*b820*/  IMAD R3, R4, 0x5f, RZ ;  /* 0x0000005f04037824 */ /* 0x000fe400078e02ff */
[----:B------:R-:W4:Y:S03]  /*b830*/  LDL.LU R29, [R1+0x1b0] ;  /* 0x0001b000011d7983 */ /* 0x000f260000300800 */
[----:B------:R-:W-:-:S02]  /*b840*/  IADD3 R24, P1, PT, R3, R0, RZ ;  /* 0x0000000003187210 */ /* 0x000fc40007f3e0ff */
[----:B0-----:R-:W-:Y:S02]  /*b850*/  PRMT R11, RZ, 0x7610, R11 ;  /* 0x00007610ff0b7816 */ /* 0x001fe4000000000b */
[----:B------:R-:W-:Y:S01]  /*b860*/  LEA.HI.X.SX32 R25, R3, R2, 0x1, P1 ;  /* 0x0000000203197211 */ /* 0x000fe200008f0eff */
[----:B------:R-:W-:-:S04]  /*b870*/  VIADD R3, R40, 0xffffff98 ;  /* 0xffffff9828037836 */ /* 0x000fc80000000000 */
[----:B------:R0:W4:Y:S01]  /*b880*/  @!P0 LDG.E.U8 R11, desc[UR18][R24.64] ;  /* 0x00000012180b8981 */ /* 0x000122000c1e1100 */
[----:B------:R-:W-:Y:S01]  /*b890*/  ISETP.GE.U32.AND P0, PT, R3, 0x7fffff19, PT ;  /* 0x7fffff190300780c */ /* 0x000fe20003f06070 */
[----:B------:R-:W-:Y:S02]  /*b8a0*/  IMAD R3, R4, 0x67, RZ ;  /* 0x0000006704037824 */ /* 0x000fe400078e02ff */
[----:B------:R1:W-:Y:S04]  /*b8b0*/  STS.U8 [R6+UR9+0x2900], R30 ;  /* 0x0029001e06007988 */ /* 0x0003e80008000009 */
[----:B------:R0:W-:Y:S04]  /*b8c0*/  STS.U8 [R6+UR9+0x2d00], R31 ;  /* 0x002d001f06007988 */ /* 0x0001e80008000009 */
[----:B------:R-:W-:Y:S04]  /*b8d0*/  STL [R1+0x19c], R24 ;  /* 0x00019c1801007387 */ /* 0x000fe80000100800 */
[----:B------:R-:W-:Y:S04]  /*b8e0*/  STL [R1+0x198], R25 ;  /* 0x0001981901007387 */ /* 0x000fe80000100800 */
[----:B-1----:R-:W4:Y:S04]  /*b8f0*/  LDL.LU R30, [R1+0x234] ;  /* 0x00023400011e7983 */ /* 0x002f280000300800 */
[----:B0-----:R-:W4:Y:S01]  /*b900*/  LDL.LU R31, [R1+0x1c4] ;  /* 0x0001c400011f7983 */ /* 0x001f220000300800 */
[----:B------:R-:W-:-:S03]  /*b910*/  PRMT R10, RZ, 0x7610, R10 ;  /* 0x00007610ff0a7816 */ /* 0x000fc6000000000a */
[----:B--2---:R0:W-:Y:S04]  /*b920*/  STS.U8 [R6+UR9+0x3100], R35 ;  /* 0x0031002306007988 */ /* 0x0041e80008000009 */
[----:B0-----:R-:W2:Y:S04]  /*b930*/  LDL.LU R35, [R1+0x1c0] ;  /* 0x0001c00001237983 */ /* 0x001ea80000300800 */
[----:B---3--:R0:W-:Y:S04]  /*b940*/  STS.U8 [R6+UR9+0x3500], R32 ;  /* 0x0035002006007988 */ /* 0x0081e80008000009 */
[----:B------:R1:W-:Y:S01]  /*b950*/  STS.U8 [R6+UR9+0x3900], R36 ;  /* 0x0039002406007988 */ /* 0x0003e20008000009 */
[----:B0-----:R-:W-:-:S03]  /*b960*/  LOP3.LUT R32, R41, 0x30, RZ, 0x3c, !PT ;  /* 0x0000003029207812 */ /* 0x001fc600078e3cff */
[----:B-1----:R-:W3:Y:S01]  /*b970*/  LDL.LU R36, [R1+0x230] ;  /* 0x0002300001247983 */ /* 0x002ee20000300800 */
[----:B------:R-:W-:-:S03]  /*b980*/  PRMT R28, RZ, 0x7610, R28 ;  /* 0x00007610ff1c7816 */ /* 0x000fc6000000001c */
[----:B----4-:R0:W-:Y:S02]  /*b990*/  STS.U8 [R6+UR9+0x3d00], R38 ;  /* 0x003d002606007988 */ /* 0x0101e40008000009 */
[C---:B0-----:R-:W-:Y:S02]  /*b9a0*/  IADD3 R6, P1, PT, R3.reuse, R0, RZ ;  /* 0x0000000003067210 */ /* 0x041fe40007f3e0ff */
[----:B------:R-:W4:Y:S02]  /*b9b0*/  LDL.LU R38, [R1+0x1d4] ;  /* 0x0001d40001267983 */ /* 0x000f240000300800 */
[----:B------:R-:W-:Y:S01]  /*b9c0*/  LEA.HI.X.SX32 R24, R3, R2, 0x1, P1 ;  /* 0x0000000203187211 */ /* 0x000fe200008f0eff */
[----:B------:R-:W-:-:S04]  /*b9d0*/  VIADD R3, R40, 0xffffff90 ;  /* 0xffffff9028037836 */ /* 0x000fc80000000000 */
[----:B------:R-:W-:Y:S01]  /*b9e0*/  @!P0 IMAD.MOV.U32 R25, RZ, RZ, R24 ;  /* 0x000000ffff198224 */ /* 0x000fe200078e0018 */
[----:B------:R0:W-:Y:S04]  /*b9f0*/  STS.U8 [R32+UR9+0x180], R39 ;  /* 0x0001802720007988 */ /* 0x0001e80008000009 */
[----:B0-----:R-:W4:Y:S04]  /*ba00*/  LDL.LU R39, [R1+0x1d0] ;  /* 0x0001d00001277983 */ /* 0x001f280000300800 */
[----:B------:R-:W-:Y:S04]  /*ba10*/  STL [R1+0x1a4], R6 ;  /* 0x0001a40601007387 */ /* 0x000fe80000100800 */
[----:B------:R0:W-:Y:S02]  /*ba20*/  STL [R1+0x1a0], R24 ;  /* 0x0001a01801007387 */ /* 0x0001e40000100800 */
[----:B0-----:R-:W-:-:S05]  /*ba30*/  @!P0 IMAD.MOV.U32 R24, RZ, RZ, R6 ;  /* 0x000000ffff188224 */ /* 0x001fca00078e0006 */
[----:B------:R0:W4:Y:S01]  /*ba40*/  @!P0 LDG.E.U8 R10, desc[UR18][R24.64] ;  /* 0x00000012180a8981 */ /* 0x000122000c1e1100 */
[----:B------:R-:W-:Y:S01]  /*ba50*/  ISETP.GE.U32.AND P0, PT, R3, 0x7fffff11, PT ;  /* 0x7fffff110300780c */ /* 0x000fe20003f06070 */
[----:B------:R-:W-:-:S05]  /*ba60*/  IMAD R3, R4, 0x6f, RZ ;  /* 0x0000006f04037824 */ /* 0x000fca00078e02ff */
[----:B------:R-:W-:-:S04]  /*ba70*/  IADD3 R6, P1, PT, R3, R0, RZ ;  /* 0x0000000003067210 */ /* 0x000fc80007f3e0ff */
[----:B0-----:R-:W-:Y:S01]  /*ba80*/  LEA.HI.X.SX32 R24, R3, R2, 0x1, P1 ;  /* 0x0000000203187211 */ /* 0x001fe200008f0eff */
[----:B------:R-:W-:Y:S01]  /*ba90*/  STL [R1+0x1b4], R6 ;  /* 0x0001b40601007387 */ /* 0x000fe20000100800 */
[----:B------:R-:W-:-:S03]  /*baa0*/  VIADD R3, R40, 0xffffff88 ;  /* 0xffffff8828037836 */ /* 0x000fc60000000000 */
[----:B------:R0:W-:Y:S01]  /*bab0*/  STL [R1+0x1b0], R24 ;  /* 0x0001b01801007387 */ /* 0x0001e20000100800 */
[----:B------:R-:W-:Y:S02]  /*bac0*/  @!P0 IMAD.MOV.U32 R25, RZ, RZ, R24 ;  /* 0x000000ffff198224 */ /* 0x000fe400078e0018 */
[----:B0-----:R-:W-:-:S05]  /*bad0*/  @!P0 IMAD.MOV.U32 R24, RZ, RZ, R6 ;  /* 0x000000ffff188224 */ /* 0x001fca00078e0006 */
[----:B------:R0:W4:Y:S01]  /*bae0*/  @!P0 LDG.E.U8 R28, desc[UR18][R24.64] ;  /* 0x00000012181c8981 */ /* 0x000122000c1e1100 */
[----:B------:R-:W-:Y:S01]  /*baf0*/  ISETP.GE.U32.AND P0, PT, R3, 0x7fffff09, PT ;  /* 0x7fffff090300780c */ /* 0x000fe20003f06070 */
[----:B------:R-:W-:-:S05]  /*bb00*/  IMAD R3, R4, 0x77, RZ ;  /* 0x0000007704037824 */ /* 0x000fca00078e02ff */
[----:B------:R-:W-:-:S04]  /*bb10*/  IADD3 R6, P1, PT, R3, R0, RZ ;  /* 0x0000000003067210 */ /* 0x000fc80007f3e0ff */
[----:B0-----:R-:W-:Y:S01]  /*bb20*/  LEA.HI.X.SX32 R25, R3, R2, 0x1, P1 ;  /* 0x0000000203197211 */ /* 0x001fe200008f0eff */
[----:B------:R0:W-:Y:S04]  /*bb30*/  STS.U8 [R32+UR9+0x580], R26 ;  /* 0x0005801a20007988 */ /* 0x0001e80008000009 */
[----:B------:R1:W-:Y:S04]  /*bb40*/  STL [R1+0x1c4], R6 ;  /* 0x0001c40601007387 */ /* 0x0003e80000100800 */
[----:B------:R-:W-:Y:S01]  /*bb50*/  STL [R1+0x1c0], R25 ;  /* 0x0001c01901007387 */ /* 0x000fe20000100800 */
[----:B0-----:R-:W-:-:S03]  /*bb60*/  @!P0 IMAD.MOV.U32 R26, RZ, RZ, R6 ;  /* 0x000000ffff1a8224 */ /* 0x001fc600078e0006 */
[----:B-1----:R-:W4:Y:S01]  /*bb70*/  LDL.LU R6, [R1+0x22c] ;  /* 0x00022c0001067983 */ /* 0x002f220000300800 */
[----:B------:R-:W-:Y:S01]  /*bb80*/  PRMT R24, RZ, 0x7610, R24 ;  /* 0x00007610ff187816 */ /* 0x000fe20000000018 */
[----:B------:R-:W-:Y:S02]  /*bb90*/  VIADD R3, R40, 0xffffff80 ;  /* 0xffffff8028037836 */ /* 0x000fe40000000000 */
[----:B------:R0:W-:Y:S02]  /*bba0*/  STS.U8 [R32+UR9+0x980], R27 ;  /* 0x0009801b20007988 */ /* 0x0001e40008000009 */
[----:B0-----:R-:W-:-:S05]  /*bbb0*/  @!P0 IMAD.MOV.U32 R27, RZ, RZ, R25 ;  /* 0x000000ffff1b8224 */ /* 0x001fca00078e0019 */
[----:B------:R0:W4:Y:S01]  /*bbc0*/  @!P0 LDG.E.U8 R24, desc[UR18][R26.64] ;  /* 0x000000121a188981 */ /* 0x000122000c1e1100 */
[----:B------:R-:W-:Y:S01]  /*bbd0*/  ISETP.GE.U32.AND P0, PT, R3, 0x7fffff01, PT ;  /* 0x7fffff010300780c */ /* 0x000fe20003f06070 */
[----:B------:R-:W-:Y:S02]  /*bbe0*/  IMAD R3, R4, 0x7f, RZ ;  /* 0x0000007f04037824 */ /* 0x000fe400078e02ff */
[----:B------:R1:W-:Y:S03]  /*bbf0*/  STS.U8 [R32+UR9+0xd80], R29 ;  /* 0x000d801d20007988 */ /* 0x0003e60008000009 */
[C---:B------:R-:W-:Y:S01]  /*bc00*/  IADD3 R25, P1, PT, R3.reuse, R0, RZ ;  /* 0x0000000003197210 */ /* 0x040fe20007f3e0ff */
[----:B------:R2:W-:Y:S04]  /*bc10*/  STS.U8 [R32+UR9+0x1180], R30 ;  /* 0x0011801e20007988 */ /* 0x0005e80008000009 */
[----:B------:R3:W-:Y:S04]  /*bc20*/  STS.U8 [R32+UR9+0x1580], R31 ;  /* 0x0015801f20007988 */ /* 0x0007e80008000009 */
[----:B-1----:R-:W4:Y:S01]  /*bc30*/  LDL.LU R29, [R1+0x228] ;  /* 0x00022800011d7983 */ /* 0x002f220000300800 */
[----:B0-----:R-:W-:-:S03]  /*bc40*/  LEA.HI.X.SX32 R26, R3, R2, 0x1, P1 ;  /* 0x00000002031a7211 */ /* 0x001fc600008f0eff */
[----:B--2---:R-:W2:Y:S04]  /*bc50*/  LDL.LU R30, [R1+0x220] ;  /* 0x00022000011e7983 */ /* 0x004ea80000300800 */
[----:B------:R0:W-:Y:S04]  /*bc60*/  STS.U8 [R32+UR9+0x1980], R35 ;  /* 0x0019802320007988 */ /* 0x0001e80008000009 */
[----:B---3--:R-:W3:Y:S04]  /*bc70*/  LDL.LU R31, [R1+0x218] ;  /* 0x00021800011f7983 */ /* 0x008ee80000300800 */
[----:B0-----:R-:W3:Y:S04]  /*bc80*/  LDL.LU R35, [R1+0x1dc] ;  /* 0x0001dc0001237983 */ /* 0x001ee80000300800 */
[----:B------:R0:W-:Y:S04]  /*bc90*/  STL [R1+0x808], R4 ;  /* 0x0008080401007387 */ /* 0x0001e80000100800 */
[----:B------:R1:W-:Y:S04]  /*bca0*/  STS.U8 [R32+UR9+0x1d80], R36 ;  /* 0x001d802420007988 */ /* 0x0003e80008000009 */
[----:B0-----:R-:W3:Y:S04]  /*bcb0*/  LDL.LU R4, [R1+0x1f4] ;  /* 0x0001f40001047983 */ /* 0x001ee80000300800 */
[----:B------:R-:W-:Y:S04]  /*bcc0*/  STL [R1+0x80c], R0 ;  /* 0x00080c0001007387 */ /* 0x000fe80000100800 */
[----:B------:R-:W-:Y:S04]  /*bcd0*/  STL [R1+0x810], R2 ;  /* 0x0008100201007387 */ /* 0x000fe80000100800 */
[----:B------:R-:W-:Y:S04]  /*bce0*/  STL [R1+0x1d4], R25 ;  /* 0x0001d41901007387 */ /* 0x000fe80000100800 */
[----:B------:R0:W-:Y:S04]  /*bcf0*/  STL [R1+0x1d0], R26 ;  /* 0x0001d01a01007387 */ /* 0x0001e80000100800 */
[----:B-1----:R-:W3:Y:S01]  /*bd00*/  LDL.LU R36, [R1+0x1e4] ;  /* 0x0001e40001247983 */ /* 0x002ee20000300800 */
[----:B------:R-:W-:-:S02]  /*bd10*/  @!P0 IMAD.MOV.U32 R27, RZ, RZ, R26 ;  /* 0x000000ffff1b8224 */ /* 0x000fc400078e001a */
[----:B0-----:R-:W-:Y:S01]  /*bd20*/  @!P0 IMAD.MOV.U32 R26, RZ, RZ, R25 ;  /* 0x000000ffff1a8224 */ /* 0x001fe200078e0019 */
[----:B----4-:R0:W-:Y:S04]  /*bd30*/  STS.U8 [R32+UR9+0x2180], R38 ;  /* 0x0021802620007988 */ /* 0x0101e80008000009 */
[----:B0-----:R-:W4:Y:S04]  /*bd40*/  LDL.LU R38, [R1+0xe4] ;  /* 0x0000e40001267983 */ /* 0x001f280000300800 */
[----:B------:R0:W-:Y:S04]  /*bd50*/  STS.U8 [R32+UR9+0x2580], R39 ;  /* 0x0025802720007988 */ /* 0x0001e80008000009 */
[----:B0-----:R-:W4:Y:S04]  /*bd60*/  LDL.LU R39, [R1+0xbc] ;  /* 0x0000bc0001277983 */ /* 0x001f280000300800 */
[----:B------:R-:W4:Y:S04]  /*bd70*/  LDL.LU R40, [R1+0xa8] ;  /* 0x0000a80001287983 */ /* 0x000f280000300800 */
[----:B------:R-:W4:Y:S04]  /*bd80*/  LDL.LU R25, [R1+0xa4] ;  /* 0x0000a40001197983 */ /* 0x000f280000300800 */
[----:B------:R0:W-:Y:S04]  /*bd90*/  STS.U8 [R32+UR9+0x2980], R6 ;  /* 0x0029800620007988 */ /* 0x0001e80008000009 */
[----:B0-----:R-:W4:Y:S01]  /*bda0*/  LDL.LU R6, [R1+0x9c] ;  /* 0x00009c0001067983 */ /* 0x001f220000300800 */
[----:B------:R-:W-:-:S03]  /*bdb0*/  LOP3.LUT R0, R41, 0x40, RZ, 0x3c, !PT ;  /* 0x0000004029007812 */ /* 0x000fc600078e3cff */
[----:B------:R0:W-:Y:S04]  /*bdc0*/  STS.U8 [R32+UR9+0x2d80], R29 ;  /* 0x002d801d20007988 */ /* 0x0001e80008000009 */
[----:B--2---:R1:W-:Y:S04]  /*bdd0*/  STS.U8 [R32+UR9+0x3180], R30 ;  /* 0x0031801e20007988 */ /* 0x0043e80008000009 */
[----:B0-----:R-:W2:Y:S04]  /*bde0*/  LDL.LU R29, [R1+0x90] ;  /* 0x00009000011d7983 */ /* 0x001ea80000300800 */
[----:B---3--:R0:W-:Y:S04]  /*bdf0*/  STS.U8 [R32+UR9+0x3580], R31 ;  /* 0x0035801f20007988 */ /* 0x0081e80008000009 */
[----:B-1----:R-:W3:Y:S04]  /*be00*/  LDL.LU R30, [R1+0x8c] ;  /* 0x00008c00011e7983 */ /* 0x002ee80000300800 */
[----:B0-----:R-:W3:Y:S04]  /*be10*/  LDL.LU R31, [R1+0x84] ;  /* 0x00008400011f7983 */ /* 0x001ee80000300800 */
[----:B------:R-:W-:Y:S04]  /*be20*/  STS.U8 [R32+UR9+0x3980], R4 ;  /* 0x0039800420007988 */ /* 0x000fe80008000009 */
[----:B------:R0:W-:Y:S04]  /*be30*/  STS.U8 [R32+UR9+0x3d80], R35 ;  /* 0x003d802320007988 */ /* 0x0001e80008000009 */
[----:B0-----:R-:W3:Y:S04]  /*be40*/  LDL.LU R32, [R1+0x80] ;  /* 0x0000800001207983 */ /* 0x001ee80000300800 */
[----:B------:R-:W3:Y:S04]  /*be50*/  LDL.LU R35, [R1+0x7c] ;  /* 0x00007c0001237983 */ /* 0x000ee80000300800 */
[----:B------:R0:W-:Y:S04]  /*be60*/  STS.U8 [R0+UR9+0x200], R36 ;  /* 0x0002002400007988 */ /* 0x0001e80008000009 */
[----:B0-----:R-:W3:Y:S04]  /*be70*/  LDL.LU R36, [R1+0x70] ;  /* 0x0000700001247983 */ /* 0x001ee80000300800 */
[----:B----4-:R0:W-:Y:S04]  /*be80*/  STS.U8 [R0+UR9+0x600], R38 ;  /* 0x0006002600007988 */ /* 0x0101e80008000009 */
[----:B0-----:R-:W4:Y:S04]  /*be90*/  LDL.LU R38, [R1+0x6c] ;  /* 0x00006c0001267983 */ /* 0x001f280000300800 */
[----:B------:R0:W-:Y:S04]  /*bea0*/  STS.U8 [R0+UR9+0xa00], R39 ;  /* 0x000a002700007988 */ /* 0x0001e80008000009 */
[----:B------:R1:W-:Y:S04]  /*beb0*/  STS.U8 [R0+UR9+0xe00], R40 ;  /* 0x000e002800007988 */ /* 0x0003e80008000009 */
[----:B0-----:R-:W4:Y:S04]  /*bec0*/  LDL.LU R39, [R1+0x68] ;  /* 0x0000680001277983 */ /* 0x001f280000300800 */
[----:B-1----:R-:W4:Y:S04]  /*bed0*/  LDL.LU R40, [R1+0x5c] ;  /* 0x00005c0001287983 */ /* 0x002f280000300800 */
[----:B------:R0:W-:Y:S04]  /*bee0*/  STS.U8 [R0+UR9+0x1200], R25 ;  /* 0x0012001900007988 */ /* 0x0001e80008000009 */
[----:B------:R-:W4:Y:S04]  /*bef0*/  LDL.LU R4, [R1+0x50] ;  /* 0x0000500001047983 */ /* 0x000f280000300800 */
[----:B0-----:R-:W4:Y:S04]  /*bf00*/  LDL.LU R25, [R1+0x54] ;  /* 0x0000540001197983 */ /* 0x001f280000300800 */
[----:B------:R0:W-:Y:S04]  /*bf10*/  STS.U8 [R0+UR9+0x1600], R6 ;  /* 0x0016000600007988 */ /* 0x0001e80008000009 */
[----:B0-----:R-:W4:Y:S01]  /*bf20*/  LDL.LU R6, [R1+0x4c] ;  /* 0x00004c0001067983 */ /* 0x001f220000300800 */
[----:B------:R-:W-:-:S03]  /*bf30*/  LOP3.LUT R2, R41, 0x50, RZ, 0x3c, !PT ;  /* 0x0000005029027812 */ /* 0x000fc600078e3cff */
[----:B--2---:R0:W-:Y:S04]  /*bf40*/  STS.U8 [R0+UR9+0x1a00], R29 ;  /* 0x001a001d00007988 */ /* 0x0041e80008000009 */
[----:B---3--:R1:W-:Y:S04]  /*bf50*/  STS.U8 [R0+UR9+0x1e00], R30 ;  /* 0x001e001e00007988 */ /* 0x0083e80008000009 */
[----:B0-----:R-:W2:Y:S04]  /*bf60*/  LDL.LU R29, [R1+0x40] ;  /* 0x00004000011d7983 */ /* 0x001ea80000300800 */
[----:B------:R0:W-:Y:S04]  /*bf70*/  STS.U8 [R0+UR9+0x2200], R31 ;  /* 0x0022001f00007988 */ /* 0x0001e80008000009 */
[----:B-1----:R-:W3:Y:S04]  /*bf80*/  LDL.LU R30, [R1+0x34] ;  /* 0x00003400011e7983 */ /* 0x002ee80000300800 */
[----:B0-----:R-:W3:Y:S04]  /*bf90*/  LDL.LU R31, [R1+0x2c] ;  /* 0x00002c00011f7983 */ /* 0x001ee80000300800 */
[----:B------:R0:W-:Y:S04]  /*bfa0*/  STS.U8 [R0+UR9+0x2600], R32 ;  /* 0x0026002000007988 */ /* 0x0001e80008000009 */
[----:B------:R1:W-:Y:S04]  /*bfb0*/  STS.U8 [R0+UR9+0x2a00], R35 ;  /* 0x002a002300007988 */ /* 0x0003e80008000009 */
[----:B0-----:R-:W3:Y:S04]  /*bfc0*/  LDL.LU R32, [R1+0x28] ;  /* 0x0000280001207983 */ /* 0x001ee80000300800 */
[----:B-1----:R-:W3:Y:S04]  /*bfd0*/  LDL.LU R35, [R1+0x20] ;  /* 0x0000200001237983 */ /* 0x002ee80000300800 */
        /* <DEDUP_REMOVED lines=8> */
[----:B------:R-:W-:Y:S04]  /*c060*/  STS.U8 [R0+UR9+0x3e00], R4 ;  /* 0x003e000400007988 */ /* 0x000fe80008000009 */
[----:B------:R-:W-:Y:S04]  /*c070*/  STS.U8 [R2+UR9+0x280], R25 ;  /* 0x0002801902007988 */ /* 0x000fe80008000009 */
[----:B------:R-:W-:Y:S04]  /*c080*/  STS.U8 [R2+UR9+0x680], R6 ;  /* 0x0006800602007988 */ /* 0x000fe80008000009 */
[----:B------:R0:W-:Y:S04]  /*c090*/  STS.U8 [R2+UR9+0xa80], R5 ;  /* 0x000a800502007988 */ /* 0x0001e80008000009 */
[----:B0-----:R-:W4:Y:S01]  /*c0a0*/  LDL.LU R5, [R1+0x884] ;  /* 0x0008840001057983 */ /* 0x001f220000300800 */
[----:B------:R-:W-:-:S03]  /*c0b0*/  LOP3.LUT R0, R41, 0x60, RZ, 0x3c, !PT ;  /* 0x0000006029007812 */ /* 0x000fc600078e3cff */
[----:B--2---:R-:W-:Y:S04]  /*c0c0*/  STS.U8 [R2+UR9+0xe80], R29 ;  /* 0x000e801d02007988 */ /* 0x004fe80008000009 */
[----:B---3--:R-:W-:Y:S04]  /*c0d0*/  STS.U8 [R2+UR9+0x1280], R30 ;  /* 0x0012801e02007988 */ /* 0x008fe80008000009 */
[----:B------:R-:W-:Y:S01]  /*c0e0*/  STS.U8 [R2+UR9+0x1680], R31 ;  /* 0x0016801f02007988 */ /* 0x000fe20008000009 */
[----:B------:R-:W-:-:S06]  /*c0f0*/  PRMT R23, RZ, 0x7610, R23 ;  /* 0x00007610ff177816 */ /* 0x000fcc0000000017 */
[----:B------:R0:W2:Y:S04]  /*c100*/  @!P0 LDG.E.U8 R23, desc[UR18][R26.64] ;  /* 0x000000121a178981 */ /* 0x0000a8000c1e1100 */
[----:B------:R-:W-:Y:S04]  /*c110*/  STS.U8 [R2+UR9+0x1a80], R32 ;  /* 0x001a802002007988 */ /* 0x000fe80008000009 */
[----:B------:R-:W-:Y:S04]  /*c120*/  STS.U8 [R2+UR9+0x1e80], R35 ;  /* 0x001e802302007988 */ /* 0x000fe80008000009 */
[----:B------:R-:W-:Y:S04]  /*c130*/  STS.U8 [R2+UR9+0x2280], R36 ;  /* 0x0022802402007988 */ /* 0x000fe80008000009 */
[----:B----4-:R-:W-:Y:S04]  /*c140*/  STS.U8 [R2+UR9+0x2680], R38 ;  /* 0x0026802602007988 */ /* 0x010fe80008000009 */
[----:B------:R-:W-:Y:S04]  /*c150*/  STS.U8 [R2+UR9+0x2a80], R39 ;  /* 0x002a802702007988 */ /* 0x000fe80008000009 */
        /* <DEDUP_REMOVED lines=10> */
[----:B------:R1:W-:Y:S04]  /*c200*/  STS.U8 [R0+UR9+0x1700], R81 ;  /* 0x0017005100007988 */ /* 0x0003e80008000009 */
[----:B------:R-:W-:Y:S04]  /*c210*/  STS.U8 [R0+UR9+0x1b00], R80 ;  /* 0x001b005000007988 */ /* 0x000fe80008000009 */
[----:B------:R-:W-:Y:S04]  /*c220*/  STS.U8 [R0+UR9+0x1f00], R79 ;  /* 0x001f004f00007988 */ /* 0x000fe80008000009 */
[----:B------:R-:W-:Y:S04]  /*c230*/  STS.U8 [R0+UR9+0x2300], R78 ;  /* 0x0023004e00007988 */ /* 0x000fe80008000009 */
[----:B------:R-:W-:Y:S04]  /*c240*/  STS.U8 [R0+UR9+0x2700], R77 ;  /* 0x0027004d00007988 */ /* 0x000fe80008000009 */
[----:B------:R-:W-:Y:S04]  /*c250*/  STS.U8 [R0+UR9+0x2b00], R76 ;  /* 0x002b004c00007988 */ /* 0x000fe80008000009 */
[----:B------:R-:W-:Y:S04]  /*c260*/  STS.U8 [R0+UR9+0x2f00], R75 ;  /* 0x002f004b00007988 */ /* 0x000fe80008000009 */
[----:B------:R-:W-:Y:S04]  /*c270*/  STS.U8 [R0+UR9+0x3300], R74 ;  /* 0x0033004a00007988 */ /* 0x000fe80008000009 */
[----:B------:R3:W-:Y:S04]  /*c280*/  STL [R1+0x814], R5 ;  /* 0x0008140501007387 */ /* 0x0007e80000100800 */
[----:B-1----:R-:W4:Y:S04]  /*c290*/  LDL.LU R81, [R1+0x210] ;  /* 0x0002100001517983 */ /* 0x002f280000300800 */
[----:B------:R-:W2:Y:S04]  /*c2a0*/  LDL.LU R83, [R1+0x20c] ;  /* 0x00020c0001537983 */ /* 0x000ea80000300800 */
[----:B------:R-:W2:Y:S04]  /*c2b0*/  LDL.LU R85, [R1+0x208] ;  /* 0x0002080001557983 */ /* 0x000ea80000300800 */
[----:B------:R-:W2:Y:S04]  /*c2c0*/  LDL.LU R87, [R1+0x204] ;  /* 0x0002040001577983 */ /* 0x000ea80000300800 */
[----:B------:R-:W2:Y:S01]  /*c2d0*/  LDL.LU R88, [R1+0x200] ;  /* 0x0002000001587983 */ /* 0x000ea20000300800 */
[----:B------:R-:W-:-:S03]  /*c2e0*/  IMAD R3, R41, R5, RZ ;  /* 0x0000000529037224 */ /* 0x000fc600078e02ff */
[----:B------:R-:W2:Y:S04]  /*c2f0*/  LDL.LU R90, [R1+0x1fc] ;  /* 0x0001fc00015a7983 */ /* 0x000ea80000300800 */
[----:B------:R-:W2:Y:S04]  /*c300*/  LDL.LU R89, [R1+0x1f8] ;  /* 0x0001f80001597983 */ /* 0x000ea80000300800 */
[----:B------:R-:W2:Y:S04]  /*c310*/  LDL.LU R91, [R1+0x1f0] ;  /* 0x0001f000015b7983 */ /* 0x000ea80000300800 */
[----:B------:R-:W2:Y:S04]  /*c320*/  LDL.LU R92, [R1+0x1ec] ;  /* 0x0001ec00015c7983 */ /* 0x000ea80000300800 */
[----:B---3--:R-:W3:Y:S04]  /*c330*/  LDL.LU R5, [R1+0x1e8] ;  /* 0x0001e80001057983 */ /* 0x008ee80000300800 */
[----:B------:R-:W-:Y:S04]  /*c340*/  STS.U8 [R0+UR9+0x3700], R9 ;  /* 0x0037000900007988 */ /* 0x000fe80008000009 */
[----:B------:R-:W3:Y:S04]  /*c350*/  LDL.LU R26, [R1+0x1e0] ;  /* 0x0001e000011a7983 */ /* 0x000ee80000300800 */
[----:B------:R-:W-:Y:S04]  /*c360*/  STS.U8 [R0+UR9+0x3b00], R8 ;  /* 0x003b000800007988 */ /* 0x000fe80008000009 */
[----:B------:R-:W3:Y:S04]  /*c370*/  LDL.LU R27, [R1+0x1d8] ;  /* 0x0001d800011b7983 */ /* 0x000ee80000300800 */
[----:B------:R1:W-:Y:S04]  /*c380*/  STS.U8 [R0+UR9+0x3f00], R7 ;  /* 0x003f000700007988 */ /* 0x0003e80008000009 */
[----:B------:R-:W3:Y:S04]  /*c390*/  LDL.LU R2, [R1+0x11c] ;  /* 0x00011c0001027983 */ /* 0x000ee80000300800 */
[----:B-1----:R-:W3:Y:S04]  /*c3a0*/  LDL.LU R0, [R1+0x118] ;  /* 0x0001180001007983 */ /* 0x002ee80000300800 */
[----:B------:R-:W3:Y:S04]  /*c3b0*/  LDL.LU R4, [R1+0x114] ;  /* 0x0001140001047983 */ /* 0x000ee80000300800 */
[----:B------:R-:W3:Y:S04]  /*c3c0*/  LDL.LU R25, [R1+0x110] ;  /* 0x0001100001197983 */ /* 0x000ee80000300800 */
[----:B------:R-:W3:Y:S04]  /*c3d0*/  LDL.LU R29, [R1+0x100] ;  /* 0x00010000011d7983 */ /* 0x000ee80000300800 */
[----:B------:R-:W0:Y:S04]  /*c3e0*/  LDL.LU R30, [R1+0xfc] ;  /* 0x0000fc00011e7983 */ /* 0x000e280000300800 */
[----:B------:R-:W3:Y:S04]  /*c3f0*/  LDL.LU R31, [R1+0xf8] ;  /* 0x0000f800011f7983 */ /* 0x000ee80000300800 */
[----:B------:R-:W3:Y:S04]  /*c400*/  LDL.LU R32, [R1+0xf4] ;  /* 0x0000f40001207983 */ /* 0x000ee80000300800 */
[----:B------:R-:W3:Y:S04]  /*c410*/  LDL.LU R35, [R1+0xe0] ;  /* 0x0000e00001237983 */ /* 0x000ee80000300800 */
[----:B------:R-:W3:Y:S04]  /*c420*/  LDL.LU R36, [R1+0xdc] ;  /* 0x0000dc0001247983 */ /* 0x000ee80000300800 */
[----:B------:R-:W3:Y:S04]  /*c430*/  LDL.LU R38, [R1+0xd8] ;  /* 0x0000d80001267983 */ /* 0x000ee80000300800 */
[----:B------:R-:W3:Y:S04]  /*c440*/  LDL.LU R39, [R1+0xc8] ;  /* 0x0000c80001277983 */ /* 0x000ee80000300800 */
[----:B------:R-:W3:Y:S01]  /*c450*/  LDL.LU R40, [R1+0xc4] ;  /* 0x0000c40001287983 */ /* 0x000ee20000300800 */
[----:B------:R-:W-:-:S03]  /*c460*/  LOP3.LUT R93, R41, 0x70, RZ, 0x3c, !PT ;  /* 0x00000070295d7812 */ /* 0x000fc600078e3cff */
[----:B------:R-:W3:Y:S01]  /*c470*/  LDL.LU R41, [R1+0xc0] ;  /* 0x0000c00001297983 */ /* 0x000ee20000300800 */
[C---:B------:R-:W-:Y:S01]  /*c480*/  IADD3 R6, P0, PT, R3.reuse, UR14, RZ ;  /* 0x0000000e03067c10 */ /* 0x040fe2000ff1e0ff */
[----:B------:R-:W-:Y:S01]  /*c490*/  IMAD R74, R68, UR61, RZ ;  /* 0x0000003d444a7c24 */ /* 0x000fe2000f8e02ff */
[----:B------:R-:W1:Y:S01]  /*c4a0*/  LDCU UR14, c[0x0][0x3b0] ;  /* 0x00007600ff0e77ac */ /* 0x000e620008000800 */
[----:B------:R-:W-:Y:S04]  /*c4b0*/  STS.U8 [R93+UR9+0x380], R22 ;  /* 0x000380165d007988 */ /* 0x000fe80008000009 */
[----:B------:R-:W-:Y:S04]  /*c4c0*/  STS.U8 [R93+UR9+0x780], R21 ;  /* 0x000780155d007988 */ /* 0x000fe80008000009 */
[----:B------:R-:W-:Y:S04]  /*c4d0*/  STS.U8 [R93+UR9+0xb80], R20 ;  /* 0x000b80145d007988 */ /* 0x000fe80008000009 */
[----:B------:R-:W-:Y:S01]  /*c4e0*/  STS.U8 [R93+UR9+0xf80], R19 ;  /* 0x000f80135d007988 */ /* 0x000fe20008000009 */
[----:B------:R-:W-:Y:S01]  /*c4f0*/  LEA.HI.X.SX32 R3, R3, UR15, 0x1, P0 ;  /* 0x0000000f03037c11 */ /* 0x000fe200080f0eff */
[----:B------:R-:W-:Y:S01]  /*c500*/  IMAD R42, R42, UR29, RZ ;  /* 0x0000001d2a2a7c24 */ /* 0x000fe2000f8e02ff */
[----:B------:R-:W0:Y:S01]  /*c510*/  LDCU UR15, c[0x0][0x3b0] ;  /* 0x00007600ff0f77ac */ /* 0x000e220008000800 */
        /* <DEDUP_REMOVED lines=8> */
[----:B------:R1:W-:Y:S01]  /*c5a0*/  STS.U8 [R93+UR9+0x3380], R10 ;  /* 0x0033800a5d007988 */ /* 0x0003e20008000009 */
[----:B------:R-:W-:-:S02]  /*c5b0*/  IMAD R43, R43, UR30, RZ ;  /* 0x0000001e2b2b7c24 */ /* 0x000fc4000f8e02ff */
[----:B------:R-:W-:Y:S02]  /*c5c0*/  IMAD R44, R44, UR31, RZ ;  /* 0x0000001f2c2c7c24 */ /* 0x000fe4000f8e02ff */
[----:B------:R-:W-:Y:S02]  /*c5d0*/  IMAD R45, R45, UR32, RZ ;  /* 0x000000202d2d7c24 */ /* 0x000fe4000f8e02ff */
[----:B----4-:R-:W-:Y:S02]  /*c5e0*/  IMAD R7, R81, UR4, RZ ;  /* 0x0000000451077c24 */ /* 0x010fe4000f8e02ff */
[----:B--2---:R-:W-:Y:S02]  /*c5f0*/  IMAD R8, R83, UR4, RZ ;  /* 0x0000000453087c24 */ /* 0x004fe4000f8e02ff */
[----:B------:R-:W-:Y:S02]  /*c600*/  IMAD R9, R85, UR4, RZ ;  /* 0x0000000455097c24 */ /* 0x000fe4000f8e02ff */
[----:B-1----:R-:W-:-:S02]  /*c610*/  IMAD R10, R87, UR4, RZ ;  /* 0x00000004570a7c24 */ /* 0x002fc4000f8e02ff */
[----:B------:R-:W-:Y:S02]  /*c620*/  IMAD R11, R88, UR4, RZ ;  /* 0x00000004580b7c24 */ /* 0x000fe4000f8e02ff */
[----:B------:R-:W-:Y:S02]  /*c630*/  IMAD R12, R90, UR4, RZ ;  /* 0x000000045a0c7c24 */ /* 0x000fe4000f8e02ff */
[----:B------:R-:W-:Y:S02]  /*c640*/  IMAD R13, R89, UR4, RZ ;  /* 0x00000004590d7c24 */ /* 0x000fe4000f8e02ff */
[----:B------:R-:W-:Y:S02]  /*c650*/  IMAD R14, R91, UR4, RZ ;  /* 0x000000045b0e7c24 */ /* 0x000fe4000f8e02ff */
[----:B------:R-:W-:Y:S02]  /*c660*/  IMAD R15, R92, UR4, RZ ;  /* 0x000000045c0f7c24 */ /* 0x000fe4000f8e02ff */
[----:B---3--:R-:W-:-:S02]  /*c670*/  IMAD R17, R26, UR4, RZ ;  /* 0x000000041a117c24 */ /* 0x008fc4000f8e02ff */
[----:B------:R-:W-:Y:S02]  /*c680*/  IMAD R19, R2, UR4, RZ ;  /* 0x0000000402137c24 */ /* 0x000fe4000f8e02ff */
[----:B------:R-:W-:Y:S01]  /*c690*/  IMAD R20, R0, UR4, RZ ;  /* 0x0000000400147c24 */ /* 0x000fe2000f8e02ff */
[----:B------:R-:W-:Y:S01]  /*c6a0*/  IADD3 R0, P0, PT, R7, R6, RZ ;  /* 0x0000000607007210 */ /* 0x000fe20007f1e0ff */
[----:B------:R-:W-:-:S03]  /*c6b0*/  IMAD R21, R4, UR5, RZ ;  /* 0x0000000504157c24 */ /* 0x000fc6000f8e02ff */
[----:B------:R-:W-:Y:S02]  /*c6c0*/  LEA.HI.X.SX32 R4, R7, R3, 0x1, P0 ;  /* 0x0000000307047211 */ /* 0x000fe400000f0eff */
[-C--:B------:R-:W-:Y:S01]  /*c6d0*/  IADD3 R2, P2, PT, R8, R6.reuse, RZ ;  /* 0x0000000608027210 */ /* 0x080fe20007f5e0ff */
[----:B------:R1:W-:Y:S04]  /*c6e0*/  STL [R1+0x1dc], R0 ;  /* 0x0001dc0001007387 */ /* 0x0003e80000100800 */
[----:B------:R2:W-:Y:S04]  /*c6f0*/  STL [R1+0x1d8], R4 ;  /* 0x0001d80401007387 */ /* 0x0005e80000100800 */
[----:B------:R3:W-:Y:S01]  /*c700*/  STL [R1+0x1e4], R2 ;  /* 0x0001e40201007387 */ /* 0x0007e20000100800 */
[----:B-1----:R-:W-:-:S02]  /*c710*/  IADD3 R0, P6, PT, R9, R6, RZ ;  /* 0x0000000609007210 */ /* 0x002fc40007fde0ff */
[----:B--2---:R-:W-:-:S03]  /*c720*/  IADD3 R4, P5, PT, R10, R6, RZ ;  /* 0x000000060a047210 */ /* 0x004fc60007fbe0ff */
[----:B------:R1:W-:Y:S01]  /*c730*/  STL [R1+0x1ec], R0 ;  /* 0x0001ec0001007387 */ /* 0x0003e20000100800 */
[-C--:B---3--:R-:W-:Y:S01]  /*c740*/  IADD3 R2, P1, PT, R11, R6.reuse, RZ ;  /* 0x000000060b027210 */ /* 0x088fe20007f3e0ff */
[----:B0-----:R-:W-:Y:S02]  /*c750*/  IMAD R26, R30, UR13, RZ ;  /* 0x0000000d1e1a7c24 */ /* 0x001fe4000f8e02ff */
[----:B------:R-:W-:Y:S01]  /*c760*/  STL [R1+0x210], R4 ;  /* 0x0002100401007387 */ /* 0x000fe20000100800 */
[----:B------:R-:W-:Y:S01]  /*c770*/  IMAD R30, R35, UR20, RZ ;  /* 0x00000014231e7c24 */ /* 0x000fe2000f8e02ff */
[-C--:B-1----:R-:W-:Y:S02]  /*c780*/  IADD3 R0, P0, PT, R12, R6.reuse, RZ ;  /* 0x000000060c007210 */ /* 0x082fe40007f1e0ff */
[----:B------:R0:W-:Y:S01]  /*c790*/  STL [R1+0x218], R2 ;  /* 0x0002180201007387 */ /* 0x0001e20000100800 */
[----:B------:R-:W-:Y:S02]  /*c7a0*/  IMAD R35, R39, UR23, RZ ;  /* 0x0000001727237c24 */ /* 0x000fe4000f8e02ff */
[----:B------:R-:W-:Y:S01]  /*c7b0*/  IMAD R39, R86, UR26, RZ ;  /* 0x0000001a56277c24 */ /* 0x000fe2000f8e02ff */
[----:B------:R-:W-:-:S02]  /*c7c0*/  IADD3 R86, P4, PT, R13, R6, RZ ;  /* 0x000000060d567210 */ /* 0x000fc40007f9e0ff */
[-C--:B0-----:R-:W-:Y:S01]  /*c7d0*/  LEA.HI.X.SX32 R2, R8, R3.reuse, 0x1, P2 ;  /* 0x0000000308027211 */ /* 0x081fe200010f0eff */
[----:B------:R0:W-:Y:S01]  /*c7e0*/  STL [R1+0x220], R0 ;  /* 0x0002200001007387 */ /* 0x0001e20000100800 */
[----:B------:R-:W-:Y:S01]  /*c7f0*/  IADD3 R91, P2, PT, R14, R6, RZ ;  /* 0x000000060e5b7210 */ /* 0x000fe20007f5e0ff */
[----:B------:R-:W-:Y:S02]  /*c800*/  IMAD R16, R5, UR4, RZ ;  /* 0x0000000405107c24 */ /* 0x000fe4000f8e02ff */
[----:B------:R1:W-:Y:S01]  /*c810*/  STL [R1+0x1e0], R2 ;  /* 0x0001e00201007387 */ /* 0x0003e20000100800 */
[----:B0-----:R-:W-:-:S03]  /*c820*/  LEA.HI.X.SX32 R0, R9, R3, 0x1, P6 ;  /* 0x0000000309007211 */ /* 0x001fc600030f0eff */
[----:B------:R-:W-:Y:S01]  /*c830*/  STL [R1+0x228], R86 ;  /* 0x0002285601007387 */ /* 0x000fe20000100800 */
[----:B-1----:R-:W-:-:S03]  /*c840*/  IADD3 R2, P6, PT, R15, R6, RZ ;  /* 0x000000060f027210 */ /* 0x002fc60007fde0ff */
[----:B------:R-:W-:Y:S04]  /*c850*/  STL [R1+0x818], R86 ;  /* 0x0008185601007387 */ /* 0x000fe80000100800 */
[----:B------:R0:W-:Y:S01]  /*c860*/  STL [R1+0x1e8], R0 ;  /* 0x0001e80001007387 */ /* 0x0001e20000100800 */
[----:B------:R-:W-:-:S03]  /*c870*/  IMAD R18, R27, UR4, RZ ;  /* 0x000000041b127c24 */ /* 0x000fc6000f8e02ff */
[----:B------:R-:W-:Y:S04]  /*c880*/  STL [R1+0x230], R91 ;  /* 0x0002305b01007387 */ /* 0x000fe80000100800 */
[----:B------:R1:W-:Y:S01]  /*c890*/  STL [R1+0x238], R2 ;  /* 0x0002380201007387 */ /* 0x0003e20000100800 */
[-C--:B0-----:R-:W-:Y:S02]  /*c8a0*/  LEA.HI.X.SX32 R0, R10, R3.reuse, 0x1, P5 ;  /* 0x000000030a007211 */ /* 0x081fe400028f0eff */
[----:B------:R-:W-:Y:S01]  /*c8b0*/  IADD3 R4, P5, PT, R16, R6, RZ ;  /* 0x0000000610047210 */ /* 0x000fe20007fbe0ff */
[----:B------:R0:W-:Y:S01]  /*c8c0*/  STL [R1+0x81c], R91 ;  /* 0x00081c5b01007387 */ /* 0x0001e20000100800 */
[----:B-1----:R-:W-:-:S03]  /*c8d0*/  LEA.HI.X.SX32 R2, R11, R3, 0x1, P1 ;  /* 0x000000030b027211 */ /* 0x002fc600008f0eff */
[----:B------:R1:W-:Y:S04]  /*c8e0*/  STL [R1+0x1f0], R0 ;  /* 0x0001f00001007387 */ /* 0x0003e80000100800 */
[----:B------:R-:W-:Y:S01]  /*c8f0*/  STL [R1+0x240], R4 ;  /* 0x0002400401007387 */ /* 0x000fe20000100800 */
[----:B0-----:R-:W-:-:S03]  /*c900*/  LEA.HI.X.SX32 R91, R12, R3, 0x1, P0 ;  /* 0x000000030c5b7211 */ /* 0x001fc600000f0eff */
[----:B------:R0:W-:Y:S01]  /*c910*/  STL [R1+0x214], R2 ;  /* 0x0002140201007387 */ /* 0x0001e20000100800 */
[----:B-1----:R-:W-:Y:S02]  /*c920*/  IADD3 R0, P1, PT, R17, R6, RZ ;  /* 0x0000000611007210 */ /* 0x002fe40007f3e0ff */
[----:B------:R-:W-:-:S03]  /*c930*/  LEA.HI.X.SX32 R68, R13, R3, 0x1, P4 ;  /* 0x000000030d447211 */ /* 0x000fc600020f0eff */
[----:B------:R1:W-:Y:S01]  /*c940*/  STL [R1+0x248], R0 ;  /* 0x0002480001007387 */ /* 0x0003e20000100800 */
[----:B0-----:R-:W-:Y:S02]  /*c950*/  IADD3 R2, P0, PT, R18, R6, RZ ;  /* 0x0000000612027210 */ /* 0x001fe40007f1e0ff */
[----:B------:R-:W-:-:S03]  /*c960*/  LEA.HI.X.SX32 R92, R14, R3, 0x1, P2 ;  /* 0x000000030e5c7211 */ /* 0x000fc600010f0eff */
[----:B------:R-:W-:Y:S01]  /*c970*/  STL [R1+0x250], R2 ;  /* 0x0002500201007387 */ /* 0x000fe20000100800 */
[----:B-1----:R-:W-:-:S03]  /*c980*/  IADD3 R0, P4, PT, R19, R6, RZ ;  /* 0x0000000613007210 */ /* 0x002fc60007f9e0ff */
[----:B------:R-:W-:Y:S01]  /*c990*/  STL [R1+0x21c], R91 ;  /* 0x00021c5b01007387 */ /* 0x000fe20000100800 */
[----:B------:R-:W-:Y:S01]  /*c9a0*/  IADD3 R5, P2, PT, R20, R6, RZ ;  /* 0x0000000614057210 */ /* 0x000fe20007f5e0ff */
[----:B------:R-:W-:Y:S02]  /*c9b0*/  IMAD R27, R31, UR16, RZ ;  /* 0x000000101f1b7c24 */ /* 0x000fe4000f8e02ff */
[----:B------:R-:W-:Y:S01]  /*c9c0*/  STL [R1+0x820], R91 ;  /* 0x0008205b01007387 */ /* 0x000fe20000100800 */
[----:B------:R-:W-:-:S03]  /*c9d0*/  IMAD R31, R36, UR21, RZ ;  /* 0x00000015241f7c24 */ /* 0x000fc6000f8e02ff */
[----:B------:R0:W-:Y:S01]  /*c9e0*/  STL [R1+0x258], R0 ;  /* 0x0002580001007387 */ /* 0x0001e20000100800 */
[----:B------:R-:W-:Y:S02]  /*c9f0*/  IMAD R36, R40, UR24, RZ ;  /* 0x0000001828247c24 */ /* 0x000fe4000f8e02ff */
[----:B------:R-:W-:Y:S01]  /*ca00*/  IMAD R40, R73, UR27, RZ ;  /* 0x0000001b49287c24 */ /* 0x000fe2000f8e02ff */
[----:B------:R-:W-:Y:S01]  /*ca10*/  STL [R1+0x224], R68 ;  /* 0x0002244401007387 */ /* 0x000fe20000100800 */
[----:B------:R-:W-:Y:S01]  /*ca20*/  IMAD R22, R25, UR7, RZ ;  /* 0x0000000719167c24 */ /* 0x000fe2000f8e02ff */
[-C--:B0-----:R-:W-:Y:S02]  /*ca30*/  LEA.HI.X.SX32 R0, R15, R3.reuse, 0x1, P6 ;  /* 0x000000030f007211 */ /* 0x081fe400030f0eff */
[----:B------:R-:W-:Y:S01]  /*ca40*/  STL [R1+0x824], R68 ;  /* 0x0008244401007387 */ /* 0x000fe20000100800 */
[----:B------:R-:W-:Y:S01]  /*ca50*/  IMAD R73, R82, UR60, RZ ;  /* 0x0000003c52497c24 */ /* 0x000fe2000f8e02ff */
[----:B------:R-:W-:Y:S01]  /*ca60*/  IADD3 R82, P6, PT, R21, R6, RZ ;  /* 0x0000000615527210 */ /* 0x000fe20007fde0ff */
[----:B------:R-:W-:Y:S01]  /*ca70*/  IMAD R25, R29, UR12, RZ ;  /* 0x0000000c1d197c24 */ /* 0x000fe2000f8e02ff */
[----:B------:R-:W-:Y:S01]  /*ca80*/  STL [R1+0x260], R5 ;  /* 0x0002600501007387 */ /* 0x000fe20000100800 */
[----:B------:R-:W-:-:S03]  /*ca90*/  LEA.HI.X.SX32 R4, R17, R3, 0x1, P1 ;  /* 0x0000000311047211 */ /* 0x000fc600008f0eff */
[----:B------:R0:W-:Y:S01]  /*caa0*/  STL [R1+0x234], R0 ;  /* 0x0002340001007387 */ /* 0x0001e20000100800 */
[----:B------:R-:W-:-:S03]  /*cab0*/  IADD3 R2, P1, PT, R25, R6, RZ ;  /* 0x0000000619027210 */ /* 0x000fc60007f3e0ff */
[----:B------:R-:W-:Y:S04]  /*cac0*/  STL [R1+0x828], R5 ;  /* 0x0008280501007387 */ /* 0x000fe80000100800 */
[----:B------:R-:W-:Y:S01]  /*cad0*/  STL [R1+0x22c], R92 ;  /* 0x00022c5c01007387 */ /* 0x000fe20000100800 */
[----:B0-----:R-:W-:-:S03]  /*cae0*/  LEA.HI.X.SX32 R0, R16, R3, 0x1, P5 ;  /* 0x0000000310007211 */ /* 0x001fc600028f0eff */
[----:B------:R-:W-:Y:S01]  /*caf0*/  STL [R1+0x82c], R92 ;  /* 0x00082c5c01007387 */ /* 0x000fe20000100800 */
[----:B------:R-:W-:-:S03]  /*cb00*/  IADD3 R89, P5, PT, R22, R6, RZ ;  /* 0x0000000616597210 */ /* 0x000fc60007fbe0ff */
[----:B------:R-:W-:Y:S04]  /*cb10*/  STL [R1+0x268], R82 ;  /* 0x0002685201007387 */ /* 0x000fe80000100800 */
[----:B------:R0:W-:Y:S04]  /*cb20*/  STL [R1+0x23c], R0 ;  /* 0x00023c0001007387 */ /* 0x0001e80000100800 */
[----:B------:R1:W-:Y:S04]  /*cb30*/  STL [R1+0x830], R82 ;  /* 0x0008305201007387 */ /* 0x0003e80000100800 */
[----:B------:R-:W-:Y:S01]  /*cb40*/  STL [R1+0x244], R4 ;  /* 0x0002440401007387 */ /* 0x000fe20000100800 */
[----:B0-----:R-:W-:-:S03]  /*cb50*/  LEA.HI.X.SX32 R0, R18, R3, 0x1, P0 ;  /* 0x0000000312007211 */ /* 0x001fc600000f0eff */
[----:B------:R-:W-:Y:S04]  /*cb60*/  STL [R1+0x270], R89 ;  /* 0x0002705901007387 */ /* 0x000fe80000100800 */
[----:B------:R0:W-:Y:S01]  /*cb70*/  STL [R1+0x278], R2 ;  /* 0x0002780201007387 */ /* 0x0001e20000100800 */
[----:B------:R-:W-:-:S03]  /*cb80*/  IMAD R29, R32, UR17, RZ ;  /* 0x00000011201d7c24 */ /* 0x000fc6000f8e02ff */
[----:B------:R-:W-:Y:S01]  /*cb90*/  STL [R1+0x834], R89 ;  /* 0x0008345901007387 */ /* 0x000fe20000100800 */
[----:B-1----:R-:W-:-:S03]  /*cba0*/  LEA.HI.X.SX32 R82, R19, R3, 0x1, P4 ;  /* 0x0000000313527211 */ /* 0x002fc600020f0eff */
[----:B------:R1:W-:Y:S01]  /*cbb0*/  STL [R1+0x24c], R0 ;  /* 0x00024c0001007387 */ /* 0x0003e20000100800 */
[----:B------:R-:W-:Y:S01]  /*cbc0*/  IMAD R32, R38, UR22, RZ ;  /* 0x0000001626207c24 */ /* 0x000fe2000f8e02ff */
[-C--:B0-----:R-:W-:Y:S01]  /*cbd0*/  IADD3 R2, P4, PT, R27, R6.reuse, RZ ;  /* 0x000000061b027210 */ /* 0x081fe20007f9e0ff */
[----:B------:R-:W-:Y:S01]  /*cbe0*/  IMAD R38, R41, UR25, RZ ;  /* 0x0000001929267c24 */ /* 0x000fe2000f8e02ff */
[-C--:B------:R-:W-:Y:S02]  /*cbf0*/  LEA.HI.X.SX32 R86, R20, R3.reuse, 0x1, P2 ;  /* 0x0000000314567211 */ /* 0x080fe400010f0eff */
[----:B-1----:R-:W-:Y:S01]  /*cc00*/  IADD3 R0, P0, PT, R26, R6, RZ ;  /* 0x000000061a007210 */ /* 0x002fe20007f1e0ff */
[----:B------:R-:W-:Y:S02]  /*cc10*/  IMAD R41, R72, UR28, RZ ;  /* 0x0000001c48297c24 */ /* 0x000fe4000f8e02ff */
[----:B------:R-:W-:Y:S02]  /*cc20*/  IMAD R72, R84, UR59, RZ ;  /* 0x0000003b54487c24 */ /* 0x000fe4000f8e02ff */
[----:B------:R0:W-:Y:S01]  /*cc30*/  STL [R1+0x280], R0 ;  /* 0x0002800001007387 */ /* 0x0001e20000100800 */
[----:B------:R-:W-:-:S02]  /*cc40*/  LEA.HI.X.SX32 R84, R21, R3, 0x1, P6 ;  /* 0x0000000315547211 */ /* 0x000fc400030f0eff */
[-C--:B------:R-:W-:Y:S01]  /*cc50*/  IADD3 R5, P6, PT, R30, R6.reuse, RZ ;  /* 0x000000061e057210 */ /* 0x080fe20007fde0ff */
[----:B------:R1:W-:Y:S01]  /*cc60*/  STL [R1+0x288], R2 ;  /* 0x0002880201007387 */ /* 0x0003e20000100800 */
[----:B0-----:R-:W-:-:S03]  /*cc70*/  IADD3 R0, P2, PT, R29, R6, RZ ;  /* 0x000000061d007210 */ /* 0x001fc60007f5e0ff */
[----:B------:R-:W-:Y:S01]  /*cc80*/  STL [R1+0x254], R82 ;  /* 0x0002545201007387 */ /* 0x000fe20000100800 */
[----:B------:R-:W-:-:S03]  /*cc90*/  LEA.HI.X.SX32 R90, R22, R3, 0x1, P5 ;  /* 0x00000003165a7211 */ /* 0x000fc600028f0eff */
[----:B------:R-:W-:Y:S01]  /*cca0*/  STL [R1+0x838], R82 ;  /* 0x0008385201007387 */ /* 0x000fe20000100800 */
[----:B-1----:R-:W-:-:S03]  /*ccb0*/  LEA.HI.X.SX32 R2, R25, R3, 0x1, P1 ;  /* 0x0000000319027211 */ /* 0x002fc600008f0eff */
[----:B------:R0:W-:Y:S04]  /*ccc0*/  STL [R1+0x290], R0 ;  /* 0x0002900001007387 */ /* 0x0001e80000100800 */
[----:B------:R-:W-:Y:S04]  /*ccd0*/  STL [R1+0x25c], R86 ;  /* 0x00025c5601007387 */ /* 0x000fe80000100800 */
[----:B------:R-:W-:Y:S01]  /*cce0*/  STL [R1+0x83c], R86 ;  /* 0x00083c5601007387 */ /* 0x000fe20000100800 */
[----:B0-----:R-:W-:-:S03]  /*ccf0*/  IADD3 R0, P5, PT, R31, R6, RZ ;  /* 0x000000061f007210 */ /* 0x001fc60007fbe0ff */
[----:B------:R-:W-:Y:S04]  /*cd00*/  STL [R1+0x298], R5 ;  /* 0x0002980501007387 */ /* 0x000fe80000100800 */
[----:B------:R-:W-:Y:S04]  /*cd10*/  STL [R1+0x840], R5 ;  /* 0x0008400501007387 */ /* 0x000fe80000100800 */
[----:B------:R-:W-:Y:S01]  /*cd20*/  STL [R1+0x264], R84 ;  /* 0x0002645401007387 */ /* 0x000fe20000100800 */
[----:B------:R-:W-:-:S03]  /*cd30*/  IADD3 R21, P1, PT, R32, R6, RZ ;  /* 0x0000000620157210 */ /* 0x000fc60007f3e0ff */
[----:B------:R-:W-:Y:S04]  /*cd40*/  STL [R1+0x844], R84 ;  /* 0x0008445401007387 */ /* 0x000fe80000100800 */
[----:B------:R-:W-:Y:S04]  /*cd50*/  STL [R1+0x2a0], R0 ;  /* 0x0002a00001007387 */ /* 0x000fe80000100800 */
[----:B------:R0:W-:Y:S04]  /*cd60*/  STL [R1+0x274], R2 ;  /* 0x0002740201007387 */ /* 0x0001e80000100800 */
[----:B------:R1:W-:Y:S04]  /*cd70*/  STL [R1+0x848], R0 ;  /* 0x0008480001007387 */ /* 0x0003e80000100800 */
[----:B------:R-:W-:Y:S01]  /*cd80*/  STL [R1+0x26c], R90 ;  /* 0x00026c5a01007387 */ /* 0x000fe20000100800 */
[----:B0-----:R-:W-:-:S02]  /*cd90*/  LEA.HI.X.SX32 R2, R27, R3, 0x1, P4 ;  /* 0x000000031b027211 */ /* 0x001fc400020f0eff */
[----:B-1----:R-:W-:Y:S01]  /*cda0*/  LEA.HI.X.SX32 R0, R26, R3, 0x1, P0 ;  /* 0x000000031a007211 */ /* 0x002fe200000f0eff */
[----:B------:R-:W-:Y:S01]  /*cdb0*/  STL [R1+0x84c], R90 ;  /* 0x00084c5a01007387 */ /* 0x000fe20000100800 */
[----:B------:R-:W-:-:S03]  /*cdc0*/  IADD3 R87, P0, PT, R35, R6, RZ ;  /* 0x0000000623577210 */ /* 0x000fc60007f1e0ff */
[----:B------:R-:W-:Y:S04]  /*cdd0*/  STL [R1+0x2a8], R21 ;  /* 0x0002a81501007387 */ /* 0x000fe80000100800 */
[----:B------:R0:W-:Y:S01]  /*cde0*/  STL [R1+0x27c], R0 ;  /* 0x00027c0001007387 */ /* 0x0001e20000100800 */
[----:B------:R-:W-:-:S03]  /*cdf0*/  LEA.HI.X.SX32 R84, R29, R3, 0x1, P2 ;  /* 0x000000031d547211 */ /* 0x000fc600010f0eff */
[----:B------:R-:W-:Y:S01]  /*ce00*/  STL [R1+0x850], R21 ;  /* 0x0008501501007387 */ /* 0x000fe20000100800 */
[----:B0-----:R-:W-:-:S03]  /*ce10*/  IADD3 R0, P4, PT, R36, R6, RZ ;  /* 0x0000000624007210 */ /* 0x001fc60007f9e0ff */
[----:B------:R-:W-:Y:S04]  /*ce20*/  STL [R1+0x284], R2 ;  /* 0x0002840201007387 */ /* 0x000fe80000100800 */
[----:B------:R-:W-:Y:S04]  /*ce30*/  STL [R1+0x2b0], R87 ;  /* 0x0002b05701007387 */ /* 0x000fe80000100800 */
[----:B------:R0:W-:Y:S01]  /*ce40*/  STL [R1+0x2b8], R0 ;  /* 0x0002b80001007387 */ /* 0x0001e20000100800 */
[----:B------:R-:W-:-:S03]  /*ce50*/  LEA.HI.X.SX32 R92, R30, R3, 0x1, P6 ;  /* 0x000000031e5c7211 */ /* 0x000fc600030f0eff */
[----:B------:R-:W-:Y:S01]  /*ce60*/  STL [R1+0x854], R87 ;  /* 0x0008545701007387 */ /* 0x000fe20000100800 */
[----:B0-----:R-:W-:-:S03]  /*ce70*/  IADD3 R0, P2, PT, R38, R6, RZ ;  /* 0x0000000626007210 */ /* 0x001fc60007f5e0ff */
[----:B------:R-:W-:Y:S01]  /*ce80*/  STL [R1+0x28c], R84 ;  /* 0x00028c5401007387 */ /* 0x000fe20000100800 */
[----:B------:R-:W-:-:S03]  /*ce90*/  LEA.HI.X.SX32 R2, R31, R3, 0x1, P5 ;  /* 0x000000031f027211 */ /* 0x000fc600028f0eff */
[----:B------:R0:W-:Y:S01]  /*cea0*/  STL [R1+0x2c0], R0 ;  /* 0x0002c00001007387 */ /* 0x0001e20000100800 */
[----:B------:R-:W-:-:S03]  /*ceb0*/  IADD3 R86, P5, PT, R40, R6, RZ ;  /* 0x0000000628567210 */ /* 0x000fc60007fbe0ff */
[----:B------:R-:W-:Y:S01]  /*cec0*/  STL [R1+0x858], R84 ;  /* 0x0008585401007387 */ /* 0x000fe20000100800 */
[----:B0-----:R-:W-:Y:S02]  /*ced0*/  IADD3 R0, P6, PT, R39, R6, RZ ;  /* 0x0000000627007210 */ /* 0x001fe40007fde0ff */
[----:B------:R-:W-:-:S03]  /*cee0*/  LEA.HI.X.SX32 R22, R32, R3, 0x1, P1 ;  /* 0x0000000320167211 */ /* 0x000fc600008f0eff */
[----:B------:R0:W-:Y:S01]  /*cef0*/  STL [R1+0x2c8], R0 ;  /* 0x0002c80001007387 */ /* 0x0001e20000100800 */
[----:B------:R-:W-:-:S03]  /*cf00*/  IADD3 R91, P1, PT, R41, R6, RZ ;  /* 0x00000006295b7210 */ /* 0x000fc60007f3e0ff */
[----:B------:R-:W-:Y:S01]  /*cf10*/  STL [R1+0x294], R92 ;  /* 0x0002945c01007387 */ /* 0x000fe20000100800 */
[----:B------:R-:W-:-:S03]  /*cf20*/  LEA.HI.X.SX32 R88, R35, R3, 0x1, P0 ;  /* 0x0000000323587211 */ /* 0x000fc600000f0eff */
[----:B------:R-:W-:Y:S01]  /*cf30*/  STL [R1+0x85c], R92 ;  /* 0x00085c5c01007387 */ /* 0x000fe20000100800 */
[----:B------:R-:W-:-:S03]  /*cf40*/  IADD3 R4, P0, PT, R42, R6, RZ ;  /* 0x000000062a047210 */ /* 0x000fc60007f1e0ff */
[----:B------:R-:W-:Y:S01]  /*cf50*/  STL [R1+0x2d0], R86 ;  /* 0x0002d05601007387 */ /* 0x000fe20000100800 */
[----:B0-----:R-:W-:-:S03]  /*cf60*/  LEA.HI.X.SX32 R0, R36, R3, 0x1, P4 ;  /* 0x0000000324007211 */ /* 0x001fc600020f0eff */
[----:B------:R-:W-:Y:S04]  /*cf70*/  STL [R1+0x860], R86 ;  /* 0x0008605601007387 */ /* 0x000fe80000100800 */
[----:B------:R-:W-:Y:S04]  /*cf80*/  STL [R1+0x29c], R2 ;  /* 0x00029c0201007387 */ /* 0x000fe80000100800 */
[----:B------:R-:W-:Y:S04]  /*cf90*/  STL [R1+0x864], R2 ;  /* 0x0008640201007387 */ /* 0x000fe80000100800 */
[----:B------:R-:W-:Y:S04]  /*cfa0*/  STL [R1+0x2d8], R91 ;  /* 0x0002d85b01007387 */ /* 0x000fe80000100800 */
[----:B------:R-:W-:Y:S01]  /*cfb0*/  STL [R1+0x868], R91 ;  /* 0x0008685b01007387 */ /* 0x000fe20000100800 */
[----:B------:R-:W-:-:S03]  /*cfc0*/  IADD3 R19, P4, PT, R43, R6, RZ ;  /* 0x000000062b137210 */ /* 0x000fc60007f9e0ff */
[----:B------:R-:W-:Y:S04]  /*cfd0*/  STL [R1+0x2a4], R22 ;  /* 0x0002a41601007387 */ /* 0x000fe80000100800 */
[----:B------:R-:W-:Y:S04]  /*cfe0*/  STL [R1+0x86c], R22 ;  /* 0x00086c1601007387 */ /* 0x000fe80000100800 */
[----:B------:R-:W-:Y:S04]  /*cff0*/  STL [R1+0x2e0], R4 ;  /* 0x0002e00401007387 */ /* 0x000fe80000100800 */
[----:B------:R0:W-:Y:S04]  /*d000*/  STL [R1+0x2b4], R0 ;  /* 0x0002b40001007387 */ /* 0x0001e80000100800 */
[----:B------:R-:W-:Y:S01]  /*d010*/  STL [R1+0x870], R4 ;  /* 0x0008700401007387 */ /* 0x000fe20000100800 */
[----:B------:R-:W-:-:S03]  /*d020*/  LEA.HI.X.SX32 R84, R39, R3, 0x1, P6 ;  /* 0x0000000327547211 */ /* 0x000fc600030f0eff */
[----:B------:R-:W-:Y:S01]  /*d030*/  STL [R1+0x2ac], R88 ;  /* 0x0002ac5801007387 */ /* 0x000fe20000100800 */
[----:B0-----:R-:W-:-:S03]  /*d040*/  LEA.HI.X.SX32 R0, R38, R3, 0x1, P2 ;  /* 0x0000000326007211 */ /* 0x001fc600010f0eff */
[----:B------:R-:W-:Y:S01]  /*d050*/  STL [R1+0x874], R88 ;  /* 0x0008745801007387 */ /* 0x000fe20000100800 */
[----:B------:R-:W-:-:S03]  /*d060*/  IADD3 R83, P2, PT, R44, R6, RZ ;  /* 0x000000062c537210 */ /* 0x000fc60007f5e0ff */
[----:B------:R-:W-:Y:S01]  /*d070*/  STL [R1+0x2e8], R19 ;  /* 0x0002e81301007387 */ /* 0x000fe20000100800 */
[----:B------:R-:W-:-:S03]  /*d080*/  IMAD R46, R46, UR33, RZ ;  /* 0x000000212e2e7c24 */ /* 0x000fc6000f8e02ff */
[----:B------:R0:W-:Y:S01]  /*d090*/  STL [R1+0x2bc], R0 ;  /* 0x0002bc0001007387 */ /* 0x0001e20000100800 */
[----:B------:R-:W-:-:S03]  /*d0a0*/  LEA.HI.X.SX32 R5, R40, R3, 0x1, P5 ;  /* 0x0000000328057211 */ /* 0x000fc600028f0eff */
[----:B------:R-:W-:Y:S01]  /*d0b0*/  STL [R1+0x878], R19 ;  /* 0x0008781301007387 */ /* 0x000fe20000100800 */
[-C--:B------:R-:W-:Y:S02]  /*d0c0*/  LEA.HI.X.SX32 R68, R41, R3.reuse, 0x1, P1 ;  /* 0x0000000329447211 */ /* 0x080fe400008f0eff */
[-C--:B0-----:R-:W-:Y:S01]  /*d0d0*/  IADD3 R0, P6, PT, R45, R6.reuse, RZ ;  /* 0x000000062d007210 */ /* 0x081fe20007fde0ff */
[----:B------:R-:W-:Y:S01]  /*d0e0*/  STL [R1+0x2f0], R83 ;  /* 0x0002f05301007387 */ /* 0x000fe20000100800 */
[-C--:B------:R-:W-:Y:S01]  /*d0f0*/  LEA.HI.X.SX32 R42, R42, R3.reuse, 0x1, P0 ;  /* 0x000000032a2a7211 */ /* 0x080fe200000f0eff */
[----:B------:R-:W-:Y:S01]  /*d100*/  IMAD R48, R48, UR34, RZ ;  /* 0x0000002230307c24 */ /* 0x000fe2000f8e02ff */
[----:B------:R-:W-:Y:S01]  /*d110*/  IADD3 R91, P0, PT, R46, R6, RZ ;  /* 0x000000062e5b7210 */ /* 0x000fe20007f1e0ff */
[----:B------:R0:W-:Y:S01]  /*d120*/  STL [R1+0x2f8], R0 ;  /* 0x0002f80001007387 */ /* 0x0001e20000100800 */
[----:B------:R-:W-:Y:S01]  /*d130*/  IMAD R49, R49, UR35, RZ ;  /* 0x0000002331317c24 */ /* 0x000fe2000f8e02ff */
[----:B------:R-:W-:-:S02]  /*d140*/  LEA.HI.X.SX32 R20, R43, R3, 0x1, P4 ;  /* 0x000000032b147211 */ /* 0x000fc400020f0eff */
[----:B------:R1:W-:Y:S01]  /*d150*/  STL [R1+0x87c], R83 ;  /* 0x00087c5301007387 */ /* 0x0003e20000100800 */
[----:B------:R-:W-:-:S03]  /*d160*/  IMAD R51, R51, UR36, RZ ;  /* 0x0000002433337c24 */ /* 0x000fc6000f8e02ff */
[----:B------:R-:W-:Y:S01]  /*d170*/  STL [R1+0x2c4], R84 ;  /* 0x0002c45401007387 */ /* 0x000fe20000100800 */
[-C--:B------:R-:W-:Y:S02]  /*d180*/  LEA.HI.X.SX32 R85, R44, R3.reuse, 0x1, P2 ;  /* 0x000000032c557211 */ /* 0x080fe400010f0eff */
[-C--:B0-----:R-:W-:Y:S01]  /*d190*/  LEA.HI.X.SX32 R0, R45, R3.reuse, 0x1, P6 ;  /* 0x000000032d007211 */ /* 0x081fe200030f0eff */
[----:B------:R-:W-:Y:S01]  /*d1a0*/  STL [R1+0x880], R84 ;  /* 0x0008805401007387 */ /* 0x000fe20000100800 */
[----:B------:R-:W-:-:S03]  /*d1b0*/  LEA.HI.X.SX32 R22, R46, R3, 0x1, P0 ;  /* 0x000000032e167211 */ /* 0x000fc600000f0eff */
[----:B------:R-:W-:Y:S01]  /*d1c0*/  STL [R1+0x2cc], R5 ;  /* 0x0002cc0501007387 */ /* 0x000fe20000100800 */
[----:B------:R-:W-:-:S03]  /*d1d0*/  IADD3 R21, P0, PT, R48, R6, RZ ;  /* 0x0000000630157210 */ /* 0x000fc60007f1e0ff */
[----:B------:R-:W-:Y:S01]  /*d1e0*/  STL [R1+0x2d4], R68 ;  /* 0x0002d44401007387 */ /* 0x000fe20000100800 */
[----:B------:R-:W-:Y:S01]  /*d1f0*/  IMAD R53, R53, UR37, RZ ;  /* 0x0000002535357c24 */ /* 0x000fe2000f8e02ff */
[-C--:B------:R-:W-:Y:S02]  /*d200*/  IADD3 R89, P1, PT, R49, R6.reuse, RZ ;  /* 0x0000000631597210 */ /* 0x080fe40007f3e0ff */
[----:B------:R-:W-:Y:S01]  /*d210*/  STL [R1+0x300], R91 ;  /* 0x0003005b01007387 */ /* 0x000fe20000100800 */
[----:B------:R-:W-:-:S03]  /*d220*/  IADD3 R46, P2, PT, R51, R6, RZ ;  /* 0x00000006332e7210 */ /* 0x000fc60007f5e0ff */
[----:B------:R-:W-:Y:S01]  /*d230*/  STL [R1+0x2dc], R42 ;  /* 0x0002dc2a01007387 */ /* 0x000fe20000100800 */
[----:B------:R-:W-:Y:S01]  /*d240*/  IMAD R54, R54, UR38, RZ ;  /* 0x0000002636367c24 */ /* 0x000fe2000f8e02ff */
[----:B------:R-:W-:Y:S02]  /*d250*/  LEA.HI.X.SX32 R87, R48, R3, 0x1, P0 ;  /* 0x0000000330577211 */ /* 0x000fe400000f0eff */
[----:B------:R-:W-:Y:S01]  /*d260*/  STL [R1+0x2e4], R20 ;  /* 0x0002e41401007387 */ /* 0x000fe20000100800 */
[----:B------:R-:W-:-:S03]  /*d270*/  IMAD R55, R55, UR39, RZ ;  /* 0x0000002737377c24 */ /* 0x000fc6000f8e02ff */
[----:B------:R0:W-:Y:S01]  /*d280*/  STL [R1+0x2f4], R0 ;  /* 0x0002f40001007387 */ /* 0x0001e20000100800 */
[----:B------:R-:W-:-:S03]  /*d290*/  LEA.HI.X.SX32 R82, R49, R3, 0x1, P1 ;  /* 0x0000000331527211 */ /* 0x000fc600008f0eff */
[----:B------:R-:W-:Y:S01]  /*d2a0*/  STL [R1+0x2ec], R85 ;  /* 0x0002ec5501007387 */ /* 0x000fe20000100800 */
[----:B------:R-:W-:-:S03]  /*d2b0*/  LEA.HI.X.SX32 R51, R51, R3, 0x1, P2 ;  /* 0x0000000333337211 */ /* 0x000fc600010f0eff */
[----:B------:R-:W-:Y:S01]  /*d2c0*/  STL [R1+0x2fc], R22 ;  /* 0x0002fc1601007387 */ /* 0x000fe20000100800 */
[-C--:B------:R-:W-:Y:S01]  /*d2d0*/  IADD3 R35, P0, PT, R53, R6.reuse, RZ ;  /* 0x0000000635237210 */ /* 0x080fe20007f1e0ff */
[----:B------:R-:W-:Y:S02]  /*d2e0*/  IMAD R57, R57, UR40, RZ ;  /* 0x0000002839397c24 */ /* 0x000fe4000f8e02ff */
[----:B------:R-:W-:Y:S01]  /*d2f0*/  STL [R1+0x308], R21 ;  /* 0x0003081501007387 */ /* 0x000fe20000100800 */
[----:B------:R-:W-:-:S03]  /*d300*/  IADD3 R17, P1, PT, R54, R6, RZ ;  /* 0x0000000636117210 */ /* 0x000fc60007f3e0ff */
[----:B------:R-:W2:Y:S01]  /*d310*/  LDL R48, [R1+0x2f8] ;  /* 0x0002f80001307983 */ /* 0x000ea20000100800 */
[----:B------:R-:W-:-:S03]  /*d320*/  IMAD R60, R60, UR41, RZ ;  /* 0x000000293c3c7c24 */ /* 0x000fc6000f8e02ff */
[----:B------:R-:W3:Y:S01]  /*d330*/  LDL R49, [R1+0x2b8] ;  /* 0x0002b80001317983 */ /* 0x000ee20000100800 */
[----:B------:R-:W-:-:S03]  /*d340*/  IADD3 R80, P2, PT, R55, R6, RZ ;  /* 0x0000000637507210 */ /* 0x000fc60007f5e0ff */
[----:B------:R-:W-:Y:S01]  /*d350*/  STL [R1+0x310], R89 ;  /* 0x0003105901007387 */ /* 0x000fe20000100800 */
[----:B------:R-:W-:Y:S01]  /*d360*/  IMAD R61, R61, UR42, RZ ;  /* 0x0000002a3d3d7c24 */ /* 0x000fe2000f8e02ff */
[-C--:B------:R-:W-:Y:S02]  /*d370*/  LEA.HI.X.SX32 R36, R53, R3.reuse, 0x1, P0 ;  /* 0x0000000335247211 */ /* 0x080fe400000f0eff */
[----:B------:R-:W-:Y:S01]  /*d380*/  STL [R1+0x304], R87 ;  /* 0x0003045701007387 */ /* 0x000fe20000100800 */
[----:B------:R-:W-:-:S03]  /*d390*/  LEA.HI.X.SX32 R18, R54, R3, 0x1, P1 ;  /* 0x0000000336127211 */ /* 0x000fc600008f0eff */
[----:B------:R-:W-:Y:S01]  /*d3a0*/  STL [R1+0x318], R46 ;  /* 0x0003182e01007387 */ /* 0x000fe20000100800 */
[----:B-1----:R-:W-:-:S03]  /*d3b0*/  IADD3 R83, P0, PT, R57, R6, RZ ;  /* 0x0000000639537210 */ /* 0x002fc60007f1e0ff */
[----:B------:R-:W-:Y:S01]  /*d3c0*/  STL [R1+0x30c], R82 ;  /* 0x00030c5201007387 */ /* 0x000fe20000100800 */
[----:B------:R-:W-:-:S03]  /*d3d0*/  LEA.HI.X.SX32 R81, R55, R3, 0x1, P2 ;  /* 0x0000000337517211 */ /* 0x000fc600010f0eff */
[----:B------:R-:W-:Y:S01]  /*d3e0*/  STL [R1+0x314], R51 ;  /* 0x0003143301007387 */ /* 0x000fe20000100800 */
[----:B------:R-:W-:-:S03]  /*d3f0*/  IADD3 R86, P1, PT, R60, R6, RZ ;  /* 0x000000063c567210 */ /* 0x000fc60007f3e0ff */
[----:B------:R-:W4:Y:S01]  /*d400*/  LDL R53, [R1+0x2b4] ;  /* 0x0002b40001357983 */ /* 0x000f220000100800 */
[----:B------:R-:W-:Y:S01]  /*d410*/  IMAD R64, R64, UR43, RZ ;  /* 0x0000002b40407c24 */ /* 0x000fe2000f8e02ff */
[----:B0-----:R-:W-:Y:S02]  /*d420*/  IADD3 R0, P2, PT, R61, R6, RZ ;  /* 0x000000063d007210 */ /* 0x001fe40007f5e0ff */
[----:B------:R-:W-:Y:S01]  /*d430*/  STL [R1+0x320], R35 ;  /* 0x0003202301007387 */ /* 0x000fe20000100800 */
[----:B------:R-:W-:-:S03]  /*d440*/  LEA.HI.X.SX32 R84, R57, R3, 0x1, P0 ;  /* 0x0000000339547211 */ /* 0x000fc600000f0eff */
[----:B------:R-:W-:Y:S01]  /*d450*/  STL [R1+0x328], R17 ;  /* 0x0003281101007387 */ /* 0x000fe20000100800 */
[----:B------:R-:W-:-:S03]  /*d460*/  IMAD R65, R65, UR44, RZ ;  /* 0x0000002c41417c24 */ /* 0x000fc6000f8e02ff */
[----:B------:R-:W-:Y:S01]  /*d470*/  STL [R1+0x31c], R36 ;  /* 0x00031c2401007387 */ /* 0x000fe20000100800 */
[----:B------:R-:W-:Y:S01]  /*d480*/  IMAD R67, R67, UR45, RZ ;  /* 0x0000002d43437c24 */ /* 0x000fe2000f8e02ff */
[-C--:B------:R-:W-:Y:S02]  /*d490*/  LEA.HI.X.SX32 R2, R60, R3.reuse, 0x1, P1 ;  /* 0x000000033c027211 */ /* 0x080fe400008f0eff */
[----:B------:R-:W-:Y:S01]  /*d4a0*/  STL [R1+0x330], R80 ;  /* 0x0003305001007387 */ /* 0x000fe20000100800 */
[----:B------:R-:W-:-:S03]  /*d4b0*/  LEA.HI.X.SX32 R90, R61, R3, 0x1, P2 ;  /* 0x000000033d5a7211 */ /* 0x000fc600010f0eff */
[----:B------:R-:W-:Y:S01]  /*d4c0*/  STL [R1+0x324], R18 ;  /* 0x0003241201007387 */ /* 0x000fe20000100800 */
[----:B------:R-:W-:-:S03]  /*d4d0*/  IADD3 R60, P0, PT, R64, R6, RZ ;  /* 0x00000006403c7210 */ /* 0x000fc60007f1e0ff */
[----:B------:R-:W-:Y:S01]  /*d4e0*/  STL [R1+0x32c], R81 ;  /* 0x00032c5101007387 */ /* 0x000fe20000100800 */
[----:B------:R-:W-:-:S03]  /*d4f0*/  IMAD R71, R71, UR46, RZ ;  /* 0x0000002e47477c24 */ /* 0x000fc6000f8e02ff */
[----:B------:R-:W-:Y:S01]  /*d500*/  STL [R1+0x338], R83 ;  /* 0x0003385301007387 */ /* 0x000fe20000100800 */
[----:B------:R-:W-:-:S03]  /*d510*/  IADD3 R44, P1, PT, R65, R6, RZ ;  /* 0x00000006412c7210 */ /* 0x000fc60007f3e0ff */
[----:B------:R-:W-:Y:S01]  /*d520*/  STL [R1+0x340], R86 ;  /* 0x0003405601007387 */ /* 0x000fe20000100800 */
[----:B------:R-:W-:Y:S01]  /*d530*/  IMAD R70, R70, UR47, RZ ;  /* 0x0000002f46467c24 */ /* 0x000fe2000f8e02ff */
[----:B------:R-:W-:Y:S02]  /*d540*/  IADD3 R31, P2, PT, R67, R6, RZ ;  /* 0x00000006431f7210 */ /* 0x000fe40007f5e0ff */
[----:B------:R-:W-:Y:S01]  /*d550*/  STL [R1+0x334], R84 ;  /* 0x0003345401007387 */ /* 0x000fe20000100800 */
[----:B------:R-:W-:Y:S01]  /*d560*/  IMAD R69, R69, UR48, RZ ;  /* 0x0000003045457c24 */ /* 0x000fe2000f8e02ff */
[-C--:B------:R-:W-:Y:S02]  /*d570*/  LEA.HI.X.SX32 R61, R64, R3.reuse, 0x1, P0 ;  /* 0x00000003403d7211 */ /* 0x080fe400000f0eff */
[----:B------:R-:W-:Y:S01]  /*d580*/  STL [R1+0x348], R0 ;  /* 0x0003480001007387 */ /* 0x000fe20000100800 */
[----:B------:R-:W-:-:S03]  /*d590*/  LEA.HI.X.SX32 R45, R65, R3, 0x1, P1 ;  /* 0x00000003412d7211 */ /* 0x000fc600008f0eff */
[----:B------:R-:W-:Y:S01]  /*d5a0*/  STL [R1+0x33c], R2 ;  /* 0x00033c0201007387 */ /* 0x000fe20000100800 */
[----:B------:R-:W-:-:S03]  /*d5b0*/  LEA.HI.X.SX32 R32, R67, R3, 0x1, P2 ;  /* 0x0000000343207211 */ /* 0x000fc600010f0eff */
[----:B------:R-:W-:Y:S01]  /*d5c0*/  STL [R1+0x344], R90 ;  /* 0x0003445a01007387 */ /* 0x000fe20000100800 */
[----:B------:R-:W-:-:S03]  /*d5d0*/  IADD3 R15, P0, PT, R71, R6, RZ ;  /* 0x00000006470f7210 */ /* 0x000fc60007f1e0ff */
[----:B------:R-:W2:Y:S01]  /*d5e0*/  LDL R64, [R1+0x2f4] ;  /* 0x0002f40001407983 */ /* 0x000ea20000100800 */
[----:B------:R-:W-:-:S03]  /*d5f0*/  IADD3 R78, P1, PT, R70, R6, RZ ;  /* 0x00000006464e7210 */ /* 0x000fc60007f3e0ff */
[----:B------:R-:W-:Y:S01]  /*d600*/  STL [R1+0x350], R60 ;  /* 0x0003503c01007387 */ /* 0x000fe20000100800 */
[----:B------:R-:W-:Y:S01]  /*d610*/  IMAD R66, R66, UR49, RZ ;  /* 0x0000003142427c24 */ /* 0x000fe2000f8e02ff */
[----:B------:R-:W-:Y:S02]  /*d620*/  IADD3 R88, P2, PT, R69, R6, RZ ;  /* 0x0000000645587210 */ /* 0x000fe40007f5e0ff */
[----:B------:R-:W2:Y:S01]  /*d630*/  LDL R65, [R1+0x278] ;  /* 0x0002780001417983 */ /* 0x000ea20000100800 */
[----:B------:R-:W-:-:S03]  /*d640*/  IMAD R63, R63, UR14, RZ ;  /* 0x0000000e3f3f7c24 */ /* 0x000fc6000f8e02ff */
[----:B------:R-:W-:Y:S01]  /*d650*/  STL [R1+0x358], R44 ;  /* 0x0003582c01007387 */ /* 0x000fe20000100800 */
[----:B------:R-:W-:-:S03]  /*d660*/  LEA.HI.X.SX32 R16, R71, R3, 0x1, P0 ;  /* 0x0000000347107211 */ /* 0x000fc600000f0eff */
        /* <DEDUP_REMOVED lines=13> */
[----:B------:R-:W-:-:S03]  /*d740*/  IMAD R58, R58, UR51, RZ ;  /* 0x000000333a3a7c24 */ /* 0x000fc6000f8e02ff */
[----:B------:R-:W-:Y:S01]  /*d750*/  STL [R1+0x370], R78 ;  /* 0x0003704e01007387 */ /* 0x000fe20000100800 */
[----:B------:R-:W-:-:S03]  /*d760*/  LEA.HI.X.SX32 R92, R66, R3, 0x1, P0 ;  /* 0x00000003425c7211 */ /* 0x000fc600000f0eff */
[----:B------:R-:W-:Y:S01]  /*d770*/  STL [R1+0x364], R16 ;  /* 0x0003641001007387 */ /* 0x000fe20000100800 */
[----:B------:R-:W-:Y:S01]  /*d780*/  IMAD R56, R56, UR52, RZ ;  /* 0x0000003438387c24 */ /* 0x000fe2000f8e02ff */
[----:B------:R-:W-:Y:S02]  /*d790*/  LEA.HI.X.SX32 R69, R63, R3, 0x1, P1 ;  /* 0x000000033f457211 */ /* 0x000fe400008f0eff */
[----:B------:R-:W-:Y:S01]  /*d7a0*/  STL [R1+0x36c], R79 ;  /* 0x00036c4f01007387 */ /* 0x000fe20000100800 */
[----:B------:R-:W-:-:S03]  /*d7b0*/  IADD3 R25, P0, PT, R59, R6, RZ ;  /* 0x000000063b197210 */ /* 0x000fc60007f1e0ff */
[----:B------:R-:W-:Y:S01]  /*d7c0*/  STL [R1+0x374], R19 ;  /* 0x0003741301007387 */ /* 0x000fe20000100800 */
[----:B------:R-:W-:-:S03]  /*d7d0*/  LEA.HI.X.SX32 R57, R62, R3, 0x1, P2 ;  /* 0x000000033e397211 */ /* 0x000fc600010f0eff */
[----:B------:R-:W-:Y:S01]  /*d7e0*/  STL [R1+0x380], R67 ;  /* 0x0003804301007387 */ /* 0x000fe20000100800 */
[----:B------:R-:W-:-:S03]  /*d7f0*/  IADD3 R29, P1, PT, R58, R6, RZ ;  /* 0x000000063a1d7210 */ /* 0x000fc60007f3e0ff */
[----:B------:R-:W2:Y:S04]  /*d800*/  LDL R66, [R1+0x274] ;  /* 0x0002740001427983 */ /* 0x000ea80000100800 */
[----:B------:R-:W2:Y:S01]  /*d810*/  LDL R63, [R1+0x238] ;  /* 0x00023800013f7983 */ /* 0x000ea20000100800 */
[----:B------:R-:W-:-:S03]  /*d820*/  IMAD R52, R52, UR53, RZ ;  /* 0x0000003534347c24 */ /* 0x000fc6000f8e02ff */
[----:B------:R-:W-:Y:S01]  /*d830*/  STL [R1+0x388], R70 ;  /* 0x0003884601007387 */ /* 0x000fe20000100800 */
[----:B------:R-:W-:-:S03]  /*d840*/  IADD3 R13, P2, PT, R56, R6, RZ ;  /* 0x00000006380d7210 */ /* 0x000fc60007f5e0ff */
[----:B------:R-:W2:Y:S01]  /*d850*/  LDL R62, [R1+0x234] ;  /* 0x00023400013e7983 */ /* 0x000ea20000100800 */
[----:B------:R-:W-:-:S03]  /*d860*/  LEA.HI.X.SX32 R43, R59, R3, 0x1, P0 ;  /* 0x000000033b2b7211 */ /* 0x000fc600000f0eff */
[----:B------:R-:W-:Y:S01]  /*d870*/  STL [R1+0x37c], R92 ;  /* 0x00037c5c01007387 */ /* 0x000fe20000100800 */
[----:B------:R-:W-:-:S03]  /*d880*/  LEA.HI.X.SX32 R30, R58, R3, 0x1, P1 ;  /* 0x000000033a1e7211 */ /* 0x000fc600008f0eff */
[----:B------:R-:W-:Y:S01]  /*d890*/  STL [R1+0x390], R55 ;  /* 0x0003903701007387 */ /* 0x000fe20000100800 */
[----:B------:R-:W-:-:S03]  /*d8a0*/  LEA.HI.X.SX32 R14, R56, R3, 0x1, P2 ;  /* 0x00000003380e7211 */ /* 0x000fc600010f0eff */
[----:B------:R-:W-:Y:S01]  /*d8b0*/  STL [R1+0x384], R69 ;  /* 0x0003844501007387 */ /* 0x000fe20000100800 */
[----:B------:R-:W-:-:S03]  /*d8c0*/  IADD3 R76, P0, PT, R52, R6, RZ ;  /* 0x00000006344c7210 */ /* 0x000fc60007f1e0ff */
[----:B------:R-:W-:Y:S04]  /*d8d0*/  STL [R1+0x38c], R57 ;  /* 0x00038c3901007387 */ /* 0x000fe80000100800 */
[----:B------:R-:W-:Y:S04]  /*d8e0*/  STL [R1+0x398], R25 ;  /* 0x0003981901007387 */ /* 0x000fe80000100800 */
[----:B------:R-:W-:Y:S04]  /*d8f0*/  STL [R1+0x3a0], R29 ;  /* 0x0003a01d01007387 */ /* 0x000fe80000100800 */
[----:B------:R-:W-:Y:S01]  /*d900*/  STL [R1+0x394], R43 ;  /* 0x0003942b01007387 */ /* 0x000fe20000100800 */
[----:B------:R-:W-:-:S03]  /*d910*/  LEA.HI.X.SX32 R77, R52, R3, 0x1, P0 ;  /* 0x00000003344d7211 */ /* 0x000fc600000f0eff */
[----:B------:R-:W2:Y:S04]  /*d920*/  LDL R56, [R1+0x1dc] ;  /* 0x0001dc0001387983 */ /* 0x000ea80000100800 */
[----:B------:R-:W-:Y:S04]  /*d930*/  STL [R1+0x3a8], R13 ;  /* 0x0003a80d01007387 */ /* 0x000fe80000100800 */
[----:B------:R-:W-:Y:S04]  /*d940*/  STL [R1+0x39c], R30 ;  /* 0x00039c1e01007387 */ /* 0x000fe80000100800 */
[----:B------:R-:W-:Y:S04]  /*d950*/  STL [R1+0x3a4], R14 ;  /* 0x0003a40e01007387 */ /* 0x000fe80000100800 */
[----:B------:R-:W3:Y:S01]  /*d960*/  LDL R52, [R1+0x1d8] ;  /* 0x0001d80001347983 */ /* 0x000ee20000100800 */
[----:B------:R-:W-:Y:S01]  /*d970*/  IMAD R47, R47, UR55, RZ ;  /* 0x000000372f2f7c24 */ /* 0x000fe2000f8e02ff */
[----:B------:R-:W0:Y:S04]  /*d980*/  S2R R10, SR_TID.X ;  /* 0x00000000000a7919 */ /* 0x000e280000002100 */
[----:B------:R-:W-:-:S04]  /*d990*/  IADD3 R59, P2, PT, R47, R6, RZ ;  /* 0x000000062f3b7210 */ /* 0x000fc80007f5e0ff */
[----:B------:R-:W-:Y:S02]  /*d9a0*/  LEA.HI.X.SX32 R58, R47, R3, 0x1, P2 ;  /* 0x000000032f3a7211 */ /* 0x000fe400010f0eff */
[----:B------:R-:W1:Y:S01]  /*d9b0*/  LDC R47, c[0x0][0x3a0] ;  /* 0x0000e800ff2f7b82 */ /* 0x000e620000000800 */
[----:B------:R-:W-:Y:S02]  /*d9c0*/  IMAD R37, R37, UR56, RZ ;  /* 0x0000003825257c24 */ /* 0x000fe4000f8e02ff */
[----:B------:R-:W-:-:S03]  /*d9d0*/  IMAD R50, R50, UR54, RZ ;  /* 0x0000003632327c24 */ /* 0x000fc6000f8e02ff */
[CC--:B------:R-:W-:Y:S02]  /*d9e0*/  IADD3 R38, P0, PT, R37.reuse, R6.reuse, RZ ;  /* 0x0000000625267210 */ /* 0x0c0fe40007f1e0ff */
[-C--:B------:R-:W-:Y:S01]  /*d9f0*/  IADD3 R4, P1, PT, R50, R6.reuse, RZ ;  /* 0x0000000632047210 */ /* 0x080fe20007f3e0ff */
[----:B------:R-:W-:Y:S01]  /*da00*/  IMAD R34, R34, UR57, RZ ;  /* 0x0000003922227c24 */ /* 0x000fe2000f8e02ff */
[-C--:B------:R-:W-:Y:S01]  /*da10*/  LEA.HI.X.SX32 R71, R37, R3.reuse, 0x1, P0 ;  /* 0x0000000325477211 */ /* 0x080fe200000f0eff */
[----:B------:R-:W-:Y:S01]  /*da20*/  IMAD R33, R33, UR58, RZ ;  /* 0x0000003a21217c24 */ /* 0x000fe2000f8e02ff */
[----:B------:R-:W-:Y:S01]  /*da30*/  LEA.HI.X.SX32 R50, R50, R3, 0x1, P1 ;  /* 0x0000000332327211 */ /* 0x000fe200008f0eff */
[----:B------:R-:W-:Y:S01]  /*da40*/  STL [R1+0x3b8], R4 ;  /* 0x0003b80401007387 */ /* 0x000fe20000100800 */
[----:B------:R-:W-:-:S03]  /*da50*/  IADD3 R39, P1, PT, R34, R6, RZ ;  /* 0x0000000622277210 */ /* 0x000fc60007f3e0ff */
[----:B------:R-:W-:Y:S01]  /*da60*/  STL [R1+0x3b0], R76 ;  /* 0x0003b04c01007387 */ /* 0x000fe20000100800 */
[----:B-1----:R-:W-:Y:S01]  /*da70*/  VIADD R75, R47, 0x7f ;  /* 0x0000007f2f4b7836 */ /* 0x002fe20000000000 */
[----:B0-----:R-:W-:Y:S02]  /*da80*/  LOP3.LUT R10, R10, 0x7f, RZ, 0xc0, !PT ;  /* 0x0000007f0a0a7812 */ /* 0x001fe400078ec0ff */
[----:B------:R-:W-:Y:S02]  /*da90*/  STL [R1+0x3c0], R59 ;  /* 0x0003c03b01007387 */ /* 0x000fe40000100800 */
[----:B------:R-:W-:Y:S02]  /*daa0*/  ISETP.GT.AND P0, PT, R75, 0x7f, PT ;  /* 0x0000007f4b00780c */ /* 0x000fe40003f04270 */
[----:B------:R-:W-:Y:S01]  /*dab0*/  STL [R1+0x3ac], R77 ;  /* 0x0003ac4d01007387 */ /* 0x000fe20000100800 */
[-C--:B------:R-:W-:Y:S02]  /*dac0*/  IADD3 R40, P2, PT, R33, R6.reuse, RZ ;  /* 0x0000000621287210 */ /* 0x080fe40007f5e0ff */
[----:B------:R-:W-:Y:S01]  /*dad0*/  ISETP.LT.AND P0, PT, R10, R47, P0 ;  /* 0x0000002f0a00720c */ /* 0x000fe20000701270 */
[----:B------:R-:W-:Y:S01]  /*dae0*/  STL [R1+0x3b4], R50 ;  /* 0x0003b43201007387 */ /* 0x000fe20000100800 */
[----:B------:R-:W-:-:S02]  /*daf0*/  IADD3 R26, P4, PT, R72, R6, RZ ;  /* 0x00000006481a7210 */ /* 0x000fc40007f9e0ff */
[-C--:B------:R-:W-:Y:S01]  /*db00*/  IADD3 R8, P6, PT, R74, R6.reuse, RZ ;  /* 0x000000064a087210 */ /* 0x080fe20007fde0ff */
[----:B------:R-:W-:Y:S01]  /*db10*/  STL [R1+0x3bc], R58 ;  /* 0x0003bc3a01007387 */ /* 0x000fe20000100800 */
[----:B------:R-:W-:-:S03]  /*db20*/  IADD3 R11, P5, PT, R73, R6, RZ ;  /* 0x00000006490b7210 */ /* 0x000fc60007fbe0ff */
[----:B------:R-:W-:Y:S01]  /*db30*/  STL [R1+0x3c4], R38 ;  /* 0x0003c42601007387 */ /* 0x000fe20000100800 */
[----:B------:R-:W-:-:S03]  /*db40*/  LEA.HI.X.SX32 R54, R34, R3, 0x1, P1 ;  /* 0x0000000322367211 */ /* 0x000fc600008f0eff */
[----:B------:R-:W-:Y:S01]  /*db50*/  STL [R1+0x3c8], R39 ;  /* 0x0003c82701007387 */ /* 0x000fe20000100800 */
[----:B------:R-:W-:-:S03]  /*db60*/  LEA.HI.X.SX32 R41, R33, R3, 0x1, P2 ;  /* 0x0000000321297211 */ /* 0x000fc600010f0eff */
[----:B------:R-:W-:Y:S01]  /*db70*/  STL [R1+0x3cc], R40 ;  /* 0x0003cc2801007387 */ /* 0x000fe20000100800 */
[-C--:B------:R-:W-:Y:S02]  /*db80*/  LEA.HI.X.SX32 R27, R72, R3.reuse, 0x1, P4 ;  /* 0x00000003481b7211 */ /* 0x080fe400020f0eff */
[----:B------:R-:W-:Y:S01]  /*db90*/  PRMT R7, RZ, 0x7610, R7 ;  /* 0x00007610ff077816 */ /* 0x000fe20000000007 */
[----:B------:R-:W-:Y:S01]  /*dba0*/  STL [R1+0x3d0], R26 ;  /* 0x0003d01a01007387 */ /* 0x000fe20000100800 */
[----:B------:R-:W-:-:S03]  /*dbb0*/  LEA.HI.X.SX32 R9, R74, R3, 0x1, P6 ;  /* 0x000000034a097211 */ /* 0x000fc600030f0eff */
[----:B------:R2:W-:Y:S04]  /*dbc0*/  STL [R1+0x20c], R8 ;  /* 0x00020c0801007387 */ /* 0x0005e80000100800 */
[----:B------:R-:W-:Y:S01]  /*dbd0*/  STL [R1+0x3d4], R11 ;  /* 0x0003d40b01007387 */ /* 0x000fe20000100800 */
[----:B------:R-:W-:-:S03]  /*dbe0*/  LEA.HI.X.SX32 R12, R73, R3, 0x1, P5 ;  /* 0x00000003490c7211 */ /* 0x000fc600028f0eff */
[----:B------:R-:W-:Y:S01]  /*dbf0*/  STL [R1+0x1f4], R71 ;  /* 0x0001f44701007387 */ /* 0x000fe20000100800 */
[----:B------:R-:W-:-:S03]  /*dc00*/  PRMT R3, RZ, 0x7610, R3 ;  /* 0x00007610ff037816 */ /* 0x000fc60000000003 */
[----:B------:R-:W-:Y:S04]  /*dc10*/  STL [R1+0x1fc], R54 ;  /* 0x0001fc3601007387 */ /* 0x000fe80000100800 */
[----:B------:R-:W-:Y:S04]  /*dc20*/  STL [R1+0x200], R41 ;  /* 0x0002002901007387 */ /* 0x000fe80000100800 */
[----:B------:R-:W-:Y:S04]  /*dc30*/  STL [R1+0x204], R27 ;  /* 0x0002041b01007387 */ /* 0x000fe80000100800 */
[----:B------:R3:W-:Y:S04]  /*dc40*/  STL [R1+0x1f8], R9 ;  /* 0x0001f80901007387 */ /* 0x0007e80000100800 */
[----:B------:R2:W4:Y:S02]  /*dc50*/  @P0 LDG.E.U8 R7, desc[UR18][R8.64] ;  /* 0x0000001208070981 */ /* 0x000524000c1e1100 */
[----:B--2---:R-:W-:-:S02]  /*dc60*/  @P0 IMAD.MOV.U32 R8, RZ, RZ, R56 ;  /* 0x000000ffff080224 */ /* 0x004fc400078e0038 */
[----:B---3--:R-:W-:-:S05]  /*dc70*/  @P0 IMAD.MOV.U32 R9, RZ, RZ, R52 ;  /* 0x000000ffff090224 */ /* 0x008fca00078e0034 */
[----:B------:R0:W2:Y:S04]  /*dc80*/  @P0 LDG.E.U8 R3, desc[UR18][R8.64] ;  /* 0x0000001208030981 */ /* 0x0000a8000c1e1100 */
[----:B------:R-:W-:Y:S04]  /*dc90*/  STS.U8 [R93+UR9+0x3780], R28 ;  /* 0x0037801c5d007988 */ /* 0x000fe80008000009 */
[----:B------:R-:W-:Y:S04]  /*dca0*/  STS.U8 [R93+UR9+0x3b80], R24 ;  /* 0x003b80185d007988 */ /* 0x000fe80008000009 */
[----:B------:R-:W-:Y:S01]  /*dcb0*/  STS.U8 [R93+UR9+0x3f80], R23 ;  /* 0x003f80175d007988 */ /* 0x000fe20008000009 */
[----:B0-----:R-:W-:-:S02]  /*dcc0*/  @P0 IMAD.MOV.U32 R8, RZ, RZ, R63 ;  /* 0x000000ffff080224 */ /* 0x001fc400078e003f */
[----:B------:R-:W-:Y:S01]  /*dcd0*/  @P0 IMAD.MOV.U32 R9, RZ, RZ, R62 ;  /* 0x000000ffff090224 */ /* 0x000fe200078e003e */
[----:B--2---:R0:W-:Y:S02]  /*dce0*/  STS.U8 [R10+UR9+0x8000], R3 ;  /* 0x008000030a007988 */ /* 0x0041e40008000009 */
[----:B0-----:R-:W-:-:S06]  /*dcf0*/  PRMT R3, RZ, 0x7610, R3 ;  /* 0x00007610ff037816 */ /* 0x001fcc0000000003 */
[----:B------:R0:W2:Y:S02]  /*dd00*/  @P0 LDG.E.U8 R3, desc[UR18][R8.64] ;  /* 0x0000001208030981 */ /* 0x0000a4000c1e1100 */
[----:B0-----:R-:W-:Y:S02]  /*dd10*/  @P0 IMAD.MOV.U32 R8, RZ, RZ, R65 ;  /* 0x000000ffff080224 */ /* 0x001fe400078e0041 */
[----:B------:R-:W-:Y:S01]  /*dd20*/  @P0 IMAD.MOV.U32 R9, RZ, RZ, R66 ;  /* 0x000000ffff090224 */ /* 0x000fe200078e0042 */
[----:B--2---:R0:W-:Y:S02]  /*dd30*/  STS.U8 [R10+UR9+0x8400], R3 ;  /* 0x008400030a007988 */ /* 0x0041e40008000009 */
[----:B0-----:R-:W-:-:S06]  /*dd40*/  PRMT R3, RZ, 0x7610, R3 ;  /* 0x00007610ff037816 */ /* 0x001fcc0000000003 */
[----:B------:R0:W2:Y:S02]  /*dd50*/  @P0 LDG.E.U8 R3, desc[UR18][R8.64] ;  /* 0x0000001208030981 */ /* 0x0000a4000c1e1100 */
[----:B0-----:R-:W-:Y:S02]  /*dd60*/  @P0 IMAD.MOV.U32 R8, RZ, RZ, R49 ;  /* 0x000000ffff080224 */ /* 0x001fe400078e0031 */
[----:B----4-:R-:W-:Y:S01]  /*dd70*/  @P0 IMAD.MOV.U32 R9, RZ, RZ, R53 ;  /* 0x000000ffff090224 */ /* 0x010fe200078e0035 */
        /* <DEDUP_REMOVED lines=17> */
[----:B------:R0:W2:Y:S04]  /*de90*/  @P0 LDG.E.U8 R3, desc[UR18][R8.64] ;  /* 0x0000001208030981 */ /* 0x0000a8000c1e1100 */
[----:B------:R-:W-:Y:S04]  /*dea0*/  STL [R1+0x208], R12 ;  /* 0x0002080c01007387 */ /* 0x000fe80000100800 */
[----:B------:R-:W3:Y:S01]  /*deb0*/  LDL R56, [R1+0x1e0] ;  /* 0x0001e00001387983 */ /* 0x000ee20000100800 */
[----:B0-----:R-:W-:Y:S02]  /*dec0*/  @P0 IMAD.MOV.U32 R8, RZ, RZ, R4 ;  /* 0x000000ffff080224 */ /* 0x001fe400078e0004 */
[----:B------:R-:W-:Y:S01]  /*ded0*/  @P0 IMAD.MOV.U32 R9, RZ, RZ, R50 ;  /* 0x000000ffff090224 */ /* 0x000fe200078e0032 */
[----:B------:R-:W4:Y:S04]  /*dee0*/  LDL R63, [R1+0x1e4] ;  /* 0x0001e400013f7983 */ /* 0x000f280000100800 */
[----:B------:R-:W3:Y:S04]  /*def0*/  LDL R66, [R1+0x23c] ;  /* 0x00023c0001427983 */ /* 0x000ee80000100800 */
[----:B------:R-:W3:Y:S01]  /*df00*/  LDL R65, [R1+0x240] ;  /* 0x0002400001417983 */ /* 0x000ee20000100800 */
[----:B------:R-:W-:-:S03]  /*df10*/  PRMT R6, RZ, 0x7610, R6 ;  /* 0x00007610ff067816 */ /* 0x000fc60000000006 */
[----:B------:R-:W3:Y:S04]  /*df20*/  LDL R53, [R1+0x27c] ;  /* 0x00027c0001357983 */ /* 0x000ee80000100800 */
[----:B------:R-:W3:Y:S01]  /*df30*/  LDL R49, [R1+0x280] ;  /* 0x0002800001317983 */ /* 0x000ee20000100800 */
[----:B------:R-:W0:Y:S03]  /*df40*/  S2R R62, SR_TID.X ;  /* 0x00000000003e7919 */ /* 0x000e260000002100 */
[----:B------:R-:W3:Y:S04]  /*df50*/  LDL R64, [R1+0x2bc] ;  /* 0x0002bc0001407983 */ /* 0x000ee80000100800 */
[----:B------:R-:W3:Y:S04]  /*df60*/  LDL R48, [R1+0x2c0] ;  /* 0x0002c00001307983 */ /* 0x000ee80000100800 */
[----:B------:R-:W3:Y:S04]  /*df70*/  LDL.LU R84, [R1+0x880] ;  /* 0x0008800001547983 */ /* 0x000ee80000300800 */
[----:B------:R-:W3:Y:S04]  /*df80*/  LDL.LU R83, [R1+0x87c] ;  /* 0x00087c0001537983 */ /* 0x000ee80000300800 */
[----:B------:R-:W3:Y:S04]  /*df90*/  LDL.LU R19, [R1+0x878] ;  /* 0x0008780001137983 */ /* 0x000ee80000300800 */
[----:B------:R-:W3:Y:S04]  /*dfa0*/  LDL.LU R88, [R1+0x874] ;  /* 0x0008740001587983 */ /* 0x000ee80000300800 */
[----:B------:R-:W3:Y:S04]  /*dfb0*/  LDL.LU R4, [R1+0x870] ;  /* 0x0008700001047983 */ /* 0x000ee80000300800 */
[----:B--2---:R1:W-:Y:S02]  /*dfc0*/  STS.U8 [R10+UR9+0x9800], R3 ;  /* 0x009800030a007988 */ /* 0x0043e40008000009 */
[----:B-1----:R-:W-:-:S06]  /*dfd0*/  PRMT R3, RZ, 0x7610, R3 ;  /* 0x00007610ff037816 */ /* 0x002fcc0000000003 */
[----:B------:R4:W2:Y:S02]  /*dfe0*/  @P0 LDG.E.U8 R3, desc[UR18][R8.64] ;  /* 0x0000001208030981 */ /* 0x0008a4000c1e1100 */
[----:B----4-:R-:W-:Y:S02]  /*dff0*/  @P0 IMAD.MOV.U32 R8, RZ, RZ, R63 ;  /* 0x000000ffff080224 */ /* 0x010fe400078e003f */
[----:B---3--:R-:W-:Y:S01]  /*e000*/  @P0 IMAD.MOV.U32 R9, RZ, RZ, R56 ;  /* 0x000000ffff090224 */ /* 0x008fe200078e0038 */
[----:B0-----:R-:W-:Y:S01]  /*e010*/  LOP3.LUT R62, R62, 0x7f, RZ, 0xc0, !PT ;  /* 0x0000007f3e3e7812 */ /* 0x001fe200078ec0ff */
[----:B------:R-:W3:Y:S04]  /*e020*/  LDL R63, [R1+0x1e8] ;  /* 0x0001e800013f7983 */ /* 0x000ee80000100800 */
[----:B------:R0:W4:Y:S02]  /*e030*/  @P0 LDG.E.U8 R6, desc[UR18][R8.64] ;  /* 0x0000001208060981 */ /* 0x000124000c1e1100 */
[----:B0-----:R-:W-:-:S02]  /*e040*/  @P0 IMAD.MOV.U32 R8, RZ, RZ, R65 ;  /* 0x000000ffff080224 */ /* 0x001fc400078e0041 */
[----:B------:R-:W-:Y:S01]  /*e050*/  @P0 IMAD.MOV.U32 R9, RZ, RZ, R66 ;  /* 0x000000ffff090224 */ /* 0x000fe200078e0042 */
[----:B--2---:R0:W-:Y:S01]  /*e060*/  STS.U8 [R10+UR9+0x9c00], R3 ;  /* 0x009c00030a007988 */ /* 0x0041e20008000009 */
[----:B------:R-:W-:-:S03]  /*e070*/  LOP3.LUT R62, R62, 0x10, RZ, 0x3c, !PT ;  /* 0x000000103e3e7812 */ /* 0x000fc600078e3cff */
[----:B------:R-:W2:Y:S04]  /*e080*/  LDL R66, [R1+0x1ec] ;  /* 0x0001ec0001427983 */ /* 0x000ea80000100800 */
[----:B------:R-:W2:Y:S01]  /*e090*/  LDL R65, [R1+0x284] ;  /* 0x0002840001417983 */ /* 0x000ea20000100800 */
[----:B0-----:R-:W-:-:S06]  /*e0a0*/  PRMT R3, RZ, 0x7610, R3 ;  /* 0x00007610ff037816 */ /* 0x001fcc0000000003 */
[----:B------:R0:W2:Y:S04]  /*e0b0*/  @P0 LDG.E.U8 R3, desc[UR18][R8.64] ;  /* 0x0000001208030981 */ /* 0x0000a8000c1e1100 */
[----:B----4-:R-:W-:Y:S01]  /*e0c0*/  STS.U8 [R62+UR9+0x8080], R6 ;  /* 0x008080063e007988 */ /* 0x010fe20008000009 */
[----:B0-----:R-:W-:Y:S02]  /*e0d0*/  @P0 IMAD.MOV.U32 R8, RZ, RZ, R49 ;  /* 0x000000ffff080224 */ /* 0x001fe400078e0031 */
[----:B------:R-:W-:Y:S01]  /*e0e0*/  @P0 IMAD.MOV.U32 R9, RZ, RZ, R53 ;  /* 0x000000ffff090224 */ /* 0x000fe200078e0035 */
[----:B------:R-:W4:Y:S04]  /*e0f0*/  LDL R49, [R1+0x248] ;  /* 0x0002480001317983 */ /* 0x000f280000100800 */
[----:B------:R-:W3:Y:S04]  /*e100*/  LDL R53, [R1+0x244] ;  /* 0x0002440001357983 */ /* 0x000ee80000100800 */
[----:B--2---:R0:W-:Y:S02]  /*e110*/  STS.U8 [R62+UR9+0x8480], R3 ;  /* 0x008480033e007988 */ /* 0x0041e40008000009 */
[----:B0-----:R-:W-:-:S06]  /*e120*/  PRMT R3, RZ, 0x7610, R3 ;  /* 0x00007610ff037816 */ /* 0x001fcc0000000003 */
[----:B------:R0:W2:Y:S02]  /*e130*/  @P0 LDG.E.U8 R3, desc[UR18][R8.64] ;  /* 0x0000001208030981 */ /* 0x0000a4000c1e1100 */
[----:B0-----:R-:W-:Y:S02]  /*e140*/  @P0 IMAD.MOV.U32 R8, RZ, RZ, R48 ;  /* 0x000000ffff080224 */ /* 0x001fe400078e0030 */
[----:B------:R-:W-:Y:S01]  /*e150*/  @P0 IMAD.MOV.U32 R9, RZ, RZ, R64 ;  /* 0x000000ffff090224 */ /* 0x000fe200078e0040 */
[----:B------:R-:W-:Y:S01]  /*e160*/  PRMT R6, RZ, 0x7610, R6 ;  /* 0x00007610ff067816 */ /* 0x000fe20000000006 */
[----:B------:R-:W3:Y:S04]  /*e170*/  LDL R48, [R1+0x288] ;  /* 0x0002880001307983 */ /* 0x000ee80000100800 */
[----:B--2---:R0:W-:Y:S02]  /*e180*/  STS.U8 [R62+UR9+0x8880], R3 ;  /* 0x008880033e007988 */ /* 0x0041e40008000009 */
[----:B0-----:R-:W-:-:S06]  /*e190*/  PRMT R3, RZ, 0x7610, R3 ;  /* 0x00007610ff037816 */ /* 0x001fcc0000000003 */
[----:B------:R0:W2:Y:S02]  /*e1a0*/  @P0 LDG.E.U8 R3, desc[UR18][R8.64] ;  /* 0x0000001208030981 */ /* 0x0000a4000c1e1100 */
[----:B0-----:R-:W-:Y:S02]  /*e1b0*/  @P0 IMAD.MOV.U32 R8, RZ, RZ, R91 ;  /* 0x000000ffff080224 */ /* 0x001fe400078e005b */
[----:B------:R-:W-:Y:S02]  /*e1c0*/  @P0 IMAD.MOV.U32 R9, RZ, RZ, R22 ;  /* 0x000000ffff090224 */ /* 0x000fe400078e0016 */
[----:B------:R-:W3:Y:S04]  /*e1d0*/  LDL.LU R22, [R1+0x86c] ;  /* 0x00086c0001167983 */ /* 0x000ee80000300800 */
[----:B------:R-:W3:Y:S04]  /*e1e0*/  LDL.LU R91, [R1+0x868] ;  /* 0x00086800015b7983 */ /* 0x000ee80000300800 */
        /* <DEDUP_REMOVED lines=8> */
[----:B--2---:R0:W-:Y:S02]  /*e270*/  STS.U8 [R62+UR9+0x9080], R3 ;  /* 0x009080033e007988 */ /* 0x0041e40008000009 */
[----:B0-----:R-:W-:-:S06]  /*e280*/  PRMT R3, RZ, 0x7610, R3 ;  /* 0x00007610ff037816 */ /* 0x001fcc0000000003 */
[----:B------:R0:W2:Y:S02]  /*e290*/  @P0 LDG.E.U8 R3, desc[UR18][R8.64] ;  /* 0x0000001208030981 */ /* 0x0000a4000c1e1100 */
[----:B0-----:R-:W-:Y:S02]  /*e2a0*/  @P0 IMAD.MOV.U32 R8, RZ, RZ, R67 ;  /* 0x000000ffff080224 */ /* 0x001fe400078e0043 */
[----:B------:R-:W-:Y:S01]  /*e2b0*/  @P0 IMAD.MOV.U32 R9, RZ, RZ, R92 ;  /* 0x000000ffff090224 */ /* 0x000fe200078e005c */
[----:B--2---:R0:W-:Y:S01]  /*e2c0*/  STS.U8 [R62+UR9+0x9480], R3 ;  /* 0x009480033e007988 */ /* 0x0041e20008000009 */
[----:B------:R-:W1:Y:S03]  /*e2d0*/  S2R R67, SR_TID.X ;  /* 0x0000000000437919 */ /* 0x000e660000002100 */
[----:B------:R-:W2:Y:S01]  /*e2e0*/  LDL.LU R92, [R1+0x85c] ;  /* 0x00085c00015c7983 */ /* 0x000ea20000300800 */
        /* <DEDUP_REMOVED lines=8> */
[----:B---3--:R-:W-:-:S05]  /*e370*/  @P0 IMAD.MOV.U32 R9, RZ, RZ, R63 ;  /* 0x000000ffff090224 */ /* 0x008fca00078e003f */
[----:B------:R4:W3:Y:S02]  /*e380*/  @P0 LDG.E.U8 R6, desc[UR18][R8.64] ;  /* 0x0000001208060981 */ /* 0x0008e4000c1e1100 */
[----:B----4-:R-:W-:Y:S02]  /*e390*/  @P0 IMAD.MOV.U32 R8, RZ, RZ, R49 ;  /* 0x000000ffff080224 */ /* 0x010fe400078e0031 */
[----:B------:R-:W-:Y:S01]  /*e3a0*/  @P0 IMAD.MOV.U32 R9, RZ, RZ, R53 ;  /* 0x000000ffff090224 */ /* 0x000fe200078e0035 */
[----:B-1----:R-:W-:Y:S01]  /*e3b0*/  LOP3.LUT R67, R67, 0x7f, RZ, 0xc0, !PT ;  /* 0x0000007f43437812 */ /* 0x002fe200078ec0ff */
[----:B------:R-:W4:Y:S04]  /*e3c0*/  LDL R53, [R1+0x1f0] ;  /* 0x0001f00001357983 */ /* 0x000f280000100800 */
[----:B--2---:R0:W-:Y:S04]  /*e3d0*/  STS.U8 [R62+UR9+0x9c80], R3 ;  /* 0x009c80033e007988 */ /* 0x0041e80008000009 */
[----:B------:R-:W2:Y:S01]  /*e3e0*/  LDL R49, [R1+0x210] ;  /* 0x0002100001317983 */ /* 0x000ea20000100800 */
[----:B0-----:R-:W-:-:S06]  /*e3f0*/  PRMT R3, RZ, 0x7610, R3 ;  /* 0x00007610ff037816 */ /* 0x001fcc0000000003 */
[----:B------:R0:W2:Y:S01]  /*e400*/  @P0 LDG.E.U8 R3, desc[UR18][R8.64] ;  /* 0x0000001208030981 */ /* 0x0000a2000c1e1100 */
[----:B------:R-:W-:-:S05]  /*e410*/  LOP3.LUT R67, R67, 0x20, RZ, 0x3c, !PT ;  /* 0x0000002043437812 */ /* 0x000fca00078e3cff */
[----:B---3--:R-:W-:Y:S01]  /*e420*/  STS.U8 [R67+UR9+0x8100], R6 ;  /* 0x0081000643007988 */ /* 0x008fe20008000009 */
[----:B0-----:R-:W-:Y:S02]  /*e430*/  @P0 IMAD.MOV.U32 R8, RZ, RZ, R48 ;  /* 0x000000ffff080224 */ /* 0x001fe400078e0030 */
[----:B------:R-:W-:Y:S01]  /*e440*/  @P0 IMAD.MOV.U32 R9, RZ, RZ, R65 ;  /* 0x000000ffff090224 */ /* 0x000fe200078e0041 */
[----:B------:R-:W3:Y:S04]  /*e450*/  LDL R48, [R1+0x250] ;  /* 0x0002500001307983 */ /* 0x000ee80000100800 */
[----:B------:R-:W3:Y:S04]  /*e460*/  LDL R65, [R1+0x24c] ;  /* 0x00024c0001417983 */ /* 0x000ee80000100800 */
[----:B--2---:R0:W-:Y:S02]  /*e470*/  STS.U8 [R67+UR9+0x8500], R3 ;  /* 0x0085000343007988 */ /* 0x0041e40008000009 */
[----:B0-----:R-:W-:-:S06]  /*e480*/  PRMT R3, RZ, 0x7610, R3 ;  /* 0x00007610ff037816 */ /* 0x001fcc0000000003 */
[----:B------:R0:W2:Y:S02]  /*e490*/  @P0 LDG.E.U8 R3, desc[UR18][R8.64] ;  /* 0x0000001208030981 */ /* 0x0000a4000c1e1100 */
[----:B0-----:R-:W-:Y:S02]  /*e4a0*/  @P0 IMAD.MOV.U32 R8, RZ, RZ, R64 ;  /* 0x000000ffff080224 */ /* 0x001fe400078e0040 */
[----:B------:R-:W-:Y:S01]  /*e4b0*/  @P0 IMAD.MOV.U32 R9, RZ, RZ, R84 ;  /* 0x000000ffff090224 */ /* 0x000fe200078e0054 */
[----:B------:R-:W-:Y:S01]  /*e4c0*/  PRMT R6, RZ, 0x7610, R6 ;  /* 0x00007610ff067816 */ /* 0x000fe20000000006 */
        /* <DEDUP_REMOVED lines=31> */
[----:B------:R-:W0:Y:S04]  /*e6c0*/  S2R R38, SR_TID.X ;  /* 0x0000000000267919 */ /* 0x000e280000002100 */
[----:B------:R3:W4:Y:S04]  /*e6d0*/  @P0 LDG.E.U8 R6, desc[UR18][R8.64] ;  /* 0x0000001208060981 */ /* 0x000728000c1e1100 */
[----:B------:R-:W4:Y:S01]  /*e6e0*/  LDL R49, [R1+0x214] ;  /* 0x0002140001317983 */ /* 0x000f220000100800 */
[----:B---3--:R-:W-:-:S02]  /*e6f0*/  @P0 IMAD.MOV.U32 R8, RZ, RZ, R48 ;  /* 0x000000ffff080224 */ /* 0x008fc400078e0030 */
[----:B------:R-:W-:Y:S01]  /*e700*/  @P0 IMAD.MOV.U32 R9, RZ, RZ, R65 ;  /* 0x000000ffff090224 */ /* 0x000fe200078e0041 */
[----:B------:R-:W3:Y:S04]  /*e710*/  LDL R48, [R1+0x258] ;  /* 0x0002580001307983 */ /* 0x000ee80000100800 */
[----:B--2---:R1:W-:Y:S02]  /*e720*/  STS.U8 [R67+UR9+0x9d00], R3 ;  /* 0x009d000343007988 */ /* 0x0043e40008000009 */
[----:B-1----:R-:W-:-:S06]  /*e730*/  PRMT R3, RZ, 0x7610, R3 ;  /* 0x00007610ff037816 */ /* 0x002fcc0000000003 */
[----:B------:R1:W2:Y:S01]  /*e740*/  @P0 LDG.E.U8 R3, desc[UR18][R8.64] ;  /* 0x0000001208030981 */ /* 0x0002a2000c1e1100 */
[----:B0-----:R-:W-:-:S04]  /*e750*/  LOP3.LUT R38, R38, 0x7f, RZ, 0xc0, !PT ;  /* 0x0000007f26267812 */ /* 0x001fc800078ec0ff */
[----:B------:R-:W-:Y:S02]  /*e760*/  LOP3.LUT R53, R38, 0x30, RZ, 0x3c, !PT ;  /* 0x0000003026357812 */ /* 0x000fe400078e3cff */
[----:B------:R-:W3:Y:S04]  /*e770*/  LDL R38, [R1+0x218] ;  /* 0x0002180001267983 */ /* 0x000ee80000100800 */
[----:B----4-:R-:W-:Y:S01]  /*e780*/  STS.U8 [R53+UR9+0x8180], R6 ;  /* 0x0081800635007988 */ /* 0x010fe20008000009 */
[----:B-1----:R-:W-:Y:S02]  /*e790*/  @P0 IMAD.MOV.U32 R8, RZ, RZ, R64 ;  /* 0x000000ffff080224 */ /* 0x002fe400078e0040 */
[----:B------:R-:W-:Y:S02]  /*e7a0*/  @P0 IMAD.MOV.U32 R9, RZ, RZ, R84 ;  /* 0x000000ffff090224 */ /* 0x000fe400078e0054 */
[----:B------:R-:W4:Y:S04]  /*e7b0*/  LDL.LU R84, [R1+0x844] ;  /* 0x0008440001547983 */ /* 0x000f280000300800 */
        /* <DEDUP_REMOVED lines=12> */
[----:B------:R-:W3:Y:S01]  /*e880*/  LDL.LU R82, [R1+0x838] ;  /* 0x0008380001527983 */ /* 0x000ee20000300800 */
[----:B------:R-:W-:-:S03]  /*e890*/  PRMT R6, RZ, 0x7610, R6 ;  /* 0x00007610ff067816 */ /* 0x000fc60000000006 */
        /* <DEDUP_REMOVED lines=19> */
[----:B---3--:R-:W-:Y:S02]  /*e9d0*/  @P0 IMAD.MOV.U32 R8, RZ, RZ, R38 ;  /* 0x000000ffff080224 */ /* 0x008fe400078e0026 */
[----:B------:R-:W-:Y:S01]  /*e9e0*/  @P0 IMAD.MOV.U32 R9, RZ, RZ, R49 ;  /* 0x000000ffff090224 */ /* 0x000fe200078e0031 */
[----:B------:R-:W0:Y:S04]  /*e9f0*/  S2R R39, SR_TID.X ;  /* 0x0000000000277919 */ /* 0x000e280000002100 */
[----:B------:R1:W3:Y:S04]  /*ea00*/  @P0 LDG.E.U8 R6, desc[UR18][R8.64] ;  /* 0x0000001208060981 */ /* 0x0002e8000c1e1100 */
[----:B------:R-:W3:Y:S01]  /*ea10*/  LDL R38, [R1+0x220] ;  /* 0x0002200001267983 */ /* 0x000ee20000100800 */
[----:B-1----:R-:W-:-:S02]  /*ea20*/  @P0 IMAD.MOV.U32 R8, RZ, RZ, R48 ;  /* 0x000000ffff080224 */ /* 0x002fc400078e0030 */
[----:B------:R-:W-:Y:S02]  /*ea30*/  @P0 IMAD.MOV.U32 R9, RZ, RZ, R82 ;  /* 0x000000ffff090224 */ /* 0x000fe400078e0052 */
[----:B------:R-:W4:Y:S04]  /*ea40*/  LDL.LU R82, [R1+0x830] ;  /* 0x0008300001527983 */ /* 0x000f280000300800 */
[----:B--2---:R1:W-:Y:S02]  /*ea50*/  STS.U8 [R53+UR9+0x9d80], R3 ;  /* 0x009d800335007988 */ /* 0x0043e40008000009 */
[----:B-1----:R-:W-:-:S06]  /*ea60*/  PRMT R3, RZ, 0x7610, R3 ;  /* 0x00007610ff037816 */ /* 0x002fcc0000000003 */
[----:B------:R1:W2:Y:S01]  /*ea70*/  @P0 LDG.E.U8 R3, desc[UR18][R8.64] ;  /* 0x0000001208030981 */ /* 0x0002a2000c1e1100 */
[----:B0-----:R-:W-:-:S04]  /*ea80*/  LOP3.LUT R39, R39, 0x7f, RZ, 0xc0, !PT ;  /* 0x0000007f27277812 */ /* 0x001fc800078ec0ff */
[----:B------:R-:W-:-:S05]  /*ea90*/  LOP3.LUT R39, R39, 0x40, RZ, 0x3c, !PT ;  /* 0x0000004027277812 */ /* 0x000fca00078e3cff */
[----:B---3--:R-:W-:Y:S01]  /*eaa0*/  STS.U8 [R39+UR9+0x8200], R6 ;  /* 0x0082000627007988 */ /* 0x008fe20008000009 */
[----:B-1----:R-:W-:Y:S02]  /*eab0*/  @P0 IMAD.MOV.U32 R8, RZ, RZ, R5 ;  /* 0x000000ffff080224 */ /* 0x002fe400078e0005 */
        /* <DEDUP_REMOVED lines=32> */
[----:B------:R0:W2:Y:S01]  /*ecc0*/  @P0 LDG.E.U8 R3, desc[UR18][R8.64] ;  /* 0x0000001208030981 */ /* 0x0000a2000c1e1100 */
[----:B------:R-:W-:Y:S01]  /*ecd0*/  PRMT R6, RZ, 0x7610, R6 ;  /* 0x00007610ff067816 */ /* 0x000fe20000000006 */
[----:B0-----:R-:W-:Y:S02]  /*ece0*/  @P0 IMAD.MOV.U32 R8, RZ, RZ, R38 ;  /* 0x000000ffff080224 */ /* 0x001fe400078e0026 */
[----:B---3--:R-:W-:Y:S01]  /*ecf0*/  @P0 IMAD.MOV.U32 R9, RZ, RZ, R91 ;  /* 0x000000ffff090224 */ /* 0x008fe200078e005b */
[----:B------:R-:W0:Y:S04]  /*ed00*/  S2R R25, SR_TID.X ;  /* 0x0000000000197919 */ /* 0x000e280000002100 */
[----:B------:R1:W3:Y:S04]  /*ed10*/  @P0 LDG.E.U8 R6, desc[UR18][R8.64] ;  /* 0x0000001208060981 */ /* 0x0002e8000c1e1100 */
[----:B------:R-:W3:Y:S01]  /*ed20*/  LDL.LU R91, [R1+0x81c] ;  /* 0x00081c00015b7983 */ /* 0x000ee20000300800 */
[----:B-1----:R-:W-:-:S02]  /*ed30*/  @P0 IMAD.MOV.U32 R8, RZ, RZ, R5 ;  /* 0x000000ffff080224 */ /* 0x002fc400078e0005 */
[----:B------:R-:W-:Y:S02]  /*ed40*/  @P0 IMAD.MOV.U32 R9, RZ, RZ, R86 ;  /* 0x000000ffff090224 */ /* 0x000fe400078e0056 */
[----:B------:R-:W4:Y:S01]  /*ed50*/  LDL.LU R86, [R1+0x818] ;  /* 0x0008180001567983 */ /* 0x000f220000300800 */
[----:B------:R-:W-:-:S03]  /*ed60*/  LOP3.LUT R10, R10, 0x60, RZ, 0x3c, !PT ;  /* 0x000000600a0a7812 */ /* 0x000fc600078e3cff */
[----:B------:R-:W5:Y:S04]  /*ed70*/  LDL.LU R5, [R1+0x814] ;  /* 0x0008140001057983 */ /* 0x000f680000300800 */
        /* <DEDUP_REMOVED lines=8> */
[----:B------:R-:W5:Y:S04]  /*ee00*/  LDL.LU R2, [R1+0x810] ;  /* 0x0008100001027983 */ /* 0x000f680000300800 */
[----:B------:R-:W5:Y:S04]  /*ee10*/  LDL.LU R0, [R1+0x80c] ;  /* 0x00080c0001007983 */ /* 0x000f680000300800 */
[----:B--2---:R0:W-:Y:S02]  /*ee20*/  STS.U8 [R25+UR9+0x8680], R3 ;  /* 0x0086800319007988 */ /* 0x0041e40008000009 */
[----:B0-----:R-:W-:-:S06]  /*ee30*/  PRMT R3, RZ, 0x7610, R3 ;  /* 0x00007610ff037816 */ /* 0x001fcc0000000003 */
[----:B------:R0:W2:Y:S02]  /*ee40*/  @P0 LDG.E.U8 R3, desc[UR18][R8.64] ;  /* 0x0000001208030981 */ /* 0x0000a4000c1e1100 */
[----:B0-----:R-:W-:Y:S02]  /*ee50*/  @P0 IMAD.MOV.U32 R8, RZ, RZ, R4 ;  /* 0x000000ffff080224 */ /* 0x001fe400078e0004 */
[----:B------:R-:W-:Y:S01]  /*ee60*/  @P0 IMAD.MOV.U32 R9, RZ, RZ, R42 ;  /* 0x000000ffff090224 */ /* 0x000fe200078e002a */
[----:B------:R-:W-:Y:S01]  /*ee70*/  PRMT R6, RZ, 0x7610, R6 ;  /* 0x00007610ff067816 */ /* 0x000fe20000000006 */
[----:B------:R-:W5:Y:S04]  /*ee80*/  LDL.LU R4, [R1+0x808] ;  /* 0x0008080001047983 */ /* 0x000f680000300800 */
        /* <DEDUP_REMOVED lines=23> */
[----:B----4-:R-:W-:Y:S02]  /*f000*/  @P0 IMAD.MOV.U32 R8, RZ, RZ, R86 ;  /* 0x000000ffff080224 */ /* 0x010fe400078e0056 */
[----:B------:R-:W-:Y:S02]  /*f010*/  @P0 IMAD.MOV.U32 R9, RZ, RZ, R68 ;  /* 0x000000ffff090224 */ /* 0x000fe400078e0044 */
[----:B------:R-:W5:Y:S04]  /*f020*/  LDL.LU R68, [R1+0x804] ;  /* 0x0008040001447983 */ /* 0x000f680000300800 */
[----:B------:R0:W3:Y:S04]  /*f030*/  @P0 LDG.E.U8 R6, desc[UR18][R8.64] ;  /* 0x0000001208060981 */ /* 0x0000e8000c1e1100 */
[----:B------:R-:W5:Y:S01]  /*f040*/  LDL.LU R86, [R1+0x800] ;  /* 0x0008000001567983 */ /* 0x000f620000300800 */
[----:B0-----:R-:W-:-:S02]  /*f050*/  @P0 IMAD.MOV.U32 R8, RZ, RZ, R82 ;  /* 0x000000ffff080224 */ /* 0x001fc400078e0052 */
[----:B------:R-:W-:Y:S02]  /*f060*/  @P0 IMAD.MOV.U32 R9, RZ, RZ, R84 ;  /* 0x000000ffff090224 */ /* 0x000fe400078e0054 */
[----:B------:R-:W5:Y:S04]  /*f070*/  LDL.LU R84, [R1+0x7fc] ;  /* 0x0007fc0001547983 */ /* 0x000f680000300800 */
[----:B------:R-:W5:Y:S04]  /*f080*/  LDL.LU R82, [R1+0x7f8] ;  /* 0x0007f80001527983 */ /* 0x000f680000300800 */
[----:B--2---:R0:W-:Y:S02]  /*f090*/  STS.U8 [R25+UR9+0x9e80], R3 ;  /* 0x009e800319007988 */ /* 0x0041e40008000009 */
[----:B0-----:R-:W-:-:S06]  /*f0a0*/  PRMT R3, RZ, 0x7610, R3 ;  /* 0x00007610ff037816 */ /* 0x001fcc0000000003 */
[----:B------:R0:W2:Y:S04]  /*f0b0*/  @P0 LDG.E.U8 R3, desc[UR18][R8.64] ;  /* 0x0000001208030981 */ /* 0x0000a8000c1e1100 */
[----:B---3--:R-:W-:Y:S01]  /*f0c0*/  STS.U8 [R10+UR9+0x8300], R6 ;  /* 0x008300060a007988 */ /* 0x008fe20008000009 */
        /* <DEDUP_REMOVED lines=35> */
[----:B------:R-:W-:-:S03]  /*f300*/  PRMT R6, RZ, 0x7610, R6 ;  /* 0x00007610ff067816 */ /* 0x000fc60000000006 */
[----:B------:R-:W-:Y:S01]  /*f310*/  STS.U8 [R93+UR9+0x9f80], R7 ;  /* 0x009f80075d007988 */ /* 0x000fe20008000009 */
[----:B0-----:R-:W-:Y:S02]  /*f320*/  @P0 IMAD.MOV.U32 R8, RZ, RZ, R89 ;  /* 0x000000ffff080224 */ /* 0x001fe400078e0059 */
[----:B------:R-:W-:-:S05]  /*f330*/  @P0 IMAD.MOV.U32 R9, RZ, RZ, R90 ;  /* 0x000000ffff090224 */ /* 0x000fca00078e005a */
[----:B------:R0:W3:Y:S02]  /*f340*/  @P0 LDG.E.U8 R6, desc[UR18][R8.64] ;  /* 0x0000001208060981 */ /* 0x0000e4000c1e1100 */
[----:B0-----:R-:W-:Y:S02]  /*f350*/  @P0 IMAD.MOV.U32 R8, RZ, RZ, R87 ;  /* 0x000000ffff080224 */ /* 0x001fe400078e0057 */
[----:B------:R-:W-:Y:S01]  /*f360*/  @P0 IMAD.MOV.U32 R9, RZ, RZ, R88 ;  /* 0x000000ffff090224 */ /* 0x000fe200078e0058 */
[----:B--2---:R0:W-:Y:S02]  /*f370*/  STS.U8 [R93+UR9+0x8380], R3 ;  /* 0x008380035d007988 */ /* 0x0041e40008000009 */
[----:B0-----:R-:W-:-:S06]  /*f380*/  PRMT R3, RZ, 0x7610, R3 ;  /* 0x00007610ff037816 */ /* 0x001fcc0000000003 */
[----:B------:R0:W2:Y:S04]  /*f390*/  @P0 LDG.E.U8 R3, desc[UR18][R8.64] ;  /* 0x0000001208030981 */ /* 0x0000a8000c1e1100 */
[----:B---3--:R1:W-:Y:S01]  /*f3a0*/  STS.U8 [R93+UR9+0x8780], R6 ;  /* 0x008780065d007988 */ /* 0x0083e20008000009 */
[----:B0-----:R-:W-:Y:S02]  /*f3b0*/  @P0 IMAD.MOV.U32 R8, RZ, RZ, R83 ;  /* 0x000000ffff080224 */ /* 0x001fe400078e0053 */
[----:B------:R-:W-:Y:S01]  /*f3c0*/  @P0 IMAD.MOV.U32 R9, RZ, RZ, R85 ;  /* 0x000000ffff090224 */ /* 0x000fe200078e0055 */
[----:B-1----:R-:W-:-:S06]  /*f3d0*/  PRMT R6, RZ, 0x7610, R6 ;  /* 0x00007610ff067816 */ /* 0x002fcc0000000006 */
        /* <DEDUP_REMOVED lines=15> */
[----:B------:R-:W2:Y:S04]  /*f4d0*/  @P0 LDG.E.U8 R3, desc[UR18][R8.64] ;  /* 0x0000001208030981 */ /* 0x000ea8000c1e1100 */
[----:B---3--:R0:W-:Y:S01]  /*f4e0*/  STS.U8 [R93+UR9+0x9780], R6 ;  /* 0x009780065d007988 */ /* 0x0081e20008000009 */
[----:B------:R-:W-:-:S04]  /*f4f0*/  ISETP.NE.U32.AND P0, PT, RZ, UR11, PT ;  /* 0x0000000bff007c0c */ /* 0x000fc8000bf05070 */
[C---:B------:R-:W-:Y:S02]  /*f500*/  ISETP.LT.OR P1, PT, R75.reuse, 0x80, P0 ;  /* 0x000000804b00780c */ /* 0x040fe40000721670 */
[----:B------:R-:W-:Y:S01]  /*f510*/  ISETP.GE.AND P2, PT, R75, 0x100, PT ;  /* 0x000001004b00780c */ /* 0x000fe20003f46270 */
[----:B--2---:R0:W-:Y:S01]  /*f520*/  STS.U8 [R93+UR9+0x9b80], R3 ;  /* 0x009b80035d007988 */ /* 0x0041e20008000009 */
[----:B------:R1:W-:Y:S06]  /*f530*/  MEMBAR.ALL.CTA ;  /* 0x0000000000007992 */ /* 0x0003ec0000008000 */
[----:B-1----:R-:W1:Y:S02]  /*f540*/  FENCE.VIEW.ASYNC.S ;  /* 0x00000000000073c6 */ /* 0x002e640000000000 */
[----:B-1----:R-:W-:Y:S06]  /*f550*/  BAR.SYNC.DEFER_BLOCKING 0x0 ;  /* 0x0000000000007b1d */ /* 0x002fec0000010000 */
[----:B------:R-:W-:Y:S05]  /*f560*/  @P1 BRA `(.L_x_6) ;  /* 0x0000000000841947 */ /* 0x000fea0003800000 */
[----:B------:R-:W-:Y:S02]  /*f570*/  UIADD3 UR4, UPT, UPT, UR9, 0x8000, URZ ;  /* 0x0000800009047890 */ /* 0x000fe4000fffe0ff */
[----:B------:R-:W-:Y:S02]  /*f580*/  USHF.R.U32.HI UR12, URZ, 0x4, UR9 ;  /* 0x00000004ff0c7899 */ /* 0x000fe40008011609 */
[----:B------:R-:W-:Y:S02]  /*f590*/  USHF.R.U32.HI UR4, URZ, 0x4, UR4 ;  /* 0x00000004ff047899 */ /* 0x000fe40008011604 */
[----:B------:R-:W-:Y:S02]  /*f5a0*/  USGXT.U32 UR12, UR12, 0xe ;  /* 0x0000000e0c0c789a */ /* 0x000fe40008000000 */
[----:B------:R-:W-:Y:S02]  /*f5b0*/  USGXT.U32 UR14, UR4, 0xe ;  /* 0x0000000e040e789a */ /* 0x000fe40008000000 */
[----:B------:R-:W-:-:S02]  /*f5c0*/  UIADD3 UR26, UP1, UPT, UR12, 0x100, URZ ;  /* 0x000001000c1a7890 */ /* 0x000fc4000ff3e0ff */
[----:B------:R-:W-:Y:S01]  /*f5d0*/  UIADD3 UR28, UP2, UPT, UR14, 0x2, URZ ;  /* 0x000000020e1c7890 */ /* 0x000fe2000ff5e0ff */
[----:B------:R-:W-:Y:S01]  /*f5e0*/  UMOV UR4, URZ ;  /* 0x000000ff00047c82 */ /* 0x000fe20008000000 */
[----:B------:R-:W-:Y:S01]  /*f5f0*/  UMOV UR30, 0x0 ;  /* 0x00000000001e7882 */ /* 0x000fe20000000000 */
[----:B------:R-:W-:Y:S02]  /*f600*/  UIADD3.X UR27, UPT, UPT, UR4, 0x40004040, URZ, UP1, !UPT ;  /* 0x40004040041b7890 */ /* 0x000fe40008ffe4ff */
[----:B------:R-:W-:Y:S02]  /*f610*/  UIADD3.X UR29, UPT, UPT, UR4, 0x40004040, URZ, UP2, !UPT ;  /* 0x40004040041d7890 */ /* 0x000fe400097fe4ff */
[----:B------:R-:W-:Y:S02]  /*f620*/  UIADD3.64 UR16, UPT, UPT, UR26, 0x100, URZ ;  /* 0x000001001a107897 */ /* 0x000fe4000fffe0ff */
[----:B------:R-:W-:Y:S02]  /*f630*/  UIADD3.64 UR20, UPT, UPT, UR28, 0x2, URZ ;  /* 0x000000021c147897 */ /* 0x000fe4000fffe0ff */
[----:B------:R-:W-:-:S02]  /*f640*/  UIADD3.64 UR22, UPT, UPT, UR26, 0x200, URZ ;  /* 0x000002001a167897 */ /* 0x000fc4000fffe0ff */
[----:B------:R-:W-:Y:S01]  /*f650*/  UIADD3.64 UR24, UPT, UPT, UR28, 0x4, URZ ;  /* 0x000000041c187897 */ /* 0x000fe2000fffe0ff */
[----:B------:R-:W-:Y:S01]  /*f660*/  UMOV UR31, 0x8108010 ;  /* 0x08108010001f7882 */ /* 0x000fe20000000000 */
[----:B------:R-:W-:Y:S01]  /*f670*/  UMOV UR13, 0x40004040 ;  /* 0x40004040000d7882 */ /* 0x000fe20000000000 */
[----:B------:R-:W-:Y:S01]  /*f680*/  UMOV UR15, 0x40004040 ;  /* 0x40004040000f7882 */ /* 0x000fe20000000000 */
[----:B------:R-:W-:Y:S01]  /*f690*/  UMOV UR32, 0x0 ;  /* 0x0000000000207882 */ /* 0x000fe20000000000 */
[----:B------:R-:W-:Y:S01]  /*f6a0*/  UMOV UR33, 0x8108010 ;  /* 0x0810801000217882 */ /* 0x000fe20000000000 */
[----:B------:R-:W-:Y:S01]  /*f6b0*/  UMOV UR34, 0x0 ;  /* 0x0000000000227882 */ /* 0x000fe20000000000 */
[----:B------:R-:W-:Y:S01]  /*f6c0*/  UMOV UR35, 0x8108010 ;  /* 0x0810801000237882 */ /* 0x000fe20000000000 */
[----:B------:R-:W-:Y:S01]  /*f6d0*/  UMOV UR4, UR6 ;  /* 0x0000000600047c82 */ /* 0x000fe20008000000 */
[----:B------:R-:W-:Y:S01]  /*f6e0*/  UMOV UR5, URZ ;  /* 0x000000ff00057c82 */ /* 0x000fe20008000000 */
[----:B------:R1:W-:Y:S01]  /*f6f0*/  UTCQMMA gdesc[UR12], gdesc[UR14], tmem[UR8], tmem[UR30], idesc[UR31], !UPT ;  /* 0x00ff1e0e0c0075ea */ /* 0x0003e2000f800308 */
[----:B------:R-:W-:Y:S01]  /*f700*/  UMOV UR36, 0x0 ;  /* 0x0000000000247882 */ /* 0x000fe20000000000 */
[----:B------:R-:W-:Y:S01]  /*f710*/  UMOV UR37, 0x8108010 ;  /* 0x0810801000257882 */ /* 0x000fe20000000000 */
[----:B------:R1:W-:Y:S01]  /*f720*/  UTCQMMA gdesc[UR26], gdesc[UR28], tmem[UR8], tmem[UR32], idesc[UR33], UPT ;  /* 0x00ff201c1a0075ea */ /* 0x0003e2000b800308 */
[----:B------:R-:W-:Y:S01]  /*f730*/  UMOV UR4, UR4 ;  /* 0x0000000400047c82 */ /* 0x000fe20008000000 */
[----:B------:R1:W-:Y:S01]  /*f740*/  UTCQMMA gdesc[UR16], gdesc[UR20], tmem[UR8], tmem[UR34], idesc[UR35], UPT ;  /* 0x00ff2214100075ea */ /* 0x0003e2000b800308 */
[----:B------:R1:W-:Y:S01]  /*f750*/  UTCQMMA gdesc[UR22], gdesc[UR24], tmem[UR8], tmem[UR36], idesc[UR37], UPT ;  /* 0x00ff2418160075ea */ /* 0x0003e2000b800308 */
[----:B------:R1:W-:Y:S01]  /*f760*/  UTCBAR [UR4], URZ ;  /* 0x000000ff040073e9 */ /* 0x0003e200080000ff */
[----:B------:R-:W-:Y:S01]  /*f770*/  NOP ;  /* 0x0000000000007918 */ /* 0x000fe20000000000 */
.L_x_6:
[----:B-1----:R-:W-:Y:S01]  /*f780*/  UMOV UR4, URZ ;  /* 0x000000ff00047c82 */ /* 0x002fe20008000000 */
[----:B------:R-:W-:Y:S05]  /*f790*/  @!P2 BRA `(.L_x_7) ;  /* 0x000000a000cca947 */ /* 0x000fea0003800000 */
[----:B0-----:R-:W-:Y:S01]  /*f7a0*/  SHF.R.S32.HI R6, RZ, 0x1f, R75 ;  /* 0x0000001fff067819 */ /* 0x001fe2000001144b */
[----:B-----5:R-:W-:Y:S01]  /*f7b0*/  IMAD.SHL.U32 R3, R4, 0x80, RZ ;  /* 0x0000008004037824 */ /* 0x020fe200078e00ff */
[----:B------:R-:W-:Y:S02]  /*f7c0*/  UIADD3 UR4, UPT, UPT, UR9, 0x4000, URZ ;  /* 0x0000400009047890 */ /* 0x000fe4000fffe0ff */
[----:B------:R-:W-:Y:S01]  /*f7d0*/  LEA.HI R4, R6, R75, RZ, 0x7 ;  /* 0x0000004b06047211 */ /* 0x000fe200078f38ff */
[----:B------:R-:W-:Y:S02]  /*f7e0*/  UIADD3 UR5, UPT, UPT, UR9, 0xa000, URZ ;  /* 0x0000a00009057890 */ /* 0x000fe4000fffe0ff */
[----:B------:R-:W-:Y:S01]  /*f7f0*/  USHF.R.U32.HI UR4, URZ, 0x4, UR4 ;  /* 0x00000004ff047899 */ /* 0x000fe20008011604 */
[----:B------:R-:W-:Y:S01]  /*f800*/  SHF.R.S32.HI R4, RZ, 0x7, R4 ;  /* 0x00000007ff047819 */ /* 0x000fe20000011404 */
[----:B------:R-:W-:Y:S02]  /*f810*/  USHF.R.U32.HI UR5, URZ, 0x4, UR5 ;  /* 0x00000004ff057899 */ /* 0x000fe40008011605 */
[----:B------:R-:W-:Y:S01]  /*f820*/  USGXT.U32 UR12, UR4, 0xe ;  /* 0x0000000e040c789a */ /* 0x000fe20008000000 */
[----:B------:R-:W-:Y:S01]  /*f830*/  VIMNMX R6, PT, PT, R4, 0x2, !PT ;  /* 0x0000000204067848 */ /* 0x000fe20007fe0100 */
[----:B------:R-:W-:Y:S01]  /*f840*/  IMAD.SHL.U32 R4, R5, 0x80, RZ ;  /* 0x0000008005047824 */ /* 0x000fe200078e00ff */
[----:B------:R-:W-:-:S02]  /*f850*/  USGXT.U32 UR14, UR5, 0xe ;  /* 0x0000000e050e789a */ /* 0x000fc40008000000 */
[----:B------:R-:W-:Y:S01]  /*f860*/  UIADD3 UR30, UP1, UPT, UR12, 0x100, URZ ;  /* 0x000001000c1e7890 */ /* 0x000fe2000ff3e0ff */
[----:B------:R-:W-:Y:S01]  /*f870*/  VIADD R5, R6, 0xfffffffe ;  /* 0xfffffffe06057836 */ /* 0x000fe20000000000 */
[----:B------:R-:W-:Y:S01]  /*f880*/  UIADD3 UR28, UP2, UPT, UR14, 0x2, URZ ;  /* 0x000000020e1c7890 */ /* 0x000fe2000ff5e0ff */
[----:B------:R-:W-:Y:S01]  /*f890*/  IMAD.MOV.U32 R6, RZ, RZ, RZ ;  /* 0x000000ffff067224 */ /* 0x000fe200078e00ff */
[----:B------:R-:W-:Y:S01]  /*f8a0*/  UMOV UR4, URZ ;  /* 0x000000ff00047c82 */ /* 0x000fe20008000000 */
[----:B------:R-:W-:Y:S01]  /*f8b0*/  UMOV UR5, URZ ;  /* 0x000000ff00057c82 */ /* 0x000fe20008000000 */
[----:B------:R0:W-:Y:S01]  /*f8c0*/  STL [R1+0x6f4], R5 ;  /* 0x0006f40501007387 */ /* 0x0001e20000100800 */
[----:B------:R-:W-:Y:S01]  /*f8d0*/  UIADD3.X UR31, UPT, UPT, UR4, 0x40004040, URZ, UP1, !UPT ;  /* 0x40004040041f7890 */ /* 0x000fe20008ffe4ff */
[----:B------:R-:W-:Y:S01]  /*f8e0*/  SHF.R.S32.HI R7, RZ, 0x1f, R4 ;  /* 0x0000001fff077819 */ /* 0x000fe20000011404 */
[----:B------:R-:W-:Y:S01]  /*f8f0*/  UIADD3.X UR29, UPT, UPT, UR5, 0x40004040, URZ, UP2, !UPT ;  /* 0x40004040051d7890 */ /* 0x000fe200097fe4ff */
[----:B------:R1:W-:Y:S01]  /*f900*/  STL [R1+0x6b8], RZ ;  /* 0x0006b8ff01007387 */ /* 0x0003e20000100800 */
[----:B------:R-:W-:Y:S01]  /*f910*/  UMOV UR11, 0x1 ;  /* 0x00000001000b7882 */ /* 0x000fe20000000000 */
[----:B------:R-:W-:-:S02]  /*f920*/  UIADD3.64 UR20, UPT, UPT, UR30, 0x100, URZ ;  /* 0x000001001e147897 */ /* 0x000fc4000fffe0ff */
[----:B------:R-:W-:Y:S01]  /*f930*/  UIADD3.64 UR22, UPT, UPT, UR28, 0x2, URZ ;  /* 0x000000021c167897 */ /* 0x000fe2000fffe0ff */
[----:B0-----:R-:W-:Y:S01]  /*f940*/  SHF.R.S32.HI R5, RZ, 0x1f, R3 ;  /* 0x0000001fff057819 */ /* 0x001fe20000011403 */
[----:B------:R-:W-:Y:S02]  /*f950*/  UIADD3.64 UR24, UPT, UPT, UR30, 0x200, URZ ;  /* 0x000002001e187897 */ /* 0x000fe4000fffe0ff */
[----:B-1----:R-:W-:-:S12]  /*f960*/  UIADD3.64 UR26, UPT, UPT, UR28, 0x4, URZ ;  /* 0x000000041c1a7897 */ /* 0x002fd8000fffe0ff */
.L_x_10:
[----:B------:R-:W2:Y:S01]  /*f970*/  LDL R9, [R1+0x6b8] ;  /* 0x0006b80001097983 */ /* 0x000ea20000100800 */
[----:B------:R-:W-:Y:S01]  /*f980*/  IMAD.U32 R6, R6, -0x80000000, RZ ;  /* 0x8000000006067824 */ /* 0x000fe200078e00ff */
[----:B------:R-:W0:Y:S02]  /*f990*/  LDC R8, c[0x0][0x3a0] ;  /* 0x0000e800ff087b82 */ /* 0x000e240000000800 */
[----:B-1----:R-:W3:Y:S01]  /*f9a0*/  LDL.LU R7, [R1] ;  /* 0x0000000001077983 */ /* 0x002ee20000300800 */
[----:B-----5:R-:W-:Y:S01]  /*f9b0*/  IADD3 R84, P4, PT, R3, R84, RZ ;  /* 0x0000005403547210 */ /* 0x020fe20007f9e0ff */
[----:B------:R-:W1:Y:S01]  /*f9c0*/  SYNCS.PHASECHK.TRANS64.TRYWAIT P6, [UR6], R6 ;  /* 0x00000006ff0075a7 */ /* 0x000e6200080c1106 */
[----:B--2---:R-:W-:Y:S01]  /*f9d0*/  VIADD R9, R9, 0x1 ;  /* 0x0000000109097836 */ /* 0x004fe20000000000 */
[----:B---3--:R-:W-:-:S04]  /*f9e0*/  IADD3 R7, P5, PT, R3, R7, RZ ;  /* 0x0000000703077210 */ /* 0x008fc80007fbe0ff */
[----:B------:R2:W-:Y:S01]  /*f9f0*/  STL [R1+0x6cc], R9 ;  /* 0x0006cc0901007387 */ /* 0x0005e20000100800 */
[----:B0-----:R-:W-:-:S03]  /*fa00*/  IMAD R8, R9, -0x80, R8 ;  /* 0xffffff8009087824 */ /* 0x001fc600078e0208 */
[----:B------:R2:W-:Y:S02]  /*fa10*/  STL [R1], R7 ;  /* 0x0000000701007387 */ /* 0x0005e40000100800 */
[C---:B------:R-:W-:Y:S02]  /*fa20*/  ISETP.GT.AND P1, PT, R8.reuse, 0x1, PT ;  /* 0x000000010800780c */ /* 0x040fe40003f24270 */
[----:B------:R-:W-:Y:S01]  /*fa30*/  ISETP.GT.AND P2, PT, R8, 0x2, PT ;  /* 0x000000020800780c */ /* 0x000fe20003f44270 */
[----:B-1----:R-:W-:-:S12]  /*fa40*/  @!P6 BRA `(.L_x_8) ;  /* 0x000000c000c0e947 */ /* 0x002fd80003800000 */
.L_x_16:
[----:B------:R0:W-:Y:S04]  /*fa50*/  STL [R1+0x900], R15 ;  /* 0x0009000f01007387 */ /* 0x0001e80000100800 */
[----:B0-----:R-:W3:Y:S04]  /*fa60*/  LDL.LU R15, [R1+0x24] ;  /* 0x00002400010f7983 */ /* 0x001ee80000300800 */
[----:B------:R-:W-:Y:S04]  /*fa70*/  STL [R1+0x8fc], R27 ;  /* 0x0008fc1b01007387 */ /* 0x000fe80000100800 */
[----:B------:R0:W-:Y:S04]  /*fa80*/  STL [R1+0x8f8], R43 ;  /* 0x0008f82b01007387 */ /* 0x0001e80000100800 */
[----:B0-----:R-:W4:Y:S04]  /*fa90*/  LDL R43, [R1] ;  /* 0x00000000012b7983 */ /* 0x001f280000100800 */
[----:B------:R-:W-:Y:S04]  /*faa0*/  STL [R1+0x8f4], R62 ;  /* 0x0008f43e01007387 */ /* 0x000fe80000100800 */
[----:B------:R0:W-:Y:S04]  /*fab0*/  STL [R1+0x8f0], R11 ;  /* 0x0008f00b01007387 */ /* 0x0001e80000100800 */
[----:B0-2---:R-:W2:Y:S04]  /*fac0*/  LDL.LU R11, [R1+0x10] ;  /* 0x00001000010b7983 */ /* 0x005ea80000300800 */
[----:B------:R0:W-:Y:S04]  /*fad0*/  STL [R1+0x8ec], R14 ;  /* 0x0008ec0e01007387 */ /* 0x0001e80000100800 */
[----:B0-----:R-:W2:Y:S04]  /*fae0*/  LDL.LU R14, [R1+0xc] ;  /* 0x00000c00010e7983 */ /* 0x001ea80000300800 */
        /* <DEDUP_REMOVED lines=8> */
[----:B------:R0:W-:Y:S04]  /*fb70*/  STL [R1+0x8c8], R90 ;  /* 0x0008c85a01007387 */ /* 0x0001e80000100800 */
[----:B0-----:R-:W2:Y:S01]  /*fb80*/  LDL.LU R90, [R1+0x38] ;  /* 0x00003800015a7983 */ /* 0x001ea20000300800 */
[C---:B------:R-:W-:Y:S01]  /*fb90*/  IMAD.X R82, R5.reuse, 0x1, R82, P4 ;  /* 0x0000000105527824 */ /* 0x040fe200020e0652 */
[----:B------:R-:W-:Y:S01]  /*fba0*/  PRMT R33, RZ, 0x7610, R33 ;  /* 0x00007610ff217816 */ /* 0x000fe20000000021 */
[----:B------:R-:W-:Y:S01]  /*fbb0*/  @P1 IMAD.MOV.U32 R6, RZ, RZ, R84 ;  /* 0x000000ffff061224 */ /* 0x000fe200078e0054 */
[----:B------:R-:W-:Y:S01]  /*fbc0*/  STL [R1+0x8c4], R88 ;  /* 0x0008c45801007387 */ /* 0x000fe20000100800 */
[----:B------:R-:W-:Y:S01]  /*fbd0*/  @P1 IMAD.MOV.U32 R7, RZ, RZ, R82 ;  /* 0x000000ffff071224 */ /* 0x000fe200078e0052 */
[----:B------:R-:W-:Y:S01]  /*fbe0*/  ISETP.GT.AND P4, PT, R8, 0x3, PT ;  /* 0x000000030800780c */ /* 0x000fe20003f84270 */
[----:B------:R-:W-:Y:S01]  /*fbf0*/  IMAD.X R86, R5, 0x1, R86, P5 ;  /* 0x0000000105567824 */ /* 0x000fe200028e0656 */
[----:B------:R-:W-:Y:S01]  /*fc00*/  STL [R1+0x8c0], R28 ;  /* 0x0008c01c01007387 */ /* 0x000fe20000100800 */
[----:B------:R-:W-:-:S03]  /*fc10*/  PRMT R59, RZ, 0x7610, R59 ;  /* 0x00007610ff3b7816 */ /* 0x000fc6000000003b */
[----:B------:R-:W-:Y:S04]  /*fc20*/  STL [R1+0x8bc], R44 ;  /* 0x0008bc2c01007387 */ /* 0x000fe80000100800 */
[----:B------:R-:W-:Y:S04]  /*fc30*/  STL [R1+0x8b8], R73 ;  /* 0x0008b84901007387 */ /* 0x000fe80000100800 */
[----:B------:R-:W-:Y:S04]  /*fc40*/  STL [R1+0x8b4], R80 ;  /* 0x0008b45001007387 */ /* 0x000fe80000100800 */
[----:B------:R0:W-:Y:S04]  /*fc50*/  STL [R1+0x8b0], R79 ;  /* 0x0008b04f01007387 */ /* 0x0001e80000100800 */
        /* <DEDUP_REMOVED lines=20> */
[----:B------:R1:W2:Y:S04]  /*fda0*/  @P1 LDG.E.U8 R33, desc[UR18][R6.64] ;  /* 0x0000001206211981 */ /* 0x0002a8000c1e1100 */
[----:B------:R-:W-:Y:S04]  /*fdb0*/  STL [R1+0x85c], R61 ;  /* 0x00085c3d01007387 */ /* 0x000fe80000100800 */
[----:B------:R-:W-:Y:S01]  /*fdc0*/  STL [R1+0x858], R60 ;  /* 0x0008583c01007387 */ /* 0x000fe20000100800 */
[----:B-1----:R-:W-:-:S03]  /*fdd0*/  @P2 IMAD.MOV.U32 R7, RZ, RZ, R86 ;  /* 0x000000ffff072224 */ /* 0x002fc600078e0056 */
[----:B------:R-:W-:Y:S04]  /*fde0*/  STL [R1+0x854], R4 ;  /* 0x0008540401007387 */ /* 0x000fe80000100800 */
[----:B------:R-:W-:Y:S04]  /*fdf0*/  STL [R1+0x850], R48 ;  /* 0x0008503001007387 */ /* 0x000fe80000100800 */
[----:B------:R-:W-:Y:S01]  /*fe00*/  STL [R1+0x7f8], R68 ;  /* 0x0007f84401007387 */ /* 0x000fe20000100800 */
[----:B------:R-:W-:-:S03]  /*fe10*/  PRMT R13, RZ, 0x7610, R13 ;  /* 0x00007610ff0d7816 */ /* 0x000fc6000000000d */
[----:B------:R-:W-:Y:S04]  /*fe20*/  STL [R1+0x800], R84 ;  /* 0x0008005401007387 */ /* 0x000fe80000100800 */
[----:B------:R-:W-:Y:S01]  /*fe30*/  STL [R1+0x7fc], R82 ;  /* 0x0007fc5201007387 */ /* 0x000fe20000100800 */
[C---:B---3--:R-:W-:Y:S01]  /*fe40*/  IADD3 R15, P6, PT, R3.reuse, R15, RZ ;  /* 0x0000000f030f7210 */ /* 0x048fe20007fde0ff */
[----:B----4-:R-:W-:Y:S02]  /*fe50*/  @P2 IMAD.MOV.U32 R6, RZ, RZ, R43 ;  /* 0x000000ffff062224 */ /* 0x010fe400078e002b */
[----:B------:R-:W3:Y:S04]  /*fe60*/  LDL.LU R43, [R1+0x30] ;  /* 0x00003000012b7983 */ /* 0x000ee80000300800 */
[----:B0-----:R-:W4:Y:S04]  /*fe70*/  LDL.LU R79, [R1+0x48] ;  /* 0x00004800014f7983 */ /* 0x001f280000300800 */
[----:B------:R0:W3:Y:S01]  /*fe80*/  @P2 LDG.E.U8 R59, desc[UR18][R6.64] ;  /* 0x00000012063b2981 */ /* 0x0000e2000c1e1100 */
[----:B--2---:R-:W-:-:S05]  /*fe90*/  IADD3 R11, P1, PT, R3, R11, RZ ;  /* 0x0000000b030b7210 */ /* 0x004fca0007f3e0ff */
[----:B------:R1:W-:Y:S01]  /*fea0*/  STL [R1+0x10], R11 ;  /* 0x0000100b01007387 */ /* 0x0003e20000100800 */
[----:B0-----:R-:W-:-:S03]  /*feb0*/  @P4 IMAD.MOV.U32 R6, RZ, RZ, R11 ;  /* 0x000000ffff064224 */ /* 0x001fc600078e000b */
[----:B------:R-:W-:Y:S01]  /*fec0*/  STL [R1+0x804], R86 ;  /* 0x0008045601007387 */ /* 0x000fe20000100800 */
[----:B------:R-:W-:-:S04]  /*fed0*/  IMAD.X R14, R5, 0x1, R14, P1 ;  /* 0x00000001050e7824 */ /* 0x000fc800008e060e */
[----:B------:R-:W-:Y:S01]  /*fee0*/  @P4 IMAD.MOV.U32 R7, RZ, RZ, R14 ;  /* 0x000000ffff074224 */ /* 0x000fe200078e000e */
[----:B------:R0:W-:Y:S04]  /*fef0*/  STL [R1+0xc], R14 ;  /* 0x00000c0e01007387 */ /* 0x0001e80000100800 */
[----:B-1----:R-:W2:Y:S04]  /*ff00*/  LDL.LU R11, [R1+0x60] ;  /* 0x00006000010b7983 */ /* 0x002ea80000300800 */
[----:B------:R1:W-:Y:S04]  /*ff10*/  STL [R1+0x24], R15 ;  /* 0x0000240f01007387 */ /* 0x0003e80000100800 */
[----:B0-----:R-:W2:Y:S04]  /*ff20*/  LDL.LU R14, [R1+0x74] ;  /* 0x00007400010e7983 */ /* 0x001ea80000300800 */
[----:B------:R0:W2:Y:S02]  /*ff30*/  @P4 LDG.E.U8 R13, desc[UR18][R6.64] ;  /* 0x00000012060d4981 */ /* 0x0000a4000c1e1100 */
[----:B0-----:R-:W-:Y:S01]  /*ff40*/  IMAD.MOV.U32 R7, RZ, RZ, R15 ;  /* 0x000000ffff077224 */ /* 0x001fe200078e000f */
[----:B------:R-:W-:-:S05]  /*ff50*/  IADD3 R90, P2, PT, R3, R90, RZ ;  /* 0x0000005a035a7210 */ /* 0x000fca0007f5e0ff */
[----:B------:R-:W-:Y:S04]  /*ff60*/  STL [R1+0x38], R90 ;  /* 0x0000385a01007387 */ /* 0x000fe80000100800 */
[----:B-1----:R-:W2:Y:S04]  /*ff70*/  LDL.LU R15, [R1+0x900] ;  /* 0x00090000010f7983 */ /* 0x002ea80000300800 */
[----:B------:R-:W2:Y:S01]  /*ff80*/  LDL.LU R6, [R1+0x1c] ;  /* 0x00001c0001067983 */ /* 0x000ea20000300800 */
[----:B------:R-:W-:Y:S02]  /*ff90*/  ISETP.GT.AND P5, PT, R8, 0x4, PT ;  /* 0x000000040800780c */ /* 0x000fe40003fa4270 */
[----:B------:R-:W-:Y:S01]  /*ffa0*/  PRMT R27, RZ, 0x7610, R27 ;  /* 0x00007610ff1b7816 */ /* 0x000fe2000000001b */
[----:B--2---:R-:W-:-:S10]  /*ffb0*/  IMAD.X R6, R5, 0x1, R6, P6 ;  /* 0x0000000105067824 */ /* 0x004fd400030e0606 */
[-C--:B------:R-:W-:Y:S01]  /*ffc0*/  @P5 LOP3.LUT R7, R7, R6.reuse, RZ, 0x3c, !PT ;  /* 0x0000000607075212 */ /* 0x080fe200078e3cff */
[----:B------:R0:W-:Y:S03]  /*ffd0*/  STL [R1+0x1c], R6 ;  /* 0x00001c0601007387 */ /* 0x0001e60000100800 */
[----:B0-----:R-:W-:-:S04]  /*ffe0*/  @P5 LOP3.LUT R6, R7, R6, RZ, 0x3c, !PT ;  /* 0x0000000607065212 */ /* 0x001fc800078e3cff */
[----:B------:R-:W-:-:S05]  /*fff0*/  @P5 LOP3.LUT R7, R7, R6, RZ, 0x3c, !PT ;  /* 0x0000000607075212 */ /* 0x000fca00078e3cff */
[----:B------:R0:W2:Y:S01]  /*10000*/  @P5 LDG.E.U8 R27, desc[UR18][R6.64] ;  /* 0x00000012061b5981 */ /* 0x0000a2000c1e1100 */
[----:B------:R-:W-:Y:S01]  /*10010*/  ISETP.GT.AND P1, PT, R8, 0x5, PT ;  /* 0x000000050800780c */ /* 0x000fe20003f24270 */
[----:B---3--:R-:W-:Y:S01]  /*10020*/  IMAD.X R43, R5, 0x1, R43, P2 ;  /* 0x00000001052b7824 */ /* 0x008fe200010e062b */
[----:B------:R-:W-:-:S04]  /*10030*/  PRMT R29, RZ, 0x7610, R29 ;  /* 0x00007610ff1d7816 */ /* 0x000fc8000000001d */
[----:B------:R-:W-:Y:S01]  /*10040*/  STL [R1+0x30], R43 ;  /* 0x0000302b01007387 */ /* 0x000fe20000100800 */
[----:B0-----:R-:W-:-:S06]  /*10050*/  IMAD.MOV.U32 R7, RZ, RZ, R43 ;  /* 0x000000ffff077224 */ /* 0x001fcc00078e002b */
[----:B------:R-:W-:-:S05]  /*10060*/  @P1 IMAD.MOV.U32 R6, RZ, RZ, R90 ;  /* 0x000000ffff061224 */ /* 0x000fca00078e005a */
[----:B------:R-:W3:Y:S04]  /*10070*/  @P1 LDG.E.U8 R29, desc[UR18][R6.64] ;  /* 0x00000012061d1981 */ /* 0x000ee8000c1e1100 */
[----:B--2---:R0:W-:Y:S04]  /*10080*/  STL [R1+0x6c8], R27 ;  /* 0x0006c81b01007387 */ /* 0x0041e80000100800 */
[----:B0-----:R-:W2:Y:S04]  /*10090*/  LDL.LU R27, [R1+0x8fc] ;  /* 0x0008fc00011b7983 */ /* 0x001ea80000300800 */
[----:B------:R-:W2:Y:S04]  /*100a0*/  LDL.LU R43, [R1+0x8f8] ;  /* 0x0008f800012b7983 */ /* 0x000ea80000300800 */
[----:B------:R-:W2:Y:S01]  /*100b0*/  LDL.LU R7, [R1+0x3c] ;  /* 0x00003c0001077983 */ /* 0x000ea20000300800 */
[----:B------:R-:W-:-:S02]  /*100c0*/  ISETP.GT.AND P2, PT, R8, 0x6, PT ;  /* 0x000000060800780c */ /* 0x000fc40003f44270 */
[C---:B----4-:R-:W-:Y:S01]  /*100d0*/  IADD3 R79, P5, PT, R3.reuse, R79, RZ ;  /* 0x0000004f034f7210 */ /* 0x050fe20007fbe0ff */
[----:B------:R-:W4:Y:S01]  /*100e0*/  LDL.LU R90, [R1+0x64] ;  /* 0x00006400015a7983 */ /* 0x000f220000300800 */
[----:B------:R-:W-:Y:S02]  /*100f0*/  PRMT R42, RZ, 0x7610, R42 ;  /* 0x00007610ff2a7816 */ /* 0x000fe4000000002a */
[----:B------:R-:W-:Y:S01]  /*10100*/  IADD3 R11, P6, PT, R3, R11, RZ ;  /* 0x0000000b030b7210 */ /* 0x000fe20007fde0ff */
[----:B------:R-:W-:Y:S04]  /*10110*/  STL [R1+0x48], R79 ;  /* 0x0000484f01007387 */ /* 0x000fe80000100800 */
[----:B---3--:R0:W-:Y:S02]  /*10120*/  STL [R1+0x6c4], R29 ;  /* 0x0006c41d01007387 */ /* 0x0081e40000100800 */
[----:B------:R-:W-:-:S02]  /*10130*/  @P2 IMAD.MOV.U32 R6, RZ, RZ, R79 ;  /* 0x000000ffff062224 */ /* 0x000fc400078e004f */
[----:B0-----:R-:W3:Y:S01]  /*10140*/  LDL.LU R29, [R1+0x88] ;  /* 0x00008800011d7983 */ /* 0x001ee20000300800 */
[----:B--2---:R-:W-:-:S05]  /*10150*/  IMAD.X R7, R5, 0x1, R7, P5 ;  /* 0x0000000105077824 */ /* 0x004fca00028e0607 */
[----:B------:R0:W-:Y:S04]  /*10160*/  STL [R1+0x3c], R7 ;  /* 0x00003c0701007387 */ /* 0x0001e80000100800 */
[----:B------:R0:W2:Y:S04]  /*10170*/  @P2 LDG.E.U8 R42, desc[UR18][R6.64] ;  /* 0x00000012062a2981 */ /* 0x0000a8000c1e1100 */
[----:B------:R1:W-:Y:S04]  /*10180*/  STL [R1+0x60], R11 ;  /* 0x0000600b01007387 */ /* 0x0003e80000100800 */
[----:B------:R-:W3:Y:S01]  /*10190*/  LDL.LU R6, [R1+0x58] ;  /* 0x0000580001067983 */ /* 0x000ee20000300800 */
[----:B------:R-:W-:Y:S01]  /*101a0*/  ISETP.GT.AND P4, PT, R8, 0x7, PT ;  /* 0x000000070800780c */ /* 0x000fe20003f84270 */
[----:B0-----:R-:W-:Y:S01]  /*101b0*/  IMAD.MOV.U32 R7, RZ, RZ, R11 ;  /* 0x000000ffff077224 */ /* 0x001fe200078e000b */
[----:B------:R-:W-:Y:S01]  /*101c0*/  IADD3 R14, P5, PT, R3, R14, RZ ;  /* 0x0000000e030e7210 */ /* 0x000fe20007fbe0ff */
[----:B------:R-:W4:Y:S04]  /*101d0*/  LDL.LU R79, [R1+0x78] ;  /* 0x00007800014f7983 */ /* 0x000f280000300800 */
[----:B------:R-:W-:Y:S04]  /*101e0*/  STL [R1+0x74], R14 ;  /* 0x0000740e01007387 */ /* 0x000fe80000100800 */
[----:B-1----:R-:W4:Y:S01]  /*101f0*/  LDL.LU R11, [R1+0x98] ;  /* 0x00009800010b7983 */ /* 0x002f220000300800 */
[----:B------:R-:W-:-:S03]  /*10200*/  PRMT R62, RZ, 0x7610, R62 ;  /* 0x00007610ff3e7816 */ /* 0x000fc6000000003e */
[----:B--2---:R0:W-:Y:S01]  /*10210*/  STL [R1+0x6c0], R42 ;  /* 0x0006c02a01007387 */ /* 0x0041e20000100800 */
[----:B---3--:R-:W-:-:S03]  /*10220*/  IMAD.X R6, R5, 0x1, R6, P6 ;  /* 0x0000000105067824 */ /* 0x008fc600030e0606 */
[----:B0-----:R-:W2:Y:S02]  /*10230*/  LDL.LU R42, [R1+0xb0] ;  /* 0x0000b000012a7983 */ /* 0x001ea40000300800 */
[-C--:B------:R-:W-:Y:S02]  /*10240*/  @P4 LOP3.LUT R7, R7, R6.reuse, RZ, 0x3c, !PT ;  /* 0x0000000607074212 */ /* 0x080fe400078e3cff */
[----:B------:R0:W-:Y:S02]  /*10250*/  STL [R1+0x58], R6 ;  /* 0x0000580601007387 */ /* 0x0001e40000100800 */
[----:B0-----:R-:W-:-:S04]  /*10260*/  @P4 LOP3.LUT R6, R7, R6, RZ, 0x3c, !PT ;  /* 0x0000000607064212 */ /* 0x001fc800078e3cff */
[----:B------:R-:W-:-:S05]  /*10270*/  @P4 LOP3.LUT R7, R7, R6, RZ, 0x3c, !PT ;  /* 0x0000000607074212 */ /* 0x000fca00078e3cff */
[----:B------:R0:W3:Y:S01]  /*10280*/  @P4 LDG.E.U8 R62, desc[UR18][R6.64] ;  /* 0x00000012063e4981 */ /* 0x0000e2000c1e1100 */
[C---:B------:R-:W-:Y:S02]  /*10290*/  ISETP.GT.AND P1, PT, R8.reuse, 0x8, PT ;  /* 0x000000080800780c */ /* 0x040fe40003f24270 */
[----:B------:R-:W-:Y:S01]  /*102a0*/  ISETP.GT.AND P2, PT, R8, 0x9, PT ;  /* 0x000000090800780c */ /* 0x000fe20003f44270 */
[----:B----4-:R-:W-:Y:S01]  /*102b0*/  IMAD.X R90, R5, 0x1, R90, P5 ;  /* 0x00000001055a7824 */ /* 0x010fe200028e065a */
[----:B------:R-:W-:Y:S02]  /*102c0*/  IADD3 R29, P5, PT, R3, R29, RZ ;  /* 0x0000001d031d7210 */ /* 0x000fe40007fbe0ff */
[----:B------:R-:W-:Y:S02]  /*102d0*/  PRMT R16, RZ, 0x7610, R16 ;  /* 0x00007610ff107816 */ /* 0x000fe40000000010 */
[----:B------:R-:W-:Y:S01]  /*102e0*/  STL [R1+0x64], R90 ;  /* 0x0000645a01007387 */ /* 0x000fe20000100800 */
[----:B------:R-:W-:-:S04]  /*102f0*/  IMAD.X R79, R5, 0x1, R79, P5 ;  /* 0x00000001054f7824 */ /* 0x000fc800028e064f */
[----:B0-----:R-:W-:Y:S02]  /*10300*/  @P1 IMAD.MOV.U32 R6, RZ, RZ, R14 ;  /* 0x000000ffff061224 */ /* 0x001fe400078e000e */
[----:B------:R-:W-:Y:S01]  /*10310*/  @P1 IMAD.MOV.U32 R7, RZ, RZ, R90 ;  /* 0x000000ffff071224 */ /* 0x000fe200078e005a */
[----:B------:R-:W-:Y:S02]  /*10320*/  PRMT R32, RZ, 0x7610, R32 ;  /* 0x00007610ff207816 */ /* 0x000fe40000000020 */
[----:B------:R-:W-:Y:S02]  /*10330*/  IADD3 R11, P6, PT, R3, R11, RZ ;  /* 0x0000000b030b7210 */ /* 0x000fe40007fde0ff */
[----:B------:R0:W4:Y:S02]  /*10340*/  @P1 LDG.E.U8 R16, desc[UR18][R6.64] ;  /* 0x0000001206101981 */ /* 0x000124000c1e1100 */
[----:B0-----:R-:W-:Y:S02]  /*10350*/  @P2 IMAD.MOV.U32 R6, RZ, RZ, R29 ;  /* 0x000000ffff062224 */ /* 0x001fe400078e001d */
[----:B------:R-:W-:-:S05]  /*10360*/  @P2 IMAD.MOV.U32 R7, RZ, RZ, R79 ;  /* 0x000000ffff072224 */ /* 0x000fca00078e004f */
[----:B------:R0:W4:Y:S02]  /*10370*/  @P2 LDG.E.U8 R32, desc[UR18][R6.64] ;  /* 0x0000001206202981 */ /* 0x000124000c1e1100 */
[----:B0-----:R-:W-:Y:S01]  /*10380*/  IMAD.MOV.U32 R7, RZ, RZ, R11 ;  /* 0x000000ffff077224 */ /* 0x001fe200078e000b */
[----:B--2---:R-:W-:Y:S01]  /*10390*/  IADD3 R42, P5, PT, R3, R42, RZ ;  /* 0x0000002a032a7210 */ /* 0x004fe20007fbe0ff */
[----:B---3--:R0:W-:Y:S04]  /*103a0*/  STL [R1+0x6bc], R62 ;  /* 0x0006bc3e01007387 */ /* 0x0081e80000100800 */
[----:B0-----:R-:W2:Y:S04]  /*103b0*/  LDL.LU R62, [R1+0x8f4] ;  /* 0x0008f400013e7983 */ /* 0x001ea80000300800 */
[----:B------:R-:W3:Y:S04]  /*103c0*/  LDL.LU R90, [R1+0xa0] ;  /* 0x0000a000015a7983 */ /* 0x000ee80000300800 */
[----:B------:R-:W2:Y:S04]  /*103d0*/  LDL.LU R14, [R1+0xb8] ;  /* 0x0000b800010e7983 */ /* 0x000ea80000300800 */
[----:B------:R0:W-:Y:S04]  /*103e0*/  STL [R1+0x88], R29 ;  /* 0x0000881d01007387 */ /* 0x0001e80000100800 */
[----:B------:R1:W-:Y:S04]  /*103f0*/  STL [R1+0x78], R79 ;  /* 0x0000784f01007387 */ /* 0x0003e80000100800 */
[----:B0-----:R-:W4:Y:S04]  /*10400*/  LDL.LU R29, [R1+0xd0] ;  /* 0x0000d000011d7983 */ /* 0x001f280000300800 */
[----:B------:R0:W-:Y:S04]  /*10410*/  STL [R1+0x98], R11 ;  /* 0x0000980b01007387 */ /* 0x0001e80000100800 */
[----:B-1----:R-:W4:Y:S04]  /*10420*/  LDL.LU R79, [R1+0xe8] ;  /* 0x0000e800014f7983 */ /* 0x002f280000300800 */
[----:B------:R-:W-:Y:S04]  /*10430*/  STL [R1+0xb0], R42 ;  /* 0x0000b02a01007387 */ /* 0x000fe80000100800 */
[----:B0-----:R-:W4:Y:S04]  /*10440*/  LDL.LU R11, [R1+0x8f0] ;  /* 0x0008f000010b7983 */ /* 0x001f280000300800 */
[----:B------:R-:W4:Y:S01]  /*10450*/  LDL.LU R6, [R1+0x94] ;  /* 0x0000940001067983 */ /* 0x000f220000300800 */
[----:B------:R-:W-:-:S02]  /*10460*/  ISETP.GT.AND P4, PT, R8, 0xa, PT ;  /* 0x0000000a0800780c */ /* 0x000fc40003f84270 */
[----:B------:R-:W-:Y:S02]  /*10470*/  ISETP.GT.AND P1, PT, R8, 0xb, PT ;  /* 0x0000000b0800780c */ /* 0x000fe40003f24270 */
[----:B------:R-:W-:Y:S02]  /*10480*/  PRMT R49, RZ, 0x7610, R49 ;  /* 0x00007610ff317816 */ /* 0x000fe40000000031 */
[----:B------:R-:W-:Y:S01]  /*10490*/  PRMT R81, RZ, 0x7610, R81 ;  /* 0x00007610ff517816 */ /* 0x000fe20000000051 */
[----:B---3--:R-:W-:Y:S01]  /*104a0*/  IMAD.X R90, R5, 0x1, R90, P5 ;  /* 0x00000001055a7824 */ /* 0x008fe200028e065a */
[----:B--2---:R-:W-:Y:S01]  /*104b0*/  IADD3 R14, P5, PT, R3, R14, RZ ;  /* 0x0000000e030e7210 */ /* 0x004fe20007fbe0ff */
[----:B----4-:R-:W-:-:S05]  /*104c0*/  IMAD.X R6, R5, 0x1, R6, P6 ;  /* 0x0000000105067824 */ /* 0x010fca00030e0606 */
[-C--:B------:R-:W-:Y:S01]  /*104d0*/  @P4 LOP3.LUT R7, R7, R6.reuse, RZ, 0x3c, !PT ;  /* 0x0000000607074212 */ /* 0x080fe200078e3cff */
[----:B------:R0:W-:Y:S03]  /*104e0*/  STL [R1+0x94], R6 ;  /* 0x0000940601007387 */ /* 0x0001e60000100800 */
[----:B0-----:R-:W-:-:S04]  /*104f0*/  @P4 LOP3.LUT R6, R7, R6, RZ, 0x3c, !PT ;  /* 0x0000000607064212 */ /* 0x001fc800078e3cff */
[----:B------:R-:W-:Y:S01]  /*10500*/  @P4 LOP3.LUT R7, R7, R6, RZ, 0x3c, !PT ;  /* 0x0000000607074212 */ /* 0x000fe200078e3cff */
[----:B------:R0:W-:Y:S04]  /*10510*/  STL [R1+0xa0], R90 ;  /* 0x0000a05a01007387 */ /* 0x0001e80000100800 */
[----:B------:R1:W2:Y:S02]  /*10520*/  @P4 LDG.E.U8 R49, desc[UR18][R6.64] ;  /* 0x0000001206314981 */ /* 0x0002a4000c1e1100 */
[----:B-1----:R-:W-:Y:S02]  /*10530*/  @P1 IMAD.MOV.U32 R6, RZ, RZ, R42 ;  /* 0x000000ffff061224 */ /* 0x002fe400078e002a */
[----:B------:R-:W-:Y:S01]  /*10540*/  @P1 IMAD.MOV.U32 R7, RZ, RZ, R90 ;  /* 0x000000ffff071224 */ /* 0x000fe200078e005a */
[----:B------:R-:W3:Y:S04]  /*10550*/  LDL.LU R42, [R1+0xd4] ;  /* 0x0000d400012a7983 */ /* 0x000ee80000300800 */
[----:B0-----:R-:W4:Y:S04]  /*10560*/  LDL.LU R90, [R1+0xf0] ;  /* 0x0000f000015a7983 */ /* 0x001f280000300800 */
[----:B------:R0:W2:Y:S04]  /*10570*/  @P1 LDG.E.U8 R81, desc[UR18][R6.64] ;  /* 0x0000001206511981 */ /* 0x0000a8000c1e1100 */
[----:B------:R1:W-:Y:S01]  /*10580*/  STL [R1+0xb8], R14 ;  /* 0x0000b80e01007387 */ /* 0x0003e20000100800 */
[----:B0-----:R-:W-:-:S03]  /*10590*/  IMAD.MOV.U32 R7, RZ, RZ, R14 ;  /* 0x000000ffff077224 */ /* 0x001fc600078e000e */
[----:B-1----:R-:W2:Y:S04]  /*105a0*/  LDL.LU R14, [R1+0x8ec] ;  /* 0x0008ec00010e7983 */ /* 0x002ea80000300800 */
[----:B------:R-:W2:Y:S01]  /*105b0*/  LDL.LU R6, [R1+0xb4] ;  /* 0x0000b40001067983 */ /* 0x000ea20000300800 */
[----:B------:R-:W-:Y:S02]  /*105c0*/  ISETP.GT.AND P2, PT, R8, 0xc, PT ;  /* 0x0000000c0800780c */ /* 0x000fe40003f44270 */
[----:B------:R-:W-:Y:S02]  /*105d0*/  PRMT R70, RZ, 0x7610, R70 ;  /* 0x00007610ff467816 */ /* 0x000fe40000000046 */
[----:B------:R-:W-:Y:S01]  /*105e0*/  IADD3 R29, P6, PT, R3, R29, RZ ;  /* 0x0000001d031d7210 */ /* 0x000fe20007fde0ff */
[----:B--2---:R-:W-:-:S08]  /*105f0*/  IMAD.X R6, R5, 0x1, R6, P5 ;  /* 0x0000000105067824 */ /* 0x004fd000028e0606 */
[-C--:B------:R-:W-:Y:S01]  /*10600*/  @P2 LOP3.LUT R7, R7, R6.reuse, RZ, 0x3c, !PT ;  /* 0x0000000607072212 */ /* 0x080fe200078e3cff */
[----:B------:R0:W-:Y:S03]  /*10610*/  STL [R1+0xb4], R6 ;  /* 0x0000b40601007387 */ /* 0x0001e60000100800 */
[----:B0-----:R-:W-:-:S04]  /*10620*/  @P2 LOP3.LUT R6, R7, R6, RZ, 0x3c, !PT ;  /* 0x0000000607062212 */ /* 0x001fc800078e3cff */
[----:B------:R-:W-:Y:S01]  /*10630*/  @P2 LOP3.LUT R7, R7, R6, RZ, 0x3c, !PT ;  /* 0x0000000607072212 */ /* 0x000fe200078e3cff */
[----:B------:R-:W-:Y:S04]  /*10640*/  STL [R1+0xd0], R29 ;  /* 0x0000d01d01007387 */ /* 0x000fe80000100800 */
[----:B------:R0:W2:Y:S04]  /*10650*/  @P2 LDG.E.U8 R70, desc[UR18][R6.64] ;  /* 0x0000001206462981 */ /* 0x0000a8000c1e1100 */
[----:B------:R-:W3:Y:S01]  /*10660*/  LDL.LU R6, [R1+0xcc] ;  /* 0x0000cc0001067983 */ /* 0x000ee20000300800 */
[----:B------:R-:W-:Y:S01]  /*10670*/  ISETP.GT.AND P4, PT, R8, 0xd, PT ;  /* 0x0000000d0800780c */ /* 0x000fe20003f84270 */
[----:B0-----:R-:W-:Y:S01]  /*10680*/  IMAD.MOV.U32 R7, RZ, RZ, R29 ;  /* 0x000000ffff077224 */ /* 0x001fe200078e001d */
[----:B------:R-:W-:-:S02]  /*10690*/  IADD3 R79, P5, PT, R3, R79, RZ ;  /* 0x0000004f034f7210 */ /* 0x000fc40007fbe0ff */
[----:B------:R-:W-:Y:S01]  /*106a0*/  PRMT R26, RZ, 0x7610, R26 ;  /* 0x00007610ff1a7816 */ /* 0x000fe2000000001a */
[----:B--2---:R0:W-:Y:S01]  /*106b0*/  STL [R1+0x6b4], R70 ;  /* 0x0006b44601007387 */ /* 0x0041e20000100800 */
[----:B---3--:R-:W-:-:S03]  /*106c0*/  IMAD.X R6, R5, 0x1, R6, P6 ;  /* 0x0000000105067824 */ /* 0x008fc600030e0606 */
[----:B0-----:R-:W2:Y:S04]  /*106d0*/  LDL.LU R70, [R1+0x108] ;  /* 0x0001080001467983 */ /* 0x001ea80000300800 */
[-C--:B------:R-:W-:Y:S01]  /*106e0*/  @P4 LOP3.LUT R7, R7, R6.reuse, RZ, 0x3c, !PT ;  /* 0x0000000607074212 */ /* 0x080fe200078e3cff */
[----:B------:R-:W-:Y:S04]  /*106f0*/  STL [R1+0xe8], R79 ;  /* 0x0000e84f01007387 */ /* 0x000fe80000100800 */
[----:B------:R-:W3:Y:S04]  /*10700*/  LDL.LU R29, [R1+0x120] ;  /* 0x00012000011d7983 */ /* 0x000ee80000300800 */
[----:B------:R0:W-:Y:S02]  /*10710*/  STL [R1+0xcc], R6 ;  /* 0x0000cc0601007387 */ /* 0x0001e40000100800 */
[----:B0-----:R-:W-:-:S04]  /*10720*/  @P4 LOP3.LUT R6, R7, R6, RZ, 0x3c, !PT ;  /* 0x0000000607064212 */ /* 0x001fc800078e3cff */
[----:B------:R-:W-:-:S05]  /*10730*/  @P4 LOP3.LUT R7, R7, R6, RZ, 0x3c, !PT ;  /* 0x0000000607074212 */ /* 0x000fca00078e3cff */
[----:B------:R0:W2:Y:S01]  /*10740*/  @P4 LDG.E.U8 R26, desc[UR18][R6.64] ;  /* 0x00000012061a4981 */ /* 0x0000a2000c1e1100 */
[----:B------:R-:W-:Y:S01]  /*10750*/  ISETP.GT.AND P1, PT, R8, 0xe, PT ;  /* 0x0000000e0800780c */ /* 0x000fe20003f24270 */
[----:B------:R-:W-:Y:S01]  /*10760*/  IMAD.X R42, R5, 0x1, R42, P5 ;  /* 0x00000001052a7824 */ /* 0x000fe200028e062a */
[----:B------:R-:W-:-:S04]  /*10770*/  PRMT R44, RZ, 0x7610, R44 ;  /* 0x00007610ff2c7816 */ /* 0x000fc8000000002c */
[----:B------:R-:W-:Y:S01]  /*10780*/  STL [R1+0xd4], R42 ;  /* 0x0000d42a01007387 */ /* 0x000fe20000100800 */
[----:B0-----:R-:W-:-:S06]  /*10790*/  IMAD.MOV.U32 R7, RZ, RZ, R42 ;  /* 0x000000ffff077224 */ /* 0x001fcc00078e002a */
[----:B------:R-:W-:-:S05]  /*107a0*/  @P1 IMAD.MOV.U32 R6, RZ, RZ, R79 ;  /* 0x000000ffff061224 */ /* 0x000fca00078e004f */
[----:B------:R0:W3:Y:S04]  /*107b0*/  @P1 LDG.E.U8 R44, desc[UR18][R6.64] ;  /* 0x00000012062c1981 */ /* 0x0000e8000c1e1100 */
[----:B--2---:R1:W-:Y:S04]  /*107c0*/  STL [R1+0x6b0], R26 ;  /* 0x0006b01a01007387 */ /* 0x0043e80000100800 */
[----:B-1----:R-:W2:Y:S04]  /*107d0*/  LDL.LU R26, [R1+0x8e8] ;  /* 0x0008e800011a7983 */ /* 0x002ea80000300800 */
[----:B------:R-:W2:Y:S04]  /*107e0*/  LDL.LU R42, [R1+0x8e4] ;  /* 0x0008e400012a7983 */ /* 0x000ea80000300800 */
[----:B------:R-:W2:Y:S01]  /*107f0*/  LDL.LU R7, [R1+0xec] ;  /* 0x0000ec0001077983 */ /* 0x000ea20000300800 */
[----:B------:R-:W-:-:S02]  /*10800*/  ISETP.GT.AND P2, PT, R8, 0xf, PT ;  /* 0x0000000f0800780c */ /* 0x000fc40003f44270 */
[----:B----4-:R-:W-:Y:S01]  /*10810*/  IADD3 R90, P5, PT, R3, R90, RZ ;  /* 0x0000005a035a7210 */ /* 0x010fe20007fbe0ff */
[----:B------:R-:W4:Y:S01]  /*10820*/  LDL.LU R79, [R1+0x10c] ;  /* 0x00010c00014f7983 */ /* 0x000f220000300800 */
[----:B------:R-:W-:-:S09]  /*10830*/  PRMT R80, RZ, 0x7610, R80 ;  /* 0x00007610ff507816 */ /* 0x000fd20000000050 */
[----:B0-----:R-:W-:Y:S01]  /*10840*/  @P2 IMAD.MOV.U32 R6, RZ, RZ, R90 ;  /* 0x000000ffff062224 */ /* 0x001fe200078e005a */
[----:B------:R-:W-:Y:S01]  /*10850*/  IADD3 R70, P6, PT, R3, R70, RZ ;  /* 0x0000004603467210 */ /* 0x000fe20007fde0ff */
[----:B------:R-:W-:Y:S01]  /*10860*/  STL [R1+0xf0], R90 ;  /* 0x0000f05a01007387 */ /* 0x000fe20000100800 */
[----:B--2---:R-:W-:-:S05]  /*10870*/  IMAD.X R7, R5, 0x1, R7, P5 ;  /* 0x0000000105077824 */ /* 0x004fca00028e0607 */
[----:B------:R0:W2:Y:S04]  /*10880*/  @P2 LDG.E.U8 R80, desc[UR18][R6.64] ;  /* 0x0000001206502981 */ /* 0x0000a8000c1e1100 */
[----:B---3--:R1:W-:Y:S04]  /*10890*/  STL [R1+0x6ac], R44 ;  /* 0x0006ac2c01007387 */ /* 0x0083e80000100800 */
[----:B-1----:R-:W3:Y:S04]  /*108a0*/  LDL.LU R44, [R1+0x128] ;  /* 0x00012800012c7983 */ /* 0x002ee80000300800 */
[----:B------:R0:W-:Y:S04]  /*108b0*/  STL [R1+0xec], R7 ;  /* 0x0000ec0701007387 */ /* 0x0001e80000100800 */
[----:B------:R-:W-:Y:S04]  /*108c0*/  STL [R1+0x108], R70 ;  /* 0x0001084601007387 */ /* 0x000fe80000100800 */
[----:B------:R-:W3:Y:S01]  /*108d0*/  LDL.LU R6, [R1+0x104] ;  /* 0x0001040001067983 */ /* 0x000ee20000300800 */
[----:B------:R-:W-:Y:S01]  /*108e0*/  IADD3 R29, P5, PT, R3, R29, RZ ;  /* 0x0000001d031d7210 */ /* 0x000fe20007fbe0ff */
[----:B0-----:R-:W-:-:S02]  /*108f0*/  IMAD.MOV.U32 R7, RZ, RZ, R70 ;  /* 0x000000ffff077224 */ /* 0x001fc400078e0046 */
[----:B--2---:R0:W-:Y:S04]  /*10900*/  STL [R1+0x6a4], R80 ;  /* 0x0006a45001007387 */ /* 0x0041e80000100800 */
[----:B0-----:R-:W2:Y:S04]  /*10910*/  LDL.LU R80, [R1+0x124] ;  /* 0x0001240001507983 */ /* 0x001ea80000300800 */
[----:B------:R-:W-:Y:S04]  /*10920*/  STL [R1+0x120], R29 ;  /* 0x0001201d01007387 */ /* 0x000fe80000100800 */
[----:B------:R-:W2:Y:S04]  /*10930*/  LDL.LU R70, [R1+0x130] ;  /* 0x0001300001467983 */ /* 0x000ea80000300800 */
[----:B------:R-:W2:Y:S01]  /*10940*/  LDL.LU R90, [R1+0x138] ;  /* 0x00013800015a7983 */ /* 0x000ea20000300800 */
[C---:B------:R-:W-:Y:S01]  /*10950*/  ISETP.GT.AND P4, PT, R8.reuse, 0x10, PT ;  /* 0x000000100800780c */ /* 0x040fe20003f84270 */
[----:B---3--:R-:W-:Y:S01]  /*10960*/  IMAD.X R6, R5, 0x1, R6, P6 ;  /* 0x0000000105067824 */ /* 0x008fe200030e0606 */
[----:B------:R-:W-:-:S04]  /*10970*/  ISETP.GT.AND P1, PT, R8, 0x11, PT ;  /* 0x000000110800780c */ /* 0x000fc80003f24270 */
[----:B------:R0:W-:Y:S07]  /*10980*/  STL [R1+0x104], R6 ;  /* 0x0001040601007387 */ /* 0x0001ee0000100800 */
[-C--:B------:R-:W-:Y:S02]  /*10990*/  @P4 LOP3.LUT R7, R7, R6.reuse, RZ, 0x3c, !PT ;  /* 0x0000000607074212 */ /* 0x080fe400078e3cff */
[----:B------:R-:W-:Y:S02]  /*109a0*/  PRMT R19, RZ, 0x7610, R19 ;  /* 0x00007610ff137816 */ /* 0x000fe40000000013 */
[----:B0-----:R-:W-:-:S02]  /*109b0*/  @P4 LOP3.LUT R6, R7, R6, RZ, 0x3c, !PT ;  /* 0x0000000607064212 */ /* 0x001fc400078e3cff */
[----:B------:R-:W-:Y:S02]  /*109c0*/  ISETP.GT.AND P2, PT, R8, 0x12, PT ;  /* 0x000000120800780c */ /* 0x000fe40003f44270 */
[----:B------:R-:W-:Y:S01]  /*109d0*/  @P4 LOP3.LUT R7, R7, R6, RZ, 0x3c, !PT ;  /* 0x0000000607074212 */ /* 0x000fe200078e3cff */
[----:B----4-:R-:W-:Y:S01]  /*109e0*/  IMAD.X R79, R5, 0x1, R79, P5 ;  /* 0x00000001054f7824 */ /* 0x010fe200028e064f */
[----:B------:R-:W-:Y:S02]  /*109f0*/  IADD3 R44, P5, PT, R3, R44, RZ ;  /* 0x0000002c032c7210 */ /* 0x000fe40007fbe0ff */
[----:B------:R-:W-:Y:S01]  /*10a00*/  PRMT R35, RZ, 0x7610, R35 ;  /* 0x00007610ff237816 */ /* 0x000fe20000000023 */
[----:B------:R0:W3:Y:S01]  /*10a10*/  @P4 LDG.E.U8 R19, desc[UR18][R6.64] ;  /* 0x0000001206134981 */ /* 0x0000e2000c1e1100 */
[----:B------:R-:W-:-:S03]  /*10a20*/  PRMT R50, RZ, 0x7610, R50 ;  /* 0x00007610ff327816 */ /* 0x000fc60000000032 */
[----:B------:R1:W-:Y:S01]  /*10a30*/  STL [R1+0x10c], R79 ;  /* 0x00010c4f01007387 */ /* 0x0003e20000100800 */
[----:B0-----:R-:W-:Y:S02]  /*10a40*/  @P1 IMAD.MOV.U32 R6, RZ, RZ, R29 ;  /* 0x000000ffff061224 */ /* 0x001fe400078e001d */
[----:B------:R-:W-:Y:S01]  /*10a50*/  @P1 IMAD.MOV.U32 R7, RZ, RZ, R79 ;  /* 0x000000ffff071224 */ /* 0x000fe200078e004f */
[----:B------:R-:W4:Y:S04]  /*10a60*/  LDL.LU R29, [R1+0x134] ;  /* 0x00013400011d7983 */ /* 0x000f280000300800 */
[----:B------:R0:W3:Y:S04]  /*10a70*/  @P1 LDG.E.U8 R35, desc[UR18][R6.64] ;  /* 0x0000001206231981 */ /* 0x0000e8000c1e1100 */
[----:B-1----:R-:W3:Y:S04]  /*10a80*/  LDL.LU R79, [R1+0x140] ;  /* 0x00014000014f7983 */ /* 0x002ee80000300800 */
[----:B------:R1:W-:Y:S01]  /*10a90*/  STL [R1+0x128], R44 ;  /* 0x0001282c01007387 */ /* 0x0003e20000100800 */
[----:B0-----:R-:W-:-:S02]  /*10aa0*/  @P2 IMAD.MOV.U32 R6, RZ, RZ, R44 ;  /* 0x000000ffff062224 */ /* 0x001fc400078e002c */
[----:B--2---:R-:W-:-:S04]  /*10ab0*/  IMAD.X R80, R5, 0x1, R80, P5 ;  /* 0x0000000105507824 */ /* 0x004fc800028e0650 */
[----:B------:R-:W-:Y:S01]  /*10ac0*/  @P2 IMAD.MOV.U32 R7, RZ, RZ, R80 ;  /* 0x000000ffff072224 */ /* 0x000fe200078e0050 */
[----:B------:R0:W-:Y:S01]  /*10ad0*/  STL [R1+0x124], R80 ;  /* 0x0001245001007387 */ /* 0x0001e20000100800 */
[----:B------:R-:W-:-:S03]  /*10ae0*/  IADD3 R70, P6, PT, R3, R70, RZ ;  /* 0x0000004603467210 */ /* 0x000fc60007fde0ff */
[----:B-1----:R-:W2:Y:S01]  /*10af0*/  LDL.LU R44, [R1+0x148] ;  /* 0x00014800012c7983 */ /* 0x002ea20000300800 */
[----:B------:R-:W-:-:S03]  /*10b00*/  IADD3 R90, P5, PT, R3, R90, RZ ;  /* 0x0000005a035a7210 */ /* 0x000fc60007fbe0ff */
[----:B------:R1:W-:Y:S04]  /*10b10*/  STL [R1+0x130], R70 ;  /* 0x0001304601007387 */ /* 0x0003e80000100800 */
[----:B0-----:R-:W2:Y:S04]  /*10b20*/  LDL.LU R80, [R1+0x150] ;  /* 0x0001500001507983 */ /* 0x001ea80000300800 */
[----:B------:R0:W2:Y:S04]  /*10b30*/  @P2 LDG.E.U8 R50, desc[UR18][R6.64] ;  /* 0x0000001206322981 */ /* 0x0000a8000c1e1100 */
[----:B------:R-:W-:Y:S01]  /*10b40*/  STL [R1+0x138], R90 ;  /* 0x0001385a01007387 */ /* 0x000fe20000100800 */
[----:B0-----:R-:W-:-:S03]  /*10b50*/  IMAD.MOV.U32 R7, RZ, RZ, R70 ;  /* 0x000000ffff077224 */ /* 0x001fc600078e0046 */
[----:B-1----:R-:W2:Y:S04]  /*10b60*/  LDL.LU R70, [R1+0x8e0] ;  /* 0x0008e00001467983 */ /* 0x002ea80000300800 */
[----:B------:R-:W2:Y:S01]  /*10b70*/  LDL.LU R6, [R1+0x12c] ;  /* 0x00012c0001067983 */ /* 0x000ea20000300800 */
[C---:B------:R-:W-:Y:S02]  /*10b80*/  ISETP.GT.AND P4, PT, R8.reuse, 0x13, PT ;  /* 0x000000130800780c */ /* 0x040fe40003f84270 */
[----:B------:R-:W-:Y:S02]  /*10b90*/  ISETP.GT.AND P1, PT, R8, 0x14, PT ;  /* 0x000000140800780c */ /* 0x000fe40003f24270 */
[----:B------:R-:W-:Y:S02]  /*10ba0*/  PRMT R83, RZ, 0x7610, R83 ;  /* 0x00007610ff537816 */ /* 0x000fe40000000053 */
[----:B------:R-:W-:Y:S01]  /*10bb0*/  PRMT R9, RZ, 0x7610, R9 ;  /* 0x00007610ff097816 */ /* 0x000fe20000000009 */
[----:B----4-:R-:W-:-:S02]  /*10bc0*/  IMAD.X R29, R5, 0x1, R29, P5 ;  /* 0x00000001051d7824 */ /* 0x010fc400028e061d */
[----:B--2---:R-:W-:-:S05]  /*10bd0*/  IMAD.X R6, R5, 0x1, R6, P6 ;  /* 0x0000000105067824 */ /* 0x004fca00030e0606 */
[-C--:B------:R-:W-:Y:S01]  /*10be0*/  @P4 LOP3.LUT R7, R7, R6.reuse, RZ, 0x3c, !PT ;  /* 0x0000000607074212 */ /* 0x080fe200078e3cff */
[----:B------:R0:W-:Y:S03]  /*10bf0*/  STL [R1+0x12c], R6 ;  /* 0x00012c0601007387 */ /* 0x0001e60000100800 */
[----:B0-----:R-:W-:-:S04]  /*10c00*/  @P4 LOP3.LUT R6, R7, R6, RZ, 0x3c, !PT ;  /* 0x0000000607064212 */ /* 0x001fc800078e3cff */
[----:B------:R-:W-:-:S05]  /*10c10*/  @P4 LOP3.LUT R7, R7, R6, RZ, 0x3c, !PT ;  /* 0x0000000607074212 */ /* 0x000fca00078e3cff */
[----:B------:R0:W2:Y:S04]  /*10c20*/  @P4 LDG.E.U8 R83, desc[UR18][R6.64] ;  /* 0x0000001206534981 */ /* 0x0000a8000c1e1100 */
[----:B------:R1:W-:Y:S01]  /*10c30*/  STL [R1+0x134], R29 ;  /* 0x0001341d01007387 */ /* 0x0003e20000100800 */
[----:B0-----:R-:W-:Y:S02]  /*10c40*/  IMAD.MOV.U32 R7, RZ, RZ, R29 ;  /* 0x000000ffff077224 */ /* 0x001fe400078e001d */
[----:B------:R-:W-:Y:S01]  /*10c50*/  @P1 IMAD.MOV.U32 R6, RZ, RZ, R90 ;  /* 0x000000ffff061224 */ /* 0x000fe200078e005a */
[----:B-1----:R-:W4:Y:S04]  /*10c60*/  LDL.LU R29, [R1+0x8dc] ;  /* 0x0008dc00011d7983 */ /* 0x002f280000300800 */
[----:B------:R0:W2:Y:S04]  /*10c70*/  @P1 LDG.E.U8 R9, desc[UR18][R6.64] ;  /* 0x0000001206091981 */ /* 0x0000a8000c1e1100 */
[----:B------:R-:W4:Y:S01]  /*10c80*/  LDL.LU R7, [R1+0x13c] ;  /* 0x00013c0001077983 */ /* 0x000f220000300800 */
[----:B------:R-:W-:-:S02]  /*10c90*/  ISETP.GT.AND P2, PT, R8, 0x15, PT ;  /* 0x000000150800780c */ /* 0x000fc40003f44270 */
[C---:B---3--:R-:W-:Y:S01]  /*10ca0*/  IADD3 R79, P5, PT, R3.reuse, R79, RZ ;  /* 0x0000004f034f7210 */ /* 0x048fe20007fbe0ff */
[----:B------:R-:W3:Y:S01]  /*10cb0*/  LDL.LU R90, [R1+0x14c] ;  /* 0x00014c00015a7983 */ /* 0x000ee20000300800 */
[----:B------:R-:W-:Y:S02]  /*10cc0*/  PRMT R74, RZ, 0x7610, R74 ;  /* 0x00007610ff4a7816 */ /* 0x000fe4000000004a */
[----:B------:R-:W-:Y:S01]  /*10cd0*/  IADD3 R44, P6, PT, R3, R44, RZ ;  /* 0x0000002c032c7210 */ /* 0x000fe20007fde0ff */
[----:B------:R-:W-:Y:S06]  /*10ce0*/  STL [R1+0x140], R79 ;  /* 0x0001404f01007387 */ /* 0x000fec0000100800 */
[----:B0-----:R-:W-:Y:S01]  /*10cf0*/  @P2 IMAD.MOV.U32 R6, RZ, RZ, R79 ;  /* 0x000000ffff062224 */ /* 0x001fe200078e004f */
[----:B--2---:R0:W-:Y:S01]  /*10d00*/  STL [R1+0x6a0], R9 ;  /* 0x0006a00901007387 */ /* 0x0041e20000100800 */
[----:B----4-:R-:W-:-:S03]  /*10d10*/  IMAD.X R7, R5, 0x1, R7, P5 ;  /* 0x0000000105077824 */ /* 0x010fc600028e0607 */
[----:B0-----:R-:W2:Y:S04]  /*10d20*/  LDL.LU R9, [R1+0x3d8] ;  /* 0x0003d80001097983 */ /* 0x001ea80000300800 */
[----:B------:R0:W-:Y:S04]  /*10d30*/  STL [R1+0x13c], R7 ;  /* 0x00013c0701007387 */ /* 0x0001e80000100800 */
[----:B------:R0:W4:Y:S04]  /*10d40*/  @P2 LDG.E.U8 R74, desc[UR18][R6.64] ;  /* 0x00000012064a2981 */ /* 0x000128000c1e1100 */
[----:B------:R1:W-:Y:S04]  /*10d50*/  STL [R1+0x148], R44 ;  /* 0x0001482c01007387 */ /* 0x0003e80000100800 */
[----:B------:R-:W2:Y:S01]  /*10d60*/  LDL.LU R6, [R1+0x144] ;  /* 0x0001440001067983 */ /* 0x000ea20000300800 */
[C---:B------:R-:W-:Y:S01]  /*10d70*/  ISETP.GT.AND P4, PT, R8.reuse, 0x16, PT ;  /* 0x000000160800780c */ /* 0x040fe20003f84270 */
[----:B0-----:R-:W-:Y:S01]  /*10d80*/  IMAD.MOV.U32 R7, RZ, RZ, R44 ;  /* 0x000000ffff077224 */ /* 0x001fe200078e002c */
[----:B------:R-:W-:Y:S01]  /*10d90*/  IADD3 R80, P5, PT, R3, R80, RZ ;  /* 0x0000005003507210 */ /* 0x000fe20007fbe0ff */
[----:B-1----:R-:W2:Y:S01]  /*10da0*/  LDL.LU R44, [R1+0x154] ;  /* 0x00015400012c7983 */ /* 0x002ea20000300800 */
[----:B------:R-:W-:-:S03]  /*10db0*/  ISETP.GT.AND P1, PT, R8, 0x17, PT ;  /* 0x000000170800780c */ /* 0x000fc60003f24270 */
[----:B------:R-:W-:Y:S01]  /*10dc0*/  STL [R1+0x150], R80 ;  /* 0x0001505001007387 */ /* 0x000fe20000100800 */
[----:B------:R-:W-:Y:S01]  /*10dd0*/  PRMT R45, RZ, 0x7610, R45 ;  /* 0x00007610ff2d7816 */ /* 0x000fe2000000002d */
[C---:B---3--:R-:W-:Y:S01]  /*10de0*/  IMAD.X R90, R5.reuse, 0x1, R90, P5 ;  /* 0x00000001055a7824 */ /* 0x048fe200028e065a */
[----:B------:R-:W-:Y:S01]  /*10df0*/  PRMT R28, RZ, 0x7610, R28 ;  /* 0x00007610ff1c7816 */ /* 0x000fe2000000001c */
[----:B----4-:R0:W-:Y:S01]  /*10e00*/  STL [R1+0x69c], R74 ;  /* 0x00069c4a01007387 */ /* 0x0101e20000100800 */
[----:B--2---:R-:W-:-:S03]  /*10e10*/  IMAD.X R6, R5, 0x1, R6, P6 ;  /* 0x0000000105067824 */ /* 0x004fc600030e0606 */
[----:B0-----:R-:W2:Y:S02]  /*10e20*/  LDL.LU R74, [R1+0x3e0] ;  /* 0x0003e000014a7983 */ /* 0x001ea40000300800 */
[-C--:B------:R-:W-:Y:S02]  /*10e30*/  @P4 LOP3.LUT R7, R7, R6.reuse, RZ, 0x3c, !PT ;  /* 0x0000000607074212 */ /* 0x080fe400078e3cff */
[----:B------:R-:W3:Y:S04]  /*10e40*/  LDL.LU R79, [R1+0x3e8] ;  /* 0x0003e800014f7983 */ /* 0x000ee80000300800 */
[----:B------:R0:W-:Y:S02]  /*10e50*/  STL [R1+0x144], R6 ;  /* 0x0001440601007387 */ /* 0x0001e40000100800 */
[----:B0-----:R-:W-:-:S04]  /*10e60*/  @P4 LOP3.LUT R6, R7, R6, RZ, 0x3c, !PT ;  /* 0x0000000607064212 */ /* 0x001fc800078e3cff */
[----:B------:R-:W-:-:S05]  /*10e70*/  @P4 LOP3.LUT R7, R7, R6, RZ, 0x3c, !PT ;  /* 0x0000000607074212 */ /* 0x000fca00078e3cff */
[----:B------:R0:W4:Y:S02]  /*10e80*/  @P4 LDG.E.U8 R45, desc[UR18][R6.64] ;  /* 0x00000012062d4981 */ /* 0x000124000c1e1100 */
[----:B0-----:R-:W-:Y:S02]  /*10e90*/  @P1 IMAD.MOV.U32 R6, RZ, RZ, R80 ;  /* 0x000000ffff061224 */ /* 0x001fe400078e0050 */
[----:B------:R-:W-:-:S05]  /*10ea0*/  @P1 IMAD.MOV.U32 R7, RZ, RZ, R90 ;  /* 0x000000ffff071224 */ /* 0x000fca00078e005a */
[----:B------:R0:W4:Y:S01]  /*10eb0*/  @P1 LDG.E.U8 R28, desc[UR18][R6.64] ;  /* 0x00000012061c1981 */ /* 0x000122000c1e1100 */
[----:B------:R-:W-:Y:S02]  /*10ec0*/  ISETP.GT.AND P2, PT, R8, 0x18, PT ;  /* 0x000000180800780c */ /* 0x000fe40003f44270 */
[----:B------:R-:W-:Y:S01]  /*10ed0*/  IADD3 R9, P5, PT, R3, R9, RZ ;  /* 0x0000000903097210 */ /* 0x000fe20007fbe0ff */
[----:B------:R-:W-:Y:S01]  /*10ee0*/  STL [R1+0x14c], R90 ;  /* 0x00014c5a01007387 */ /* 0x000fe20000100800 */
[----:B------:R-:W-:-:S03]  /*10ef0*/  PRMT R18, RZ, 0x7610, R18 ;  /* 0x00007610ff127816 */ /* 0x000fc60000000012 */
[----:B------:R-:W-:-:S06]  /*10f00*/  IMAD.X R44, R5, 0x1, R44, P5 ;  /* 0x00000001052c7824 */ /* 0x000fcc00028e062c */
[----:B0-----:R-:W-:Y:S02]  /*10f10*/  @P2 IMAD.MOV.U32 R6, RZ, RZ, R9 ;  /* 0x000000ffff062224 */ /* 0x001fe400078e0009 */
[----:B------:R-:W-:-:S05]  /*10f20*/  @P2 IMAD.MOV.U32 R7, RZ, RZ, R44 ;  /* 0x000000ffff072224 */ /* 0x000fca00078e002c */
[----:B------:R0:W4:Y:S01]  /*10f30*/  @P2 LDG.E.U8 R18, desc[UR18][R6.64] ;  /* 0x0000001206122981 */ /* 0x000122000c1e1100 */
[C---:B--2---:R-:W-:Y:S02]  /*10f40*/  IADD3 R74, P6, PT, R3.reuse, R74, RZ ;  /* 0x0000004a034a7210 */ /* 0x044fe40007fde0ff */
[----:B---3--:R-:W-:-:S03]  /*10f50*/  IADD3 R79, P5, PT, R3, R79, RZ ;  /* 0x0000004f034f7210 */ /* 0x008fc60007fbe0ff */
[----:B0-----:R-:W-:Y:S01]  /*10f60*/  IMAD.MOV.U32 R7, RZ, RZ, R74 ;  /* 0x000000ffff077224 */ /* 0x001fe200078e004a */
[----:B----4-:R0:W-:Y:S04]  /*10f70*/  STL [R1+0x698], R45 ;  /* 0x0006982d01007387 */ /* 0x0101e80000100800 */
[----:B0-----:R-:W2:Y:S04]  /*10f80*/  LDL.LU R45, [R1+0x8d8] ;  /* 0x0008d800012d7983 */ /* 0x001ea80000300800 */
[----:B------:R-:W3:Y:S04]  /*10f90*/  LDL.LU R90, [R1+0x3e4] ;  /* 0x0003e400015a7983 */ /* 0x000ee80000300800 */
[----:B------:R-:W-:Y:S04]  /*10fa0*/  STL [R1+0x3d8], R9 ;  /* 0x0003d80901007387 */ /* 0x000fe80000100800 */
[----:B------:R0:W-:Y:S04]  /*10fb0*/  STL [R1+0x694], R28 ;  /* 0x0006941c01007387 */ /* 0x0001e80000100800 */
[----:B0-----:R-:W4:Y:S04]  /*10fc0*/  LDL.LU R28, [R1+0x3f0] ;  /* 0x0003f000011c7983 */ /* 0x001f280000300800 */
[----:B------:R0:W-:Y:S04]  /*10fd0*/  STL [R1+0x154], R44 ;  /* 0x0001542c01007387 */ /* 0x0001e80000100800 */
[----:B0-----:R-:W2:Y:S04]  /*10fe0*/  LDL.LU R44, [R1+0x3ec] ;  /* 0x0003ec00012c7983 */ /* 0x001ea80000300800 */
[----:B------:R0:W-:Y:S04]  /*10ff0*/  STL [R1+0x3e0], R74 ;  /* 0x0003e04a01007387 */ /* 0x0001e80000100800 */
[----:B------:R-:W2:Y:S04]  /*11000*/  LDL.LU R9, [R1+0x3f8] ;  /* 0x0003f80001097983 */ /* 0x000ea80000300800 */
[----:B------:R-:W-:Y:S04]  /*11010*/  STL [R1+0x3e8], R79 ;  /* 0x0003e84f01007387 */ /* 0x000fe80000100800 */
[----:B------:R-:W2:Y:S04]  /*11020*/  LDL.LU R80, [R1+0x400] ;  /* 0x0004000001507983 */ /* 0x000ea80000300800 */
[----:B0-----:R-:W2:Y:S04]  /*11030*/  LDL.LU R74, [R1+0x8d4] ;  /* 0x0008d400014a7983 */ /* 0x001ea80000300800 */
[----:B------:R-:W2:Y:S01]  /*11040*/  LDL.LU R6, [R1+0x3dc] ;  /* 0x0003dc0001067983 */ /* 0x000ea20000300800 */
[----:B------:R-:W-:-:S02]  /*11050*/  ISETP.GT.AND P4, PT, R8, 0x19, PT ;  /* 0x000000190800780c */ /* 0x000fc40003f84270 */
[C---:B------:R-:W-:Y:S02]  /*11060*/  ISETP.GT.AND P1, PT, R8.reuse, 0x1a, PT ;  /* 0x0000001a0800780c */ /* 0x040fe40003f24270 */
[----:B------:R-:W-:Y:S02]  /*11070*/  PRMT R34, RZ, 0x7610, R34 ;  /* 0x00007610ff227816 */ /* 0x000fe40000000022 */
[----:B------:R-:W-:Y:S02]  /*11080*/  ISETP.GT.AND P2, PT, R8, 0x1b, PT ;  /* 0x0000001b0800780c */ /* 0x000fe40003f44270 */
[----:B------:R-:W-:Y:S02]  /*11090*/  PRMT R51, RZ, 0x7610, R51 ;  /* 0x00007610ff337816 */ /* 0x000fe40000000033 */
[----:B------:R-:W-:Y:S01]  /*110a0*/  PRMT R85, RZ, 0x7610, R85 ;  /* 0x00007610ff557816 */ /* 0x000fe20000000055 */
[----:B---3--:R-:W-:Y:S01]  /*110b0*/  IMAD.X R90, R5, 0x1, R90, P5 ;  /* 0x00000001055a7824 */ /* 0x008fe200028e065a */
[----:B----4-:R-:W-:-:S05]  /*110c0*/  IADD3 R28, P5, PT, R3, R28, RZ ;  /* 0x0000001c031c7210 */ /* 0x010fca0007fbe0ff */
[C---:B--2---:R-:W-:Y:S02]  /*110d0*/  IMAD.X R44, R5.reuse, 0x1, R44, P5 ;  /* 0x00000001052c7824 */ /* 0x044fe400028e062c */
[----:B------:R-:W-:-:S05]  /*110e0*/  IMAD.X R6, R5, 0x1, R6, P6 ;  /* 0x0000000105067824 */ /* 0x000fca00030e0606 */
[-C--:B------:R-:W-:Y:S01]  /*110f0*/  @P4 LOP3.LUT R7, R7, R6.reuse, RZ, 0x3c, !PT ;  /* 0x0000000607074212 */ /* 0x080fe200078e3cff */
[----:B------:R0:W-:Y:S03]  /*11100*/  STL [R1+0x3dc], R6 ;  /* 0x0003dc0601007387 */ /* 0x0001e60000100800 */
[----:B0-----:R-:W-:-:S04]  /*11110*/  @P4 LOP3.LUT R6, R7, R6, RZ, 0x3c, !PT ;  /* 0x0000000607064212 */ /* 0x001fc800078e3cff */
[----:B------:R-:W-:-:S05]  /*11120*/  @P4 LOP3.LUT R7, R7, R6, RZ, 0x3c, !PT ;  /* 0x0000000607074212 */ /* 0x000fca00078e3cff */
[----:B------:R0:W2:Y:S01]  /*11130*/  @P4 LDG.E.U8 R34, desc[UR18][R6.64] ;  /* 0x0000001206224981 */ /* 0x0000a2000c1e1100 */
[----:B------:R-:W-:-:S03]  /*11140*/  IADD3 R9, P6, PT, R3, R9, RZ ;  /* 0x0000000903097210 */ /* 0x000fc60007fde0ff */
[----:B------:R1:W-:Y:S01]  /*11150*/  STL [R1+0x3e4], R90 ;  /* 0x0003e45a01007387 */ /* 0x0003e20000100800 */
[----:B0-----:R-:W-:Y:S02]  /*11160*/  @P1 IMAD.MOV.U32 R6, RZ, RZ, R79 ;  /* 0x000000ffff061224 */ /* 0x001fe400078e004f */
[----:B------:R-:W-:Y:S02]  /*11170*/  @P1 IMAD.MOV.U32 R7, RZ, RZ, R90 ;  /* 0x000000ffff071224 */ /* 0x000fe400078e005a */
[----:B-1----:R-:W3:Y:S01]  /*11180*/  LDL.LU R90, [R1+0x3fc] ;  /* 0x0003fc00015a7983 */ /* 0x002ee20000300800 */
[----:B------:R-:W-:-:S03]  /*11190*/  IADD3 R80, P5, PT, R3, R80, RZ ;  /* 0x0000005003507210 */ /* 0x000fc60007fbe0ff */
[----:B------:R0:W4:Y:S04]  /*111a0*/  @P1 LDG.E.U8 R51, desc[UR18][R6.64] ;  /* 0x0000001206331981 */ /* 0x000128000c1e1100 */
[----:B------:R-:W2:Y:S04]  /*111b0*/  LDL.LU R79, [R1+0x408] ;  /* 0x00040800014f7983 */ /* 0x000ea80000300800 */
[----:B------:R1:W-:Y:S01]  /*111c0*/  STL [R1+0x3f0], R28 ;  /* 0x0003f01c01007387 */ /* 0x0003e20000100800 */
[----:B0-----:R-:W-:Y:S02]  /*111d0*/  @P2 IMAD.MOV.U32 R6, RZ, RZ, R28 ;  /* 0x000000ffff062224 */ /* 0x001fe400078e001c */
[----:B------:R-:W-:Y:S01]  /*111e0*/  @P2 IMAD.MOV.U32 R7, RZ, RZ, R44 ;  /* 0x000000ffff072224 */ /* 0x000fe200078e002c */
[----:B------:R0:W-:Y:S04]  /*111f0*/  STL [R1+0x3ec], R44 ;  /* 0x0003ec2c01007387 */ /* 0x0001e80000100800 */
[----:B------:R0:W2:Y:S04]  /*11200*/  @P2 LDG.E.U8 R85, desc[UR18][R6.64] ;  /* 0x0000001206552981 */ /* 0x0000a8000c1e1100 */
[----:B-1----:R-:W2:Y:S04]  /*11210*/  LDL.LU R28, [R1+0x15c] ;  /* 0x00015c00011c7983 */ /* 0x002ea80000300800 */
[----:B------:R1:W-:Y:S01]  /*11220*/  STL [R1+0x3f8], R9 ;  /* 0x0003f80901007387 */ /* 0x0003e20000100800 */
[----:B0-----:R-:W-:-:S03]  /*11230*/  IMAD.MOV.U32 R7, RZ, RZ, R9 ;  /* 0x000000ffff077224 */ /* 0x001fc600078e0009 */
[----:B------:R-:W2:Y:S04]  /*11240*/  LDL.LU R44, [R1+0x410] ;  /* 0x00041000012c7983 */ /* 0x000ea80000300800 */
[----:B------:R-:W-:Y:S04]  /*11250*/  STL [R1+0x400], R80 ;  /* 0x0004005001007387 */ /* 0x000fe80000100800 */
[----:B-1----:R-:W2:Y:S04]  /*11260*/  LDL.LU R9, [R1+0x8d0] ;  /* 0x0008d00001097983 */ /* 0x002ea80000300800 */
[----:B------:R-:W2:Y:S01]  /*11270*/  LDL.LU R6, [R1+0x3f4] ;  /* 0x0003f40001067983 */ /* 0x000ea20000300800 */
[----:B------:R-:W-:-:S02]  /*11280*/  ISETP.GT.AND P4, PT, R8, 0x1c, PT ;  /* 0x0000001c0800780c */ /* 0x000fc40003f84270 */
        /* <DEDUP_REMOVED lines=19> */
[C---:B------:R-:W-:Y:S01]  /*113c0*/  IADD3 R79, P5, PT, R3.reuse, R79, RZ ;  /* 0x0000004f034f7210 */ /* 0x040fe20007fbe0ff */
        /* <DEDUP_REMOVED lines=10> */
[----:B------:R-:W-:Y:S04]  /*11470*/  STL [R1+0x15c], R28 ;  /* 0x00015c1c01007387 */ /* 0x000fe80000100800 */
        /* <DEDUP_REMOVED lines=8> */
[----:B------:R-:W-:Y:S01]  /*11500*/  STL [R1+0x410], R44 ;  /* 0x0004102c01007387 */ /* 0x000fe20000100800 */
[----:B------:R-:W-:-:S03]  /*11510*/  @P4 LOP3.LUT R7, R7, R6, RZ, 0x3c, !PT ;  /* 0x0000000607074212 */ /* 0x000fc600078e3cff */
[----:B------:R-:W3:Y:S04]  /*11520*/  LDL.LU R28, [R1+0x420] ;  /* 0x00042000011c7983 */ /* 0x000ee80000300800 */
[----:B------:R-:W3:Y:S04]  /*11530*/  LDL.LU R79, [R1+0x428] ;  /* 0x00042800014f7983 */ /* 0x000ee80000300800 */
        /* <DEDUP_REMOVED lines=9> */
[----:B------:R-:W-:Y:S05]  /*115d0*/  STL [R1+0x40c], R80 ;  /* 0x00040c5001007387 */ /* 0x000fea0000100800 */
[----:B0-----:R-:W-:-:S02]  /*115e0*/  @P1 IMAD.MOV.U32 R6, RZ, RZ, R44 ;  /* 0x000000ffff061224 */ /* 0x001fc400078e002c */
[----:B------:R-:W-:Y:S01]  /*115f0*/  @P1 IMAD.MOV.U32 R7, RZ, RZ, R80 ;  /* 0x000000ffff071224 */ /* 0x000fe200078e0050 */
[----:B------:R-:W-:-:S04]  /*11600*/  PRMT R37, RZ, 0x7610, R37 ;  /* 0x00007610ff257816 */ /* 0x000fc80000000025 */
[----:B------:R0:W4:Y:S02]  /*11610*/  @P1 LDG.E.U8 R21, desc[UR18][R6.64] ;  /* 0x0000001206151981 */ /* 0x000124000c1e1100 */
[----:B0-----:R-:W-:Y:S02]  /*11620*/  @P2 IMAD.MOV.U32 R6, RZ, RZ, R71 ;  /* 0x000000ffff062224 */ /* 0x001fe400078e0047 */
[----:B--2---:R-:W-:-:S04]  /*11630*/  IMAD.X R78, R5, 0x1, R78, P5 ;  /* 0x00000001054e7824 */ /* 0x004fc800028e064e */
[----:B------:R-:W-:Y:S01]  /*11640*/  @P2 IMAD.MOV.U32 R7, RZ, RZ, R78 ;  /* 0x000000ffff072224 */ /* 0x000fe200078e004e */
[----:B---3--:R-:W-:-:S04]  /*11650*/  IADD3 R28, P6, PT, R3, R28, RZ ;  /* 0x0000001c031c7210 */ /* 0x008fc80007fde0ff */
[----:B------:R0:W2:Y:S01]  /*11660*/  @P2 LDG.E.U8 R37, desc[UR18][R6.64] ;  /* 0x0000001206252981 */ /* 0x0000a2000c1e1100 */
[----:B------:R-:W-:Y:S01]  /*11670*/  IADD3 R79, P5, PT, R3, R79, RZ ;  /* 0x0000004f034f7210 */ /* 0x000fe20007fbe0ff */
[----:B0-----:R-:W-:Y:S02]  /*11680*/  IMAD.MOV.U32 R7, RZ, RZ, R28 ;  /* 0x000000ffff077224 */ /* 0x001fe400078e001c */
[----:B------:R0:W-:Y:S04]  /*11690*/  STL [R1+0x110], R88 ;  /* 0x0001105801007387 */ /* 0x0001e80000100800 */
[----:B0-----:R-:W3:Y:S04]  /*116a0*/  LDL.LU R88, [R1+0x8c4] ;  /* 0x0008c40001587983 */ /* 0x001ee80000300800 */
[----:B------:R-:W2:Y:S04]  /*116b0*/  LDL.LU R80, [R1+0x424] ;  /* 0x0004240001507983 */ /* 0x000ea80000300800 */
[----:B------:R-:W3:Y:S04]  /*116c0*/  LDL.LU R44, [R1+0x430] ;  /* 0x00043000012c7983 */ /* 0x000ee80000300800 */
        /* <DEDUP_REMOVED lines=12> */
[----:B--2---:R-:W-:Y:S01]  /*11790*/  IMAD.X R80, R5, 0x1, R80, P5 ;  /* 0x0000000105507824 */ /* 0x004fe200028e0650 */
[----:B---3--:R-:W-:Y:S01]  /*117a0*/  IADD3 R44, P5, PT, R3, R44, RZ ;  /* 0x0000002c032c7210 */ /* 0x008fe20007fbe0ff */
        /* <DEDUP_REMOVED lines=8> */
[----:B------:R-:W-:Y:S02]  /*11830*/  @P1 IMAD.MOV.U32 R7, RZ, RZ, R80 ;  /* 0x000000ffff071224 */ /* 0x000fe400078e0050 */
[----:B0-----:R-:W3:Y:S04]  /*11840*/  LDL.LU R80, [R1+0x43c] ;  /* 0x00043c0001507983 */ /* 0x001ee80000300800 */
[----:B------:R-:W4:Y:S04]  /*11850*/  LDL.LU R79, [R1+0x164] ;  /* 0x00016400014f7983 */ /* 0x000f280000300800 */
        /* <DEDUP_REMOVED lines=13> */
[----:B------:R0:W-:Y:S04]  /*11930*/  STL [R1+0x438], R71 ;  /* 0x0004384701007387 */ /* 0x0001e80000100800 */
[----:B------:R1:W2:Y:S04]  /*11940*/  @P2 LDG.E.U8 R76, desc[UR18][R6.64] ;  /* 0x00000012064c2981 */ /* 0x0002a8000c1e1100 */
[----:B------:R-:W3:Y:S01]  /*11950*/  LDL.LU R6, [R1+0x434] ;  /* 0x0004340001067983 */ /* 0x000ee20000300800 */
[----:B------:R-:W-:Y:S01]  /*11960*/  ISETP.GT.AND P4, PT, R8, 0x25, PT ;  /* 0x000000250800780c */ /* 0x000fe20003f84270 */
[----:B-1----:R-:W-:Y:S01]  /*11970*/  IMAD.MOV.U32 R7, RZ, RZ, R71 ;  /* 0x000000ffff077224 */ /* 0x002fe200078e0047 */
[----:B------:R-:W-:Y:S01]  /*11980*/  IADD3 R78, P5, PT, R3, R78, RZ ;  /* 0x0000004e034e7210 */ /* 0x000fe20007fbe0ff */
[----:B0-----:R-:W4:Y:S04]  /*11990*/  LDL.LU R71, [R1+0x448] ;  /* 0x0004480001477983 */ /* 0x001f280000300800 */
[----:B------:R-:W-:Y:S01]  /*119a0*/  STL [R1+0x440], R78 ;  /* 0x0004404e01007387 */ /* 0x000fe20000100800 */
        /* <DEDUP_REMOVED lines=9> */
[----:B------:R-:W-:Y:S01]  /*11a40*/  ISETP.GT.AND P1, PT, R8, 0x26, PT ;  /* 0x000000260800780c */ /* 0x000fe20003f24270 */
[----:B------:R-:W-:Y:S01]  /*11a50*/  IMAD.X R80, R5, 0x1, R80, P5 ;  /* 0x0000000105507824 */ /* 0x000fe200028e0650 */
[----:B------:R-:W-:-:S04]  /*11a60*/  PRMT R0, RZ, 0x7610, R0 ;  /* 0x00007610ff007816 */ /* 0x000fc80000000000 */
[----:B------:R-:W-:Y:S01]  /*11a70*/  STL [R1+0x43c], R80 ;  /* 0x00043c5001007387 */ /* 0x000fe20000100800 */
[----:B0-----:R-:W-:-:S06]  /*11a80*/  IMAD.MOV.U32 R7, RZ, RZ, R80 ;  /* 0x000000ffff077224 */ /* 0x001fcc00078e0050 */
[----:B------:R-:W-:-:S05]  /*11a90*/  @P1 IMAD.MOV.U32 R6, RZ, RZ, R78 ;  /* 0x000000ffff061224 */ /* 0x000fca00078e004e */
[----:B------:R0:W2:Y:S04]  /*11aa0*/  @P1 LDG.E.U8 R0, desc[UR18][R6.64] ;  /* 0x0000001206001981 */ /* 0x0000a8000c1e1100 */
[----:B---3--:R1:W-:Y:S04]  /*11ab0*/  STL [R1+0xfc], R73 ;  /* 0x0000fc4901007387 */ /* 0x0083e80000100800 */
[----:B-1----:R-:W3:Y:S04]  /*11ac0*/  LDL.LU R73, [R1+0x8b8] ;  /* 0x0008b80001497983 */ /* 0x002ee80000300800 */
[----:B------:R-:W3:Y:S04]  /*11ad0*/  LDL.LU R80, [R1+0x8b4] ;  /* 0x0008b40001507983 */ /* 0x000ee80000300800 */
[----:B------:R-:W3:Y:S01]  /*11ae0*/  LDL.LU R7, [R1+0x160] ;  /* 0x0001600001077983 */ /* 0x000ee20000300800 */
[----:B------:R-:W-:-:S02]  /*11af0*/  ISETP.GT.AND P2, PT, R8, 0x27, PT ;  /* 0x000000270800780c */ /* 0x000fc40003f44270 */
[----:B----4-:R-:W-:Y:S01]  /*11b00*/  IADD3 R79, P5, PT, R3, R79, RZ ;  /* 0x0000004f034f7210 */ /* 0x010fe20007fbe0ff */
[----:B------:R-:W4:Y:S01]  /*11b10*/  LDL.LU R78, [R1+0x44c] ;  /* 0x00044c00014e7983 */ /* 0x000f220000300800 */
[----:B------:R-:W-:-:S09]  /*11b20*/  PRMT R72, RZ, 0x7610, R72 ;  /* 0x00007610ff487816 */ /* 0x000fd20000000048 */
[----:B0-----:R-:W-:Y:S01]  /*11b30*/  @P2 IMAD.MOV.U32 R6, RZ, RZ, R79 ;  /* 0x000000ffff062224 */ /* 0x001fe200078e004f */
[----:B------:R-:W-:Y:S01]  /*11b40*/  IADD3 R71, P6, PT, R3, R71, RZ ;  /* 0x0000004703477210 */ /* 0x000fe20007fde0ff */
[----:B------:R-:W-:Y:S04]  /*11b50*/  STL [R1+0x164], R79 ;  /* 0x0001644f01007387 */ /* 0x000fe80000100800 */
[----:B--2---:R0:W-:Y:S04]  /*11b60*/  STL [R1+0xf8], R0 ;  /* 0x0000f80001007387 */ /* 0x0041e80000100800 */
[----:B0-----:R-:W2:Y:S01]  /*11b70*/  LDL.LU R0, [R1+0x458] ;  /* 0x0004580001007983 */ /* 0x001ea20000300800 */
[----:B---3--:R-:W-:-:S05]  /*11b80*/  IMAD.X R7, R5, 0x1, R7, P5 ;  /* 0x0000000105077824 */ /* 0x008fca00028e0607 */
[----:B------:R0:W3:Y:S04]  /*11b90*/  @P2 LDG.E.U8 R72, desc[UR18][R6.64] ;  /* 0x0000001206482981 */ /* 0x0000e8000c1e1100 */
[----:B------:R0:W-:Y:S04]  /*11ba0*/  STL [R1+0x160], R7 ;  /* 0x0001600701007387 */ /* 0x0001e80000100800 */
[----:B------:R1:W-:Y:S04]  /*11bb0*/  STL [R1+0x448], R71 ;  /* 0x0004484701007387 */ /* 0x0003e80000100800 */
[----:B------:R-:W2:Y:S01]  /*11bc0*/  LDL.LU R6, [R1+0x444] ;  /* 0x0004440001067983 */ /* 0x000ea20000300800 */
[----:B------:R-:W-:Y:S01]  /*11bd0*/  IADD3 R76, P5, PT, R3, R76, RZ ;  /* 0x0000004c034c7210 */ /* 0x000fe20007fbe0ff */
[----:B0-----:R-:W-:-:S02]  /*11be0*/  IMAD.MOV.U32 R7, RZ, RZ, R71 ;  /* 0x000000ffff077224 */ /* 0x001fc400078e0047 */
[----:B-1----:R-:W4:Y:S04]  /*11bf0*/  LDL.LU R71, [R1+0x454] ;  /* 0x0004540001477983 */ /* 0x002f280000300800 */
[----:B------:R-:W-:Y:S04]  /*11c00*/  STL [R1+0x450], R76 ;  /* 0x0004504c01007387 */ /* 0x000fe80000100800 */
[----:B------:R-:W4:Y:S01]  /*11c10*/  LDL.LU R79, [R1+0x460] ;  /* 0x00046000014f7983 */ /* 0x000f220000300800 */
[----:B------:R-:W-:-:S03]  /*11c20*/  ISETP.GT.AND P4, PT, R8, 0x28, PT ;  /* 0x000000280800780c */ /* 0x000fc60003f84270 */
[----:B---3--:R0:W-:Y:S04]  /*11c30*/  STL [R1+0xf4], R72 ;  /* 0x0000f44801007387 */ /* 0x0081e80000100800 */
[----:B0-----:R-:W3:Y:S01]  /*11c40*/  LDL.LU R72, [R1+0x468] ;  /* 0x0004680001487983 */ /* 0x001ee20000300800 */
[----:B--2---:R-:W-:Y:S01]  /*11c50*/  IMAD.X R6, R5, 0x1, R6, P6 ;  /* 0x0000000105067824 */ /* 0x004fe200030e0606 */
[----:B------:R-:W-:-:S04]  /*11c60*/  ISETP.GT.AND P1, PT, R8, 0x29, PT ;  /* 0x000000290800780c */ /* 0x000fc80003f24270 */
[-C--:B------:R-:W-:Y:S01]  /*11c70*/  @P4 LOP3.LUT R7, R7, R6.reuse, RZ, 0x3c, !PT ;  /* 0x0000000607074212 */ /* 0x080fe200078e3cff */
[----:B------:R0:W-:Y:S01]  /*11c80*/  STL [R1+0x444], R6 ;  /* 0x0004440601007387 */ /* 0x0001e20000100800 */
[----:B------:R-:W-:Y:S02]  /*11c90*/  PRMT R20, RZ, 0x7610, R20 ;  /* 0x00007610ff147816 */ /* 0x000fe40000000014 */
[----:B------:R-:W-:Y:S01]  /*11ca0*/  ISETP.GT.AND P2, PT, R8, 0x2a, PT ;  /* 0x0000002a0800780c */ /* 0x000fe20003f44270 */
[----:B----4-:R-:W-:Y:S01]  /*11cb0*/  IMAD.X R78, R5, 0x1, R78, P5 ;  /* 0x00000001054e7824 */ /* 0x010fe200028e064e */
[----:B0-----:R-:W-:-:S04]  /*11cc0*/  @P4 LOP3.LUT R6, R7, R6, RZ, 0x3c, !PT ;  /* 0x0000000607064212 */ /* 0x001fc800078e3cff */
[----:B------:R-:W-:Y:S02]  /*11cd0*/  @P4 LOP3.LUT R7, R7, R6, RZ, 0x3c, !PT ;  /* 0x0000000607074212 */ /* 0x000fe400078e3cff */
[----:B------:R-:W-:Y:S02]  /*11ce0*/  IADD3 R0, P5, PT, R3, R0, RZ ;  /* 0x0000000003007210 */ /* 0x000fe40007fbe0ff */
[----:B------:R-:W-:Y:S01]  /*11cf0*/  PRMT R36, RZ, 0x7610, R36 ;  /* 0x00007610ff247816 */ /* 0x000fe20000000024 */
[----:B------:R0:W2:Y:S02]  /*11d00*/  @P4 LDG.E.U8 R20, desc[UR18][R6.64] ;  /* 0x0000001206144981 */ /* 0x0000a4000c1e1100 */
[----:B------:R-:W-:Y:S01]  /*11d10*/  IMAD.X R71, R5, 0x1, R71, P5 ;  /* 0x0000000105477824 */ /* 0x000fe200028e0647 */
[----:B------:R-:W-:Y:S01]  /*11d20*/  PRMT R53, RZ, 0x7610, R53 ;  /* 0x00007610ff357816 */ /* 0x000fe20000000035 */
[----:B------:R1:W-:Y:S01]  /*11d30*/  STL [R1+0x44c], R78 ;  /* 0x00044c4e01007387 */ /* 0x0003e20000100800 */
[----:B------:R-:W-:Y:S01]  /*11d40*/  IADD3 R79, P6, PT, R3, R79, RZ ;  /* 0x0000004f034f7210 */ /* 0x000fe20007fde0ff */
[----:B0-----:R-:W-:-:S02]  /*11d50*/  @P1 IMAD.MOV.U32 R6, RZ, RZ, R76 ;  /* 0x000000ffff061224 */ /* 0x001fc400078e004c */
[----:B------:R-:W-:Y:S02]  /*11d60*/  @P1 IMAD.MOV.U32 R7, RZ, RZ, R78 ;  /* 0x000000ffff071224 */ /* 0x000fe400078e004e */
[----:B-1----:R-:W4:Y:S04]  /*11d70*/  LDL.LU R78, [R1+0x464] ;  /* 0x00046400014e7983 */ /* 0x002f280000300800 */
[----:B------:R0:W2:Y:S04]  /*11d80*/  @P1 LDG.E.U8 R36, desc[UR18][R6.64] ;  /* 0x0000001206241981 */ /* 0x0000a8000c1e1100 */
[----:B------:R-:W2:Y:S04]  /*11d90*/  LDL.LU R76, [R1+0x470] ;  /* 0x00047000014c7983 */ /* 0x000ea80000300800 */
[----:B------:R1:W-:Y:S01]  /*11da0*/  STL [R1+0x458], R0 ;  /* 0x0004580001007387 */ /* 0x0003e20000100800 */
[----:B0-----:R-:W-:-:S02]  /*11db0*/  @P2 IMAD.MOV.U32 R6, RZ, RZ, R0 ;  /* 0x000000ffff062224 */ /* 0x001fc400078e0000 */
[----:B------:R-:W-:Y:S01]  /*11dc0*/  @P2 IMAD.MOV.U32 R7, RZ, RZ, R71 ;  /* 0x000000ffff072224 */ /* 0x000fe200078e0047 */
[----:B------:R0:W-:Y:S04]  /*11dd0*/  STL [R1+0x454], R71 ;  /* 0x0004544701007387 */ /* 0x0001e80000100800 */
[----:B------:R0:W2:Y:S04]  /*11de0*/  @P2 LDG.E.U8 R53, desc[UR18][R6.64] ;  /* 0x0000001206352981 */ /* 0x0000a8000c1e1100 */
[----:B-1----:R-:W2:Y:S04]  /*11df0*/  LDL.LU R0, [R1+0x478] ;  /* 0x0004780001007983 */ /* 0x002ea80000300800 */
[----:B------:R1:W-:Y:S01]  /*11e00*/  STL [R1+0x460], R79 ;  /* 0x0004604f01007387 */ /* 0x0003e20000100800 */
[----:B0-----:R-:W-:-:S03]  /*11e10*/  IMAD.MOV.U32 R7, RZ, RZ, R79 ;  /* 0x000000ffff077224 */ /* 0x001fc600078e004f */
[----:B------:R-:W2:Y:S01]  /*11e20*/  LDL.LU R71, [R1+0x16c] ;  /* 0x00016c0001477983 */ /* 0x000ea20000300800 */
[----:B---3--:R-:W-:-:S05]  /*11e30*/  IADD3 R72, P5, PT, R3, R72, RZ ;  /* 0x0000004803487210 */ /* 0x008fca0007fbe0ff */
[----:B------:R-:W-:Y:S04]  /*11e40*/  STL [R1+0x468], R72 ;  /* 0x0004684801007387 */ /* 0x000fe80000100800 */
[----:B-1----:R-:W3:Y:S04]  /*11e50*/  LDL.LU R79, [R1+0x8b0] ;  /* 0x0008b000014f7983 */ /* 0x002ee80000300800 */
[----:B------:R-:W2:Y:S01]  /*11e60*/  LDL.LU R6, [R1+0x45c] ;  /* 0x00045c0001067983 */ /* 0x000ea20000300800 */
[C---:B------:R-:W-:Y:S02]  /*11e70*/  ISETP.GT.AND P4, PT, R8.reuse, 0x2b, PT ;  /* 0x0000002b0800780c */ /* 0x040fe40003f84270 */
[----:B------:R-:W-:-:S02]  /*11e80*/  ISETP.GT.AND P1, PT, R8, 0x2c, PT ;  /* 0x0000002c0800780c */ /* 0x000fc40003f24270 */
[----:B------:R-:W-:Y:S02]  /*11e90*/  PRMT R89, RZ, 0x7610, R89 ;  /* 0x00007610ff597816 */ /* 0x000fe40000000059 */
[----:B------:R-:W-:Y:S01]  /*11ea0*/  PRMT R31, RZ, 0x7610, R31 ;  /* 0x00007610ff1f7816 */ /* 0x000fe2000000001f */
[C---:B----4-:R-:W-:Y:S02]  /*11eb0*/  IMAD.X R78, R5.reuse, 0x1, R78, P5 ;  /* 0x00000001054e7824 */ /* 0x050fe400028e064e */
        /* <DEDUP_REMOVED lines=11> */
[----:B------:R-:W3:Y:S01]  /*11f70*/  LDL.LU R7, [R1+0x46c] ;  /* 0x00046c0001077983 */ /* 0x000ee20000300800 */
[----:B------:R-:W-:-:S02]  /*11f80*/  ISETP.GT.AND P2, PT, R8, 0x2d, PT ;  /* 0x0000002d0800780c */ /* 0x000fc40003f44270 */
[C---:B------:R-:W-:Y:S01]  /*11f90*/  IADD3 R76, P5, PT, R3.reuse, R76, RZ ;  /* 0x0000004c034c7210 */ /* 0x040fe20007fbe0ff */
[----:B------:R-:W4:Y:S01]  /*11fa0*/  LDL.LU R72, [R1+0x168] ;  /* 0x0001680001487983 */ /* 0x000f220000300800 */
[----:B------:R-:W-:Y:S02]  /*11fb0*/  PRMT R65, RZ, 0x7610, R65 ;  /* 0x00007610ff417816 */ /* 0x000fe40000000041 */
[----:B------:R-:W-:Y:S01]  /*11fc0*/  IADD3 R0, P6, PT, R3, R0, RZ ;  /* 0x0000000003007210 */ /* 0x000fe20007fde0ff */
[----:B------:R-:W-:Y:S06]  /*11fd0*/  STL [R1+0x470], R76 ;  /* 0x0004704c01007387 */ /* 0x000fec0000100800 */
[----:B0-----:R-:W-:Y:S01]  /*11fe0*/  @P2 IMAD.MOV.U32 R6, RZ, RZ, R76 ;  /* 0x000000ffff062224 */ /* 0x001fe200078e004c */
[----:B--2---:R0:W-:Y:S01]  /*11ff0*/  STL [R1+0xe4], R31 ;  /* 0x0000e41f01007387 */ /* 0x0041e20000100800 */
[----:B---3--:R-:W-:-:S03]  /*12000*/  IMAD.X R7, R5, 0x1, R7, P5 ;  /* 0x0000000105077824 */ /* 0x008fc600028e0607 */
[----:B0-----:R-:W2:Y:S04]  /*12010*/  LDL.LU R31, [R1+0x480] ;  /* 0x00048000011f7983 */ /* 0x001ea80000300800 */
[----:B------:R0:W-:Y:S04]  /*12020*/  STL [R1+0x46c], R7 ;  /* 0x00046c0701007387 */ /* 0x0001e80000100800 */
[----:B------:R0:W3:Y:S04]  /*12030*/  @P2 LDG.E.U8 R65, desc[UR18][R6.64] ;  /* 0x0000001206412981 */ /* 0x0000e8000c1e1100 */
[----:B------:R-:W-:Y:S04]  /*12040*/  STL [R1+0x478], R0 ;  /* 0x0004780001007387 */ /* 0x000fe80000100800 */
[----:B------:R-:W2:Y:S01]  /*12050*/  LDL.LU R6, [R1+0x474] ;  /* 0x0004740001067983 */ /* 0x000ea20000300800 */
[----:B------:R-:W-:Y:S01]  /*12060*/  ISETP.GT.AND P4, PT, R8, 0x2e, PT ;  /* 0x0000002e0800780c */ /* 0x000fe20003f84270 */
[----:B0-----:R-:W-:Y:S01]  /*12070*/  IMAD.MOV.U32 R7, RZ, RZ, R0 ;  /* 0x000000ffff077224 */ /* 0x001fe200078e0000 */
[----:B------:R-:W-:-:S02]  /*12080*/  IADD3 R71, P5, PT, R3, R71, RZ ;  /* 0x0000004703477210 */ /* 0x000fc40007fbe0ff */
[----:B------:R-:W-:Y:S02]  /*12090*/  ISETP.GT.AND P1, PT, R8, 0x2f, PT ;  /* 0x0000002f0800780c */ /* 0x000fe40003f24270 */
[----:B------:R-:W-:Y:S01]  /*120a0*/  PRMT R77, RZ, 0x7610, R77 ;  /* 0x00007610ff4d7816 */ /* 0x000fe2000000004d */
[C---:B----4-:R-:W-:Y:S01]  /*120b0*/  IMAD.X R72, R5.reuse, 0x1, R72, P5 ;  /* 0x0000000105487824 */ /* 0x050fe200028e0648 */
[----:B------:R-:W-:Y:S01]  /*120c0*/  PRMT R17, RZ, 0x7610, R17 ;  /* 0x00007610ff117816 */ /* 0x000fe20000000011 */
[----:B---3--:R0:W-:Y:S01]  /*120d0*/  STL [R1+0xe0], R65 ;  /* 0x0000e04101007387 */ /* 0x0081e20000100800 */
[----:B--2---:R-:W-:-:S03]  /*120e0*/  IMAD.X R6, R5, 0x1, R6, P6 ;  /* 0x0000000105067824 */ /* 0x004fc600030e0606 */
[----:B0-----:R-:W2:Y:S04]  /*120f0*/  LDL.LU R65, [R1+0x47c] ;  /* 0x00047c0001417983 */ /* 0x001ea80000300800 */
[----:B------:R-:W-:Y:S01]  /*12100*/  STL [R1+0x16c], R71 ;  /* 0x00016c4701007387 */ /* 0x000fe20000100800 */
[----:B------:R-:W-:-:S03]  /*12110*/  @P4 LOP3.LUT R7, R7, R6, RZ, 0x3c, !PT ;  /* 0x0000000607074212 */ /* 0x000fc600078e3cff */
[----:B------:R-:W3:Y:S04]  /*12120*/  LDL.LU R76, [R1+0x490] ;  /* 0x00049000014c7983 */ /* 0x000ee80000300800 */
[----:B------:R-:W4:Y:S04]  /*12130*/  LDL.LU R0, [R1+0x498] ;  /* 0x0004980001007983 */ /* 0x000f280000300800 */
        /* <DEDUP_REMOVED lines=10> */
[----:B------:R-:W-:-:S09]  /*121e0*/  PRMT R23, RZ, 0x7610, R23 ;  /* 0x00007610ff177816 */ /* 0x000fd20000000017 */
[----:B0-----:R-:W-:Y:S02]  /*121f0*/  @P2 IMAD.MOV.U32 R6, RZ, RZ, R31 ;  /* 0x000000ffff062224 */ /* 0x001fe400078e001f */
[----:B--2---:R-:W-:-:S04]  /*12200*/  IMAD.X R65, R5, 0x1, R65, P5 ;  /* 0x0000000105417824 */ /* 0x004fc800028e0641 */
[----:B------:R-:W-:Y:S01]  /*12210*/  @P2 IMAD.MOV.U32 R7, RZ, RZ, R65 ;  /* 0x000000ffff072224 */ /* 0x000fe200078e0041 */
[----:B---3--:R-:W-:-:S04]  /*12220*/  IADD3 R76, P6, PT, R3, R76, RZ ;  /* 0x0000004c034c7210 */ /* 0x008fc80007fde0ff */
[----:B------:R0:W2:Y:S01]  /*12230*/  @P2 LDG.E.U8 R23, desc[UR18][R6.64] ;  /* 0x0000001206172981 */ /* 0x0000a2000c1e1100 */
[----:B----4-:R-:W-:Y:S01]  /*12240*/  IADD3 R0, P5, PT, R3, R0, RZ ;  /* 0x0000000003007210 */ /* 0x010fe20007fbe0ff */
[----:B0-----:R-:W-:Y:S02]  /*12250*/  IMAD.MOV.U32 R7, RZ, RZ, R76 ;  /* 0x000000ffff077224 */ /* 0x001fe400078e004c */
[----:B------:R0:W-:Y:S04]  /*12260*/  STL [R1+0xdc], R77 ;  /* 0x0000dc4d01007387 */ /* 0x0001e80000100800 */
[----:B0-----:R-:W3:Y:S04]  /*12270*/  LDL.LU R77, [R1+0x8a8] ;  /* 0x0008a800014d7983 */ /* 0x001ee80000300800 */
[----:B------:R-:W4:Y:S04]  /*12280*/  LDL.LU R71, [R1+0x494] ;  /* 0x0004940001477983 */ /* 0x000f280000300800 */
[----:B------:R-:W-:Y:S04]  /*12290*/  STL [R1+0x480], R31 ;  /* 0x0004801f01007387 */ /* 0x000fe80000100800 */
[----:B------:R0:W-:Y:S04]  /*122a0*/  STL [R1+0xd8], R17 ;  /* 0x0000d81101007387 */ /* 0x0001e80000100800 */
[----:B0-----:R-:W2:Y:S04]  /*122b0*/  LDL.LU R17, [R1+0x4a0] ;  /* 0x0004a00001117983 */ /* 0x001ea80000300800 */
[----:B------:R0:W-:Y:S04]  /*122c0*/  STL [R1+0x47c], R65 ;  /* 0x00047c4101007387 */ /* 0x0001e80000100800 */
[----:B0-----:R-:W3:Y:S04]  /*122d0*/  LDL.LU R65, [R1+0x49c] ;  /* 0x00049c0001417983 */ /* 0x001ee80000300800 */
[----:B------:R0:W-:Y:S04]  /*122e0*/  STL [R1+0x490], R76 ;  /* 0x0004904c01007387 */ /* 0x0001e80000100800 */
[----:B------:R-:W3:Y:S04]  /*122f0*/  LDL.LU R31, [R1+0x4a8] ;  /* 0x0004a800011f7983 */ /* 0x000ee80000300800 */
[----:B------:R-:W-:Y:S04]  /*12300*/  STL [R1+0x498], R0 ;  /* 0x0004980001007387 */ /* 0x000fe80000100800 */
[----:B------:R-:W3:Y:S04]  /*12310*/  LDL.LU R72, [R1+0x4b0] ;  /* 0x0004b00001487983 */ /* 0x000ee80000300800 */
[----:B0-----:R-:W3:Y:S04]  /*12320*/  LDL.LU R76, [R1+0x8a4] ;  /* 0x0008a400014c7983 */ /* 0x001ee80000300800 */
[----:B------:R-:W3:Y:S01]  /*12330*/  LDL.LU R6, [R1+0x48c] ;  /* 0x00048c0001067983 */ /* 0x000ee20000300800 */
[----:B------:R-:W-:-:S02]  /*12340*/  ISETP.GT.AND P4, PT, R8, 0x31, PT ;  /* 0x000000310800780c */ /* 0x000fc40003f84270 */
[C---:B------:R-:W-:Y:S02]  /*12350*/  ISETP.GT.AND P1, PT, R8.reuse, 0x32, PT ;  /* 0x000000320800780c */ /* 0x040fe40003f24270 */
[----:B------:R-:W-:Y:S02]  /*12360*/  PRMT R39, RZ, 0x7610, R39 ;  /* 0x00007610ff277816 */ /* 0x000fe40000000027 */
[----:B------:R-:W-:Y:S02]  /*12370*/  ISETP.GT.AND P2, PT, R8, 0x33, PT ;  /* 0x000000330800780c */ /* 0x000fe40003f44270 */
[----:B------:R-:W-:Y:S02]  /*12380*/  PRMT R58, RZ, 0x7610, R58 ;  /* 0x00007610ff3a7816 */ /* 0x000fe4000000003a */
[----:B------:R-:W-:Y:S01]  /*12390*/  PRMT R91, RZ, 0x7610, R91 ;  /* 0x00007610ff5b7816 */ /* 0x000fe2000000005b */
[----:B----4-:R-:W-:Y:S01]  /*123a0*/  IMAD.X R71, R5, 0x1, R71, P5 ;  /* 0x0000000105477824 */ /* 0x010fe200028e0647 */
[----:B--2---:R-:W-:-:S05]  /*123b0*/  IADD3 R17, P5, PT, R3, R17, RZ ;  /* 0x0000001103117210 */ /* 0x004fca0007fbe0ff */
[C---:B---3--:R-:W-:Y:S02]  /*123c0*/  IMAD.X R65, R5.reuse, 0x1, R65, P5 ;  /* 0x0000000105417824 */ /* 0x048fe400028e0641 */
        /* <DEDUP_REMOVED lines=9> */
[----:B------:R-:W-:Y:S01]  /*12460*/  @P1 IMAD.MOV.U32 R7, RZ, RZ, R71 ;  /* 0x000000ffff071224 */ /* 0x000fe200078e0047 */
[----:B------:R-:W3:Y:S01]  /*12470*/  LDL.LU R0, [R1+0x4ac] ;  /* 0x0004ac0001007983 */ /* 0x000ee20000300800 */
[----:B------:R-:W-:-:S03]  /*12480*/  IADD3 R72, P5, PT, R3, R72, RZ ;  /* 0x0000004803487210 */ /* 0x000fc60007fbe0ff */
[----:B------:R0:W4:Y:S04]  /*12490*/  @P1 LDG.E.U8 R58, desc[UR18][R6.64] ;  /* 0x00000012063a1981 */ /* 0x000128000c1e1100 */
[----:B-1----:R-:W2:Y:S04]  /*124a0*/  LDL.LU R71, [R1+0x4b8] ;  /* 0x0004b80001477983 */ /* 0x002ea80000300800 */
        /* <DEDUP_REMOVED lines=269> */
[----:B------:R-:W2:Y:S04]  /*13580*/  LDL.LU R46, [R1+0x548] ;  /* 0x00054800012e7983 */ /* 0x000ea80000300800 */
[----:B------:R0:W-:Y:S04]  /*13590*/  STL [R1+0x530], R10 ;  /* 0x0005300a01007387 */ /* 0x0001e80000100800 */
[----:B------:R-:W-:Y:S04]  /*135a0*/  STL [R1+0x808], R86 ;  /* 0x0008085601007387 */ /* 0x000fe80000100800 */
[----:B------:R1:W-:Y:S04]  /*135b0*/  STL [R1+0x52c], R63 ;  /* 0x00052c3f01007387 */ /* 0x0003e80000100800 */
[----:B0-----:R-:W3:Y:S04]  /*135c0*/  LDL.LU R10, [R1+0x550] ;  /* 0x00055000010a7983 */ /* 0x001ee80000300800 */
[----:B------:R0:W-:Y:S04]  /*135d0*/  STL [R1+0x538], R30 ;  /* 0x0005381e01007387 */ /* 0x0001e80000100800 */
[----:B-1----:R-:W3:Y:S04]  /*135e0*/  LDL.LU R63, [R1+0x558] ;  /* 0x00055800013f7983 */ /* 0x002ee80000300800 */
[----:B------:R-:W-:Y:S04]  /*135f0*/  STL [R1+0x540], R64 ;  /* 0x0005404001007387 */ /* 0x000fe80000100800 */
[----:B0-----:R-:W3:Y:S04]  /*13600*/  LDL.LU R30, [R1+0x874] ;  /* 0x00087400011e7983 */ /* 0x001ee80000300800 */
[----:B------:R-:W3:Y:S01]  /*13610*/  LDL.LU R6, [R1+0x534] ;  /* 0x0005340001067983 */ /* 0x000ee20000300800 */
[----:B------:R-:W-:-:S02]  /*13620*/  ISETP.GT.AND P4, PT, R8, 0x49, PT ;  /* 0x000000490800780c */ /* 0x000fc40003f84270 */
[----:B------:R-:W-:Y:S02]  /*13630*/  ISETP.GT.AND P1, PT, R8, 0x4a, PT ;  /* 0x0000004a0800780c */ /* 0x000fe40003f24270 */
[----:B------:R-:W-:Y:S02]  /*13640*/  PRMT R40, RZ, 0x7610, R40 ;  /* 0x00007610ff287816 */ /* 0x000fe40000000028 */
[----:B------:R-:W-:Y:S01]  /*13650*/  PRMT R55, RZ, 0x7610, R55 ;  /* 0x00007610ff377816 */ /* 0x000fe20000000037 */
[----:B----4-:R-:W-:Y:S01]  /*13660*/  IMAD.X R66, R5, 0x1, R66, P5 ;  /* 0x0000000105427824 */ /* 0x010fe200028e0642 */
[----:B--2---:R-:W-:Y:S01]  /*13670*/  IADD3 R46, P5, PT, R3, R46, RZ ;  /* 0x0000002e032e7210 */ /* 0x004fe20007fbe0ff */
[----:B---3--:R-:W-:-:S05]  /*13680*/  IMAD.X R6, R5, 0x1, R6, P6 ;  /* 0x0000000105067824 */ /* 0x008fca00030e0606 */
        /* <DEDUP_REMOVED lines=46> */
[----:B------:R-:W2:Y:S04]  /*13970*/  @P1 LDG.E.U8 R4, desc[UR18][R6.64] ;  /* 0x0000001206041981 */ /* 0x000ea8000c1e1100 */
[----:B---3--:R0:W-:Y:S04]  /*13980*/  STL [R1+0x6c], R54 ;  /* 0x00006c3601007387 */ /* 0x0081e80000100800 */
[----:B0-----:R-:W3:Y:S04]  /*13990*/  LDL.LU R54, [R1+0x86c] ;  /* 0x00086c0001367983 */ /* 0x001ee80000300800 */
[----:B------:R-:W3:Y:S04]  /*139a0*/  LDL.LU R66, [R1+0x868] ;  /* 0x0008680001427983 */ /* 0x000ee80000300800 */
[----:B------:R-:W3:Y:S01]  /*139b0*/  LDL.LU R7, [R1+0x55c] ;  /* 0x00055c0001077983 */ /* 0x000ee20000300800 */
[----:B------:R-:W-:-:S02]  /*139c0*/  ISETP.GT.AND P2, PT, R8, 0x4e, PT ;  /* 0x0000004e0800780c */ /* 0x000fc40003f44270 */
[C---:B----4-:R-:W-:Y:S01]  /*139d0*/  IADD3 R64, P5, PT, R3.reuse, R64, RZ ;  /* 0x0000004003407210 */ /* 0x050fe20007fbe0ff */
[----:B------:R-:W4:Y:S01]  /*139e0*/  LDL.LU R63, [R1+0x564] ;  /* 0x00056400013f7983 */ /* 0x000f220000300800 */
[----:B------:R-:W-:Y:S02]  /*139f0*/  PRMT R15, RZ, 0x7610, R15 ;  /* 0x00007610ff0f7816 */ /* 0x000fe4000000000f */
[----:B------:R-:W-:Y:S01]  /*13a00*/  IADD3 R10, P6, PT, R3, R10, RZ ;  /* 0x0000000a030a7210 */ /* 0x000fe20007fde0ff */
[----:B------:R-:W-:Y:S04]  /*13a10*/  STL [R1+0x560], R64 ;  /* 0x0005604001007387 */ /* 0x000fe80000100800 */
[----:B--2---:R0:W-:Y:S02]  /*13a20*/  STL [R1+0x68], R4 ;  /* 0x0000680401007387 */ /* 0x0041e40000100800 */
[----:B------:R-:W-:-:S02]  /*13a30*/  @P2 IMAD.MOV.U32 R6, RZ, RZ, R64 ;  /* 0x000000ffff062224 */ /* 0x000fc400078e0040 */
[----:B0-----:R-:W2:Y:S01]  /*13a40*/  LDL.LU R4, [R1+0x570] ;  /* 0x0005700001047983 */ /* 0x001ea20000300800 */
[----:B---3--:R-:W-:-:S05]  /*13a50*/  IMAD.X R7, R5, 0x1, R7, P5 ;  /* 0x0000000105077824 */ /* 0x008fca00028e0607 */
[----:B------:R0:W-:Y:S04]  /*13a60*/  STL [R1+0x55c], R7 ;  /* 0x00055c0701007387 */ /* 0x0001e80000100800 */
[----:B------:R0:W3:Y:S04]  /*13a70*/  @P2 LDG.E.U8 R15, desc[UR18][R6.64] ;  /* 0x00000012060f2981 */ /* 0x0000e8000c1e1100 */
[----:B------:R1:W-:Y:S04]  /*13a80*/  STL [R1+0x18c], R10 ;  /* 0x00018c0a01007387 */ /* 0x0003e80000100800 */
[----:B------:R-:W2:Y:S01]  /*13a90*/  LDL.LU R6, [R1+0x188] ;  /* 0x0001880001067983 */ /* 0x000ea20000300800 */
[----:B------:R-:W-:Y:S01]  /*13aa0*/  ISETP.GT.AND P4, PT, R8, 0x4f, PT ;  /* 0x0000004f0800780c */ /* 0x000fe20003f84270 */
[----:B0-----:R-:W-:Y:S01]  /*13ab0*/  IMAD.MOV.U32 R7, RZ, RZ, R10 ;  /* 0x000000ffff077224 */ /* 0x001fe200078e000a */
[----:B------:R-:W-:Y:S01]  /*13ac0*/  IADD3 R61, P5, PT, R3, R61, RZ ;  /* 0x0000003d033d7210 */ /* 0x000fe20007fbe0ff */
[----:B-1----:R-:W4:Y:S04]  /*13ad0*/  LDL.LU R10, [R1+0x56c] ;  /* 0x00056c00010a7983 */ /* 0x002f280000300800 */
[----:B------:R-:W-:Y:S04]  /*13ae0*/  STL [R1+0x568], R61 ;  /* 0x0005683d01007387 */ /* 0x000fe80000100800 */
[----:B------:R-:W4:Y:S01]  /*13af0*/  LDL.LU R64, [R1+0x578] ;  /* 0x0005780001407983 */ /* 0x000f220000300800 */
[----:B------:R-:W-:-:S03]  /*13b00*/  PRMT R84, RZ, 0x7610, R84 ;  /* 0x00007610ff547816 */ /* 0x000fc60000000054 */
[----:B---3--:R0:W-:Y:S01]  /*13b10*/  STL [R1+0x5c], R15 ;  /* 0x00005c0f01007387 */ /* 0x0081e20000100800 */
[----:B--2---:R-:W-:-:S03]  /*13b20*/  IMAD.X R6, R5, 0x1, R6, P6 ;  /* 0x0000000105067824 */ /* 0x004fc600030e0606 */
        /* <DEDUP_REMOVED lines=11> */
[----:B------:R1:W-:Y:S01]  /*13be0*/  STL [R1+0x564], R63 ;  /* 0x0005643f01007387 */ /* 0x0003e20000100800 */
        /* <DEDUP_REMOVED lines=11> */
[----:B---3--:R-:W-:Y:S04]  /*13ca0*/  STL [R1+0x80c], R84 ;  /* 0x00080c5401007387 */ /* 0x008fe80000100800 */
[----:B-1----:R-:W2:Y:S04]  /*13cb0*/  LDL.LU R63, [R1+0x57c] ;  /* 0x00057c00013f7983 */ /* 0x002ea80000300800 */
[----:B------:R-:W3:Y:S04]  /*13cc0*/  LDL.LU R61, [R1+0x588] ;  /* 0x00058800013d7983 */ /* 0x000ee80000300800 */
[----:B------:R0:W-:Y:S04]  /*13cd0*/  STL [R1+0x570], R4 ;  /* 0x0005700401007387 */ /* 0x0001e80000100800 */
        /* <DEDUP_REMOVED lines=11> */
[C---:B--2---:R-:W-:Y:S02]  /*13d90*/  IMAD.X R63, R5.reuse, 0x1, R63, P5 ;  /* 0x00000001053f7824 */ /* 0x044fe400028e063f */
[----:B---3--:R-:W-:-:S05]  /*13da0*/  IMAD.X R6, R5, 0x1, R6, P6 ;  /* 0x0000000105067824 */ /* 0x008fca00030e0606 */
        /* <DEDUP_REMOVED lines=8> */
[----:B-1----:R-:W3:Y:S04]  /*13e30*/  LDL.LU R63, [R1+0x860] ;  /* 0x00086000013f7983 */ /* 0x002ee80000300800 */
        /* <DEDUP_REMOVED lines=39> */
[----:B------:R1:W-:Y:S01]  /*140b0*/  STL [R1+0x594], R15 ;  /* 0x0005940f01007387 */ /* 0x0003e20000100800 */
[----:B------:R-:W-:-:S03]  /*140c0*/  PRMT R82, RZ, 0x7610, R82 ;  /* 0x00007610ff527816 */ /* 0x000fc60000000052 */
[----:B-1----:R-:W4:Y:S06]  /*140d0*/  LDL.LU R15, [R1+0x5a4] ;  /* 0x0005a400010f7983 */ /* 0x002f2c0000300800 */
[----:B0-----:R-:W-:Y:S01]  /*140e0*/  @P2 IMAD.MOV.U32 R6, RZ, RZ, R11 ;  /* 0x000000ffff062224 */ /* 0x001fe200078e000b */
[----:B------:R-:W4:Y:S04]  /*140f0*/  LDL.LU R10, [R1+0x5b0] ;  /* 0x0005b000010a7983 */ /* 0x000f280000300800 */
[----:B------:R0:W-:Y:S01]  /*14100*/  STL [R1+0x194], R11 ;  /* 0x0001940b01007387 */ /* 0x0001e20000100800 */
[----:B--2---:R-:W-:-:S04]  /*14110*/  IMAD.X R14, R5, 0x1, R14, P5 ;  /* 0x00000001050e7824 */ /* 0x004fc800028e060e */
[----:B------:R-:W-:Y:S01]  /*14120*/  @P2 IMAD.MOV.U32 R7, RZ, RZ, R14 ;  /* 0x000000ffff072224 */ /* 0x000fe200078e000e */
[----:B---3--:R-:W-:-:S04]  /*14130*/  IADD3 R61, P6, PT, R3, R61, RZ ;  /* 0x0000003d033d7210 */ /* 0x008fc80007fde0ff */
[----:B------:R1:W2:Y:S01]  /*14140*/  @P2 LDG.E.U8 R82, desc[UR18][R6.64] ;  /* 0x0000001206522981 */ /* 0x0002a2000c1e1100 */
[----:B----4-:R-:W-:Y:S01]  /*14150*/  IADD3 R4, P5, PT, R3, R4, RZ ;  /* 0x0000000403047210 */ /* 0x010fe20007fbe0ff */
[----:B-1----:R-:W-:Y:S02]  /*14160*/  IMAD.MOV.U32 R7, RZ, RZ, R61 ;  /* 0x000000ffff077224 */ /* 0x002fe400078e003d */
[----:B------:R-:W-:Y:S04]  /*14170*/  STL [R1+0x810], R84 ;  /* 0x0008105401007387 */ /* 0x000fe80000100800 */
[----:B------:R-:W-:Y:S04]  /*14180*/  STL [R1+0x190], R14 ;  /* 0x0001900e01007387 */ /* 0x000fe80000100800 */
[----:B0-----:R-:W3:Y:S04]  /*14190*/  LDL.LU R11, [R1+0x5ac] ;  /* 0x0005ac00010b7983 */ /* 0x001ee80000300800 */
[----:B------:R-:W-:Y:S04]  /*141a0*/  STL [R1+0x5a0], R61 ;  /* 0x0005a03d01007387 */ /* 0x000fe80000100800 */
[----:B------:R0:W-:Y:S04]  /*141b0*/  STL [R1+0x44], R60 ;  /* 0x0000443c01007387 */ /* 0x0001e80000100800 */
[----:B0-----:R-:W4:Y:S04]  /*141c0*/  LDL.LU R60, [R1+0x5b8] ;  /* 0x0005b800013c7983 */ /* 0x001f280000300800 */
[----:B------:R-:W-:Y:S04]  /*141d0*/  STL [R1+0x5a8], R4 ;  /* 0x0005a80401007387 */ /* 0x000fe80000100800 */
[----:B------:R-:W4:Y:S04]  /*141e0*/  LDL.LU R14, [R1+0x5c0] ;  /* 0x0005c000010e7983 */ /* 0x000f280000300800 */
[----:B------:R-:W4:Y:S04]  /*141f0*/  LDL.LU R61, [R1+0x85c] ;  /* 0x00085c00013d7983 */ /* 0x000f280000300800 */
[----:B------:R-:W4:Y:S01]  /*14200*/  LDL.LU R6, [R1+0x59c] ;  /* 0x00059c0001067983 */ /* 0x000f220000300800 */
[----:B------:R-:W-:-:S02]  /*14210*/  ISETP.GT.AND P4, PT, R8, 0x58, PT ;  /* 0x000000580800780c */ /* 0x000fc40003f84270 */
[C---:B------:R-:W-:Y:S02]  /*14220*/  ISETP.GT.AND P1, PT, R8.reuse, 0x59, PT ;  /* 0x000000590800780c */ /* 0x040fe40003f24270 */
[----:B------:R-:W-:Y:S02]  /*14230*/  PRMT R26, RZ, 0x7610, R26 ;  /* 0x00007610ff1a7816 */ /* 0x000fe4000000001a */
[----:B------:R-:W-:Y:S01]  /*14240*/  ISETP.GT.AND P2, PT, R8, 0x5a, PT ;  /* 0x0000005a0800780c */ /* 0x000fe20003f44270 */
[----:B------:R-:W-:Y:S01]  /*14250*/  IMAD.X R15, R5, 0x1, R15, P5 ;  /* 0x00000001050f7824 */ /* 0x000fe200028e060f */
[----:B------:R-:W-:Y:S02]  /*14260*/  IADD3 R10, P5, PT, R3, R10, RZ ;  /* 0x0000000a030a7210 */ /* 0x000fe40007fbe0ff */
[----:B------:R-:W-:Y:S02]  /*14270*/  PRMT R42, RZ, 0x7610, R42 ;  /* 0x00007610ff2a7816 */ /* 0x000fe4000000002a */
[----:B------:R-:W-:Y:S01]  /*14280*/  PRMT R70, RZ, 0x7610, R70 ;  /* 0x00007610ff467816 */ /* 0x000fe20000000046 */
[----:B--2---:R-:W-:Y:S01]  /*14290*/  STL [R1+0x814], R82 ;  /* 0x0008145201007387 */ /* 0x004fe20000100800 */
[----:B---3--:R-:W-:-:S02]  /*142a0*/  IMAD.X R11, R5, 0x1, R11, P5 ;  /* 0x00000001050b7824 */ /* 0x008fc400028e060b */
[----:B----4-:R-:W-:-:S05]  /*142b0*/  IMAD.X R6, R5, 0x1, R6, P6 ;  /* 0x0000000105067824 */ /* 0x010fca00030e0606 */
        /* <DEDUP_REMOVED lines=26> */
[----:B------:R-:W-:Y:S02]  /*14460*/  ISETP.GT.AND P1, PT, R8, 0x5c, PT ;  /* 0x0000005c0800780c */ /* 0x000fe40003f24270 */
[----:B------:R-:W-:Y:S02]  /*14470*/  PRMT R84, RZ, 0x7610, R84 ;  /* 0x00007610ff547816 */ /* 0x000fe40000000054 */
[----:B------:R-:W-:Y:S01]  /*14480*/  PRMT R48, RZ, 0x7610, R48 ;  /* 0x00007610ff307816 */ /* 0x000fe20000000030 */
[C---:B---3--:R-:W-:Y:S02]  /*14490*/  IMAD.X R4, R5.reuse, 0x1, R4, P5 ;  /* 0x0000000105047824 */ /* 0x048fe400028e0604 */
[----:B--2---:R-:W-:-:S05]  /*144a0*/  IMAD.X R6, R5, 0x1, R6, P6 ;  /* 0x0000000105067824 */ /* 0x004fca00030e0606 */
[-C--:B------:R-:W-:Y:S01]  /*144b0*/  @P4 LOP3.LUT R7, R7, R6.reuse, RZ, 0x3c, !PT ;  /* 0x0000000607074212 */ /* 0x080fe200078e3cff */
[----:B------:R0:W-:Y:S03]  /*144c0*/  STL [R1+0x5b4], R6 ;  /* 0x0005b40601007387 */ /* 0x0001e60000100800 */
[----:B0-----:R-:W-:-:S04]  /*144d0*/  @P4 LOP3.LUT R6, R7, R6, RZ, 0x3c, !PT ;  /* 0x0000000607064212 */ /* 0x001fc800078e3cff */
[----:B------:R-:W-:-:S05]  /*144e0*/  @P4 LOP3.LUT R7, R7, R6, RZ, 0x3c, !PT ;  /* 0x0000000607074212 */ /* 0x000fca00078e3cff */
[----:B------:R0:W2:Y:S02]  /*144f0*/  @P4 LDG.E.U8 R84, desc[UR18][R6.64] ;  /* 0x0000001206544981 */ /* 0x0000a4000c1e1100 */
[----:B0-----:R-:W-:Y:S02]  /*14500*/  @P1 IMAD.MOV.U32 R6, RZ, RZ, R14 ;  /* 0x000000ffff061224 */ /* 0x001fe400078e000e */
[----:B------:R-:W-:-:S05]  /*14510*/  @P1 IMAD.MOV.U32 R7, RZ, RZ, R4 ;  /* 0x000000ffff071224 */ /* 0x000fca00078e0004 */
[----:B------:R-:W3:Y:S01]  /*14520*/  @P1 LDG.E.U8 R48, desc[UR18][R6.64] ;  /* 0x0000001206301981 */ /* 0x000ee2000c1e1100 */
[----:B------:R-:W-:-:S03]  /*14530*/  IADD3 R15, P5, PT, R3, R15, RZ ;  /* 0x0000000f030f7210 */ /* 0x000fc60007fbe0ff */
[----:B------:R0:W-:Y:S04]  /*14540*/  STL [R1+0x5bc], R4 ;  /* 0x0005bc0401007387 */ /* 0x0001e80000100800 */
[----:B--2---:R-:W-:Y:S04]  /*14550*/  STL [R1+0x84c], R84 ;  /* 0x00084c5401007387 */ /* 0x004fe80000100800 */
[----:B0-----:R-:W2:Y:S04]  /*14560*/  LDL.LU R4, [R1+0x854] ;  /* 0x0008540001047983 */ /* 0x001ea80000300800 */
[----:B------:R-:W2:Y:S04]  /*14570*/  LDL.LU R14, [R1+0x198] ;  /* 0x00019800010e7983 */ /* 0x000ea80000300800 */
[----:B---3--:R0:W-:Y:S04]  /*14580*/  STL [R1+0x28], R48 ;  /* 0x0000283001007387 */ /* 0x0081e80000100800 */
[----:B0-----:R-:W3:Y:S04]  /*14590*/  LDL.LU R48, [R1+0x850] ;  /* 0x0008500001307983 */ /* 0x001ee80000300800 */
[----:B------:R0:W-:Y:S04]  /*145a0*/  STL [R1+0x5c8], R15 ;  /* 0x0005c80f01007387 */ /* 0x0001e80000100800 */
[----:B------:R-:W2:Y:S01]  /*145b0*/  LDL.LU R6, [R1+0x5c4] ;  /* 0x0005c40001067983 */ /* 0x000ea20000300800 */
[----:B------:R-:W-:Y:S01]  /*145c0*/  ISETP.GT.AND P2, PT, R8, 0x5d, PT ;  /* 0x0000005d0800780c */ /* 0x000fe20003f44270 */
[----:B------:R-:W-:-:S02]  /*145d0*/  IMAD.MOV.U32 R7, RZ, RZ, R15 ;  /* 0x000000ffff077224 */ /* 0x000fc400078e000f */
[----:B0-----:R-:W3:Y:S01]  /*145e0*/  LDL.LU R15, [R1+0x5d8] ;  /* 0x0005d800010f7983 */ /* 0x001ee20000300800 */
[----:B------:R-:W-:Y:S02]  /*145f0*/  PRMT R84, RZ, 0x7610, R84 ;  /* 0x00007610ff547816 */ /* 0x000fe40000000054 */
[----:B------:R-:W-:Y:S01]  /*14600*/  IADD3 R10, P6, PT, R3, R10, RZ ;  /* 0x0000000a030a7210 */ /* 0x000fe20007fde0ff */
[----:B--2---:R-:W-:-:S06]  /*14610*/  IMAD.X R6, R5, 0x1, R6, P5 ;  /* 0x0000000105067824 */ /* 0x004fcc00028e0606 */
        /* <DEDUP_REMOVED lines=23> */
[----:B------:R-:W-:Y:S02]  /*14790*/  PRMT R68, RZ, 0x7610, R68 ;  /* 0x00007610ff447816 */ /* 0x000fe40000000044 */
[----:B------:R-:W-:Y:S02]  /*147a0*/  IADD3 R15, P5, PT, R3, R15, RZ ;  /* 0x0000000f030f7210 */ /* 0x000fe40007fbe0ff */
[----:B------:R-:W-:Y:S07]  /*147b0*/  STL [R1+0x198], R14 ;  /* 0x0001980e01007387 */ /* 0x000fee0000100800 */
[----:B0-----:R-:W-:-:S02]  /*147c0*/  @P1 IMAD.MOV.U32 R6, RZ, RZ, R11 ;  /* 0x000000ffff061224 */ /* 0x001fc400078e000b */
[----:B------:R-:W-:-:S05]  /*147d0*/  @P1 IMAD.MOV.U32 R7, RZ, RZ, R14 ;  /* 0x000000ffff071224 */ /* 0x000fca00078e000e */
[----:B------:R-:W3:Y:S04]  /*147e0*/  @P1 LDG.E.U8 R68, desc[UR18][R6.64] ;  /* 0x0000001206441981 */ /* 0x000ee8000c1e1100 */
[----:B--2---:R0:W-:Y:S04]  /*147f0*/  STL [R1+0x818], R86 ;  /* 0x0008185601007387 */ /* 0x0041e80000100800 */
[----:B0-----:R-:W2:Y:S04]  /*14800*/  LDL.LU R86, [R1+0x5dc] ;  /* 0x0005dc0001567983 */ /* 0x001ea80000300800 */
[----:B------:R-:W4:Y:S04]  /*14810*/  LDL.LU R14, [R1+0x5e4] ;  /* 0x0005e400010e7983 */ /* 0x000f280000300800 */
[----:B------:R0:W-:Y:S04]  /*14820*/  STL [R1+0x5d8], R15 ;  /* 0x0005d80f01007387 */ /* 0x0001e80000100800 */
[----:B------:R-:W4:Y:S04]  /*14830*/  LDL.LU R11, [R1+0x5f0] ;  /* 0x0005f000010b7983 */ /* 0x000f280000300800 */
[----:B------:R-:W4:Y:S01]  /*14840*/  LDL.LU R7, [R1+0x5d4] ;  /* 0x0005d40001077983 */ /* 0x000f220000300800 */
[----:B------:R-:W-:-:S02]  /*14850*/  ISETP.GT.AND P2, PT, R8, 0x60, PT ;  /* 0x000000600800780c */ /* 0x000fc40003f44270 */
[----:B------:R-:W-:Y:S02]  /*14860*/  ISETP.GT.AND P4, PT, R8, 0x61, PT ;  /* 0x000000610800780c */ /* 0x000fe40003f84270 */
[----:B------:R-:W-:Y:S01]  /*14870*/  IADD3 R84, P6, PT, R3, R84, RZ ;  /* 0x0000005403547210 */ /* 0x000fe20007fde0ff */
[----:B---3--:R1:W-:Y:S01]  /*14880*/  STL [R1+0x81c], R68 ;  /* 0x00081c4401007387 */ /* 0x0083e20000100800 */
[----:B------:R-:W-:-:S07]  /*14890*/  PRMT R29, RZ, 0x7610, R29 ;  /* 0x00007610ff1d7816 */ /* 0x000fce000000001d */
[----:B------:R-:W-:Y:S02]  /*148a0*/  @P2 IMAD.MOV.U32 R6, RZ, RZ, R15 ;  /* 0x000000ffff062224 */ /* 0x000fe400078e000f */
[C---:B--2---:R-:W-:Y:S02]  /*148b0*/  IMAD.X R86, R5.reuse, 0x1, R86, P6 ;  /* 0x0000000105567824 */ /* 0x044fe400030e0656 */
[----:B----4-:R-:W-:Y:S01]  /*148c0*/  IMAD.X R7, R5, 0x1, R7, P5 ;  /* 0x0000000105077824 */ /* 0x010fe200028e0607 */
[----:B------:R-:W-:-:S04]  /*148d0*/  IADD3 R10, P5, PT, R3, R10, RZ ;  /* 0x0000000a030a7210 */ /* 0x000fc80007fbe0ff */
[----:B------:R-:W-:Y:S01]  /*148e0*/  STL [R1+0x5d4], R7 ;  /* 0x0005d40701007387 */ /* 0x000fe20000100800 */
[----:B------:R-:W-:-:S03]  /*148f0*/  IMAD.X R14, R5, 0x1, R14, P5 ;  /* 0x00000001050e7824 */ /* 0x000fc600028e060e */
[----:B0-----:R-:W2:Y:S04]  /*14900*/  LDL.LU R15, [R1+0x5ec] ;  /* 0x0005ec00010f7983 */ /* 0x001ea80000300800 */
[----:B------:R0:W-:Y:S04]  /*14910*/  STL [R1+0x5e0], R84 ;  /* 0x0005e05401007387 */ /* 0x0001e80000100800 */
[----:B-1----:R-:W3:Y:S04]  /*14920*/  LDL.LU R68, [R1+0x5f8] ;  /* 0x0005f80001447983 */ /* 0x002ee80000300800 */
[----:B------:R-:W-:Y:S04]  /*14930*/  STL [R1+0x5e8], R10 ;  /* 0x0005e80a01007387 */ /* 0x000fe80000100800 */
[----:B------:R1:W4:Y:S04]  /*14940*/  @P2 LDG.E.U8 R29, desc[UR18][R6.64] ;  /* 0x00000012061d2981 */ /* 0x000328000c1e1100 */
[----:B------:R-:W-:Y:S04]  /*14950*/  STL [R1+0x5dc], R86 ;  /* 0x0005dc5601007387 */ /* 0x000fe80000100800 */
[----:B------:R0:W-:Y:S01]  /*14960*/  STL [R1+0x5e4], R14 ;  /* 0x0005e40e01007387 */ /* 0x0001e20000100800 */
[----:B-1----:R-:W-:-:S03]  /*14970*/  @P4 IMAD.MOV.U32 R6, RZ, RZ, R84 ;  /* 0x000000ffff064224 */ /* 0x002fc600078e0054 */
[----:B0-----:R-:W4:Y:S01]  /*14980*/  LDL.LU R84, [R1+0x5f4] ;  /* 0x0005f40001547983 */ /* 0x001f220000300800 */
[C---:B------:R-:W-:Y:S01]  /*14990*/  ISETP.GT.AND P1, PT, R8.reuse, 0x62, PT ;  /* 0x000000620800780c */ /* 0x040fe20003f24270 */
[----:B------:R-:W-:Y:S01]  /*149a0*/  @P4 IMAD.MOV.U32 R7, RZ, RZ, R86 ;  /* 0x000000ffff074224 */ /* 0x000fe200078e0056 */
[----:B------:R-:W-:Y:S02]  /*149b0*/  PRMT R45, RZ, 0x7610, R45 ;  /* 0x00007610ff2d7816 */ /* 0x000fe4000000002d */
[----:B------:R-:W-:Y:S02]  /*149c0*/  ISETP.GT.AND P2, PT, R8, 0x63, PT ;  /* 0x000000630800780c */ /* 0x000fe40003f44270 */
[----:B------:R-:W-:Y:S02]  /*149d0*/  PRMT R74, RZ, 0x7610, R74 ;  /* 0x00007610ff4a7816 */ /* 0x000fe4000000004a */
[----:B------:R0:W4:Y:S01]  /*149e0*/  @P4 LDG.E.U8 R45, desc[UR18][R6.64] ;  /* 0x00000012062d4981 */ /* 0x000122000c1e1100 */
[----:B------:R-:W-:-:S02]  /*149f0*/  IADD3 R11, P4, PT, R3, R11, RZ ;  /* 0x0000000b030b7210 */ /* 0x000fc40007f9e0ff */
[----:B------:R-:W-:Y:S02]  /*14a00*/  ISETP.GT.AND P5, PT, R8, 0x64, PT ;  /* 0x000000640800780c */ /* 0x000fe40003fa4270 */
[----:B0-----:R-:W-:Y:S02]  /*14a10*/  @P1 IMAD.MOV.U32 R6, RZ, RZ, R10 ;  /* 0x000000ffff061224 */ /* 0x001fe400078e000a */
[----:B------:R-:W-:Y:S01]  /*14a20*/  @P1 IMAD.MOV.U32 R7, RZ, RZ, R14 ;  /* 0x000000ffff071224 */ /* 0x000fe200078e000e */
[----:B------:R-:W-:Y:S01]  /*14a30*/  PRMT R82, RZ, 0x7610, R82 ;  /* 0x00007610ff527816 */ /* 0x000fe20000000052 */
[----:B------:R-:W4:Y:S04]  /*14a40*/  LDL.LU R14, [R1+0x5fc] ;  /* 0x0005fc00010e7983 */ /* 0x000f280000300800 */
[----:B------:R0:W4:Y:S01]  /*14a50*/  @P1 LDG.E.U8 R74, desc[UR18][R6.64] ;  /* 0x00000012064a1981 */ /* 0x000122000c1e1100 */
[----:B------:R-:W-:-:S03]  /*14a60*/  PRMT R9, RZ, 0x7610, R9 ;  /* 0x00007610ff097816 */ /* 0x000fc60000000009 */
[----:B------:R-:W4:Y:S01]  /*14a70*/  LDL.LU R10, [R1+0x600] ;  /* 0x00060000010a7983 */ /* 0x000f220000300800 */
[----:B0-----:R-:W-:Y:S02]  /*14a80*/  @P2 IMAD.MOV.U32 R6, RZ, RZ, R11 ;  /* 0x000000ffff062224 */ /* 0x001fe400078e000b */
[----:B--2---:R-:W-:-:S04]  /*14a90*/  IMAD.X R15, R5, 0x1, R15, P4 ;  /* 0x00000001050f7824 */ /* 0x004fc800020e060f */
[----:B------:R-:W-:Y:S01]  /*14aa0*/  @P2 IMAD.MOV.U32 R7, RZ, RZ, R15 ;  /* 0x000000ffff072224 */ /* 0x000fe200078e000f */
[----:B---3--:R-:W-:-:S04]  /*14ab0*/  IADD3 R68, P1, PT, R3, R68, RZ ;  /* 0x0000004403447210 */ /* 0x008fc80007f3e0ff */
[----:B------:R0:W2:Y:S02]  /*14ac0*/  @P2 LDG.E.U8 R82, desc[UR18][R6.64] ;  /* 0x0000001206522981 */ /* 0x0000a4000c1e1100 */
[----:B0-----:R-:W-:Y:S02]  /*14ad0*/  @P5 IMAD.MOV.U32 R6, RZ, RZ, R68 ;  /* 0x000000ffff065224 */ /* 0x001fe400078e0044 */
[----:B----4-:R-:W-:-:S04]  /*14ae0*/  IMAD.X R84, R5, 0x1, R84, P1 ;  /* 0x0000000105547824 */ /* 0x010fc800008e0654 */
[----:B------:R-:W-:-:S05]  /*14af0*/  @P5 IMAD.MOV.U32 R7, RZ, RZ, R84 ;  /* 0x000000ffff075224 */ /* 0x000fca00078e0054 */
[----:B------:R0:W3:Y:S04]  /*14b00*/  @P5 LDG.E.U8 R9, desc[UR18][R6.64] ;  /* 0x0000001206095981 */ /* 0x0000e8000c1e1100 */
[----:B------:R-:W-:Y:S04]  /*14b10*/  STL [R1+0x5f0], R11 ;  /* 0x0005f00b01007387 */ /* 0x000fe80000100800 */
[----:B------:R1:W-:Y:S04]  /*14b20*/  STL [R1+0x5ec], R15 ;  /* 0x0005ec0f01007387 */ /* 0x0003e80000100800 */
[----:B-1----:R-:W4:Y:S04]  /*14b30*/  LDL.LU R15, [R1+0x484] ;  /* 0x00048400010f7983 */ /* 0x002f280000300800 */
[----:B------:R-:W2:Y:S01]  /*14b40*/  LDL.LU R11, [R1+0x488] ;  /* 0x00048800010b7983 */ /* 0x000ea20000300800 */
[----:B------:R-:W-:-:S02]  /*14b50*/  ISETP.GT.AND P2, PT, R8, 0x65, PT ;  /* 0x000000650800780c */ /* 0x000fc40003f44270 */
[----:B------:R-:W-:Y:S01]  /*14b60*/  IADD3 R10, P1, PT, R3, R10, RZ ;  /* 0x0000000a030a7210 */ /* 0x000fe20007f3e0ff */
[----:B------:R-:W-:Y:S04]  /*14b70*/  STL [R1+0x5f8], R68 ;  /* 0x0005f84401007387 */ /* 0x000fe80000100800 */
[----:B------:R-:W-:Y:S01]  /*14b80*/  STL [R1+0x5f4], R84 ;  /* 0x0005f45401007387 */ /* 0x000fe20000100800 */
[----:B------:R-:W-:Y:S01]  /*14b90*/  IMAD.X R14, R5, 0x1, R14, P1 ;  /* 0x00000001050e7824 */ /* 0x000fe200008e060e */
[----:B------:R-:W-:-:S04]  /*14ba0*/  PRMT R92, RZ, 0x7610, R92 ;  /* 0x00007610ff5c7816 */ /* 0x000fc8000000005c */
[----:B0-----:R-:W-:Y:S02]  /*14bb0*/  @P2 IMAD.MOV.U32 R6, RZ, RZ, R10 ;  /* 0x000000ffff062224 */ /* 0x001fe400078e000a */
[----:B------:R-:W-:-:S05]  /*14bc0*/  @P2 IMAD.MOV.U32 R7, RZ, RZ, R14 ;  /* 0x000000ffff072224 */ /* 0x000fca00078e000e */
[----:B------:R0:W4:Y:S04]  /*14bd0*/  @P2 LDG.E.U8 R92, desc[UR18][R6.64] ;  /* 0x00000012065c2981 */ /* 0x000128000c1e1100 */
[----:B---3--:R1:W-:Y:S04]  /*14be0*/  STL [R1+0x4], R9 ;  /* 0x0000040901007387 */ /* 0x0083e80000100800 */
[----:B-1----:R-:W3:Y:S04]  /*14bf0*/  LDL.LU R9, [R1+0x1a4] ;  /* 0x0001a40001097983 */ /* 0x002ee80000300800 */
[----:B------:R-:W-:Y:S04]  /*14c00*/  STL [R1+0x600], R10 ;  /* 0x0006000a01007387 */ /* 0x000fe80000100800 */
[----:B------:R1:W-:Y:S04]  /*14c10*/  STL [R1+0x5fc], R14 ;  /* 0x0005fc0e01007387 */ /* 0x0003e80000100800 */
[----:B-1----:R-:W3:Y:S01]  /*14c20*/  LDL.LU R14, [R1+0x1a0] ;  /* 0x0001a000010e7983 */ /* 0x002ee20000300800 */
[----:B------:R-:W-:-:S02]  /*14c30*/  ISETP.GT.AND P2, PT, R8, 0x66, PT ;  /* 0x000000660800780c */ /* 0x000fc40003f44270 */
[----:B--2---:R-:W-:Y:S01]  /*14c40*/  IADD3 R11, P1, PT, R3, R11, RZ ;  /* 0x0000000b030b7210 */ /* 0x004fe20007f3e0ff */
[----:B------:R-:W2:Y:S01]  /*14c50*/  LDL.LU R10, [R1+0x608] ;  /* 0x00060800010a7983 */ /* 0x000ea20000300800 */
[----:B------:R-:W-:-:S03]  /*14c60*/  PRMT R90, RZ, 0x7610, R90 ;  /* 0x00007610ff5a7816 */ /* 0x000fc6000000005a */
[----:B----4-:R-:W-:-:S06]  /*14c70*/  IMAD.X R15, R5, 0x1, R15, P1 ;  /* 0x00000001050f7824 */ /* 0x010fcc00008e060f */
[----:B0-----:R-:W-:Y:S02]  /*14c80*/  @P2 IMAD.MOV.U32 R6, RZ, RZ, R11 ;  /* 0x000000ffff062224 */ /* 0x001fe400078e000b */
[----:B------:R-:W-:-:S05]  /*14c90*/  @P2 IMAD.MOV.U32 R7, RZ, RZ, R15 ;  /* 0x000000ffff072224 */ /* 0x000fca00078e000f */
[----:B------:R0:W4:Y:S01]  /*14ca0*/  @P2 LDG.E.U8 R90, desc[UR18][R6.64] ;  /* 0x00000012065a2981 */ /* 0x000122000c1e1100 */
[----:B------:R-:W-:Y:S02]  /*14cb0*/  ISETP.GT.AND P2, PT, R8, 0x67, PT ;  /* 0x000000670800780c */ /* 0x000fe40003f44270 */
[----:B------:R-:W-:Y:S01]  /*14cc0*/  PRMT R88, RZ, 0x7610, R88 ;  /* 0x00007610ff587816 */ /* 0x000fe20000000058 */
[----:B------:R-:W-:Y:S04]  /*14cd0*/  STL [R1+0x834], R92 ;  /* 0x0008345c01007387 */ /* 0x000fe80000100800 */
[----:B------:R1:W-:Y:S04]  /*14ce0*/  STL [R1+0x488], R11 ;  /* 0x0004880b01007387 */ /* 0x0003e80000100800 */
[----:B------:R0:W-:Y:S04]  /*14cf0*/  STL [R1+0x484], R15 ;  /* 0x0004840f01007387 */ /* 0x0001e80000100800 */
[----:B-1----:R-:W2:Y:S04]  /*14d00*/  LDL.LU R11, [R1+0x604] ;  /* 0x00060400010b7983 */ /* 0x002ea80000300800 */
[----:B------:R-:W2:Y:S04]  /*14d10*/  LDL.LU R68, [R1+0x60c] ;  /* 0x00060c0001447983 */ /* 0x000ea80000300800 */
[----:B0-----:R-:W2:Y:S01]  /*14d20*/  LDL.LU R15, [R1+0x610] ;  /* 0x00061000010f7983 */ /* 0x001ea20000300800 */
[----:B---3--:R-:W-:-:S05]  /*14d30*/  IADD3 R9, P1, PT, R3, R9, RZ ;  /* 0x0000000903097210 */ /* 0x008fca0007f3e0ff */
[----:B------:R-:W-:Y:S02]  /*14d40*/  @P2 IMAD.MOV.U32 R6, RZ, RZ, R9 ;  /* 0x000000ffff062224 */ /* 0x000fe400078e0009 */
[----:B------:R-:W-:-:S04]  /*14d50*/  IMAD.X R14, R5, 0x1, R14, P1 ;  /* 0x00000001050e7824 */ /* 0x000fc800008e060e */
[----:B------:R-:W-:-:S05]  /*14d60*/  @P2 IMAD.MOV.U32 R7, RZ, RZ, R14 ;  /* 0x000000ffff072224 */ /* 0x000fca00078e000e */
[----:B------:R0:W3:Y:S01]  /*14d70*/  @P2 LDG.E.U8 R88, desc[UR18][R6.64] ;  /* 0x0000001206582981 */ /* 0x0000e2000c1e1100 */
[----:B------:R-:W-:-:S03]  /*14d80*/  ISETP.GT.AND P2, PT, R8, 0x68, PT ;  /* 0x000000680800780c */ /* 0x000fc60003f44270 */
[----:B----4-:R-:W-:Y:S04]  /*14d90*/  STL [R1+0x820], R90 ;  /* 0x0008205a01007387 */ /* 0x010fe80000100800 */
[----:B------:R-:W-:Y:S04]  /*14da0*/  STL [R1+0x1a4], R9 ;  /* 0x0001a40901007387 */ /* 0x000fe80000100800 */
[----:B------:R1:W-:Y:S01]  /*14db0*/  STL [R1+0x1a0], R14 ;  /* 0x0001a00e01007387 */ /* 0x0003e20000100800 */
[----:B--2---:R-:W-:-:S03]  /*14dc0*/  IADD3 R10, P1, PT, R3, R10, RZ ;  /* 0x0000000a030a7210 */ /* 0x004fc60007f3e0ff */
[----:B-1----:R-:W2:Y:S04]  /*14dd0*/  LDL.LU R14, [R1+0x614] ;  /* 0x00061400010e7983 */ /* 0x002ea80000300800 */
[----:B------:R-:W4:Y:S01]  /*14de0*/  LDL.LU R9, [R1+0x618] ;  /* 0x0006180001097983 */ /* 0x000f220000300800 */
[----:B------:R-:W-:Y:S01]  /*14df0*/  IMAD.X R11, R5, 0x1, R11, P1 ;  /* 0x00000001050b7824 */ /* 0x000fe200008e060b */
[----:B------:R-:W-:Y:S01]  /*14e00*/  PRMT R28, RZ, 0x7610, R28 ;  /* 0x00007610ff1c7816 */ /* 0x000fe2000000001c */
[----:B0-----:R-:W-:Y:S02]  /*14e10*/  @P2 IMAD.MOV.U32 R6, RZ, RZ, R10 ;  /* 0x000000ffff062224 */ /* 0x001fe400078e000a */
[----:B------:R-:W-:Y:S01]  /*14e20*/  @P2 IMAD.MOV.U32 R7, RZ, RZ, R11 ;  /* 0x000000ffff072224 */ /* 0x000fe200078e000b */
[----:B------:R-:W-:-:S04]  /*14e30*/  IADD3 R15, P1, PT, R3, R15, RZ ;  /* 0x0000000f030f7210 */ /* 0x000fc80007f3e0ff */
[----:B------:R0:W2:Y:S01]  /*14e40*/  @P2 LDG.E.U8 R28, desc[UR18][R6.64] ;  /* 0x00000012061c2981 */ /* 0x0000a2000c1e1100 */
[----:B------:R-:W-:Y:S01]  /*14e50*/  ISETP.GT.AND P2, PT, R8, 0x69, PT ;  /* 0x000000690800780c */ /* 0x000fe20003f44270 */
[----:B------:R-:W-:-:S12]  /*14e60*/  IMAD.X R68, R5, 0x1, R68, P1 ;  /* 0x0000000105447824 */ /* 0x000fd800008e0644 */
[----:B0-----:R-:W-:Y:S02]  /*14e70*/  @P2 IMAD.MOV.U32 R7, RZ, RZ, R68 ;  /* 0x000000ffff072224 */ /* 0x001fe400078e0044 */
[----:B------:R-:W-:Y:S01]  /*14e80*/  @P2 IMAD.MOV.U32 R6, RZ, RZ, R15 ;  /* 0x000000ffff062224 */ /* 0x000fe200078e000f */
[----:B---3--:R-:W-:Y:S04]  /*14e90*/  STL [R1+0x824], R88 ;  /* 0x0008245801007387 */ /* 0x008fe80000100800 */
[----:B------:R-:W-:Y:S04]  /*14ea0*/  STL [R1+0x608], R10 ;  /* 0x0006080a01007387 */ /* 0x000fe80000100800 */
[----:B------:R0:W-:Y:S04]  /*14eb0*/  STL [R1+0x604], R11 ;  /* 0x0006040b01007387 */ /* 0x0001e80000100800 */
[----:B0-----:R-:W3:Y:S04]  /*14ec0*/  LDL.LU R11, [R1+0x61c] ;  /* 0x00061c00010b7983 */ /* 0x001ee80000300800 */
[----:B------:R-:W3:Y:S04]  /*14ed0*/  LDL.LU R10, [R1+0x620] ;  /* 0x00062000010a7983 */ /* 0x000ee80000300800 */
[----:B------:R-:W-:Y:S04]  /*14ee0*/  STL [R1+0x610], R15 ;  /* 0x0006100f01007387 */ /* 0x000fe80000100800 */
[----:B------:R0:W-:Y:S04]  /*14ef0*/  STL [R1+0x60c], R68 ;  /* 0x00060c4401007387 */ /* 0x0001e80000100800 */
[----:B0-----:R-:W3:Y:S04]  /*14f00*/  LDL.LU R68, [R1+0x624] ;  /* 0x0006240001447983 */ /* 0x001ee80000300800 */
[----:B------:R-:W3:Y:S01]  /*14f10*/  LDL.LU R15, [R1+0x628] ;  /* 0x00062800010f7983 */ /* 0x000ee20000300800 */
[----:B------:R-:W-:-:S06]  /*14f20*/  PRMT R44, RZ, 0x7610, R44 ;  /* 0x00007610ff2c7816 */ /* 0x000fcc000000002c */
[----:B------:R0:W3:Y:S01]  /*14f30*/  @P2 LDG.E.U8 R44, desc[UR18][R6.64] ;  /* 0x00000012062c2981 */ /* 0x0000e2000c1e1100 */
[----:B------:R-:W-:Y:S02]  /*14f40*/  ISETP.GT.AND P2, PT, R8, 0x6a, PT ;  /* 0x0000006a0800780c */ /* 0x000fe40003f44270 */
[----:B----4-:R-:W-:Y:S02]  /*14f50*/  IADD3 R9, P1, PT, R3, R9, RZ ;  /* 0x0000000903097210 */ /* 0x010fe40007f3e0ff */
[----:B------:R-:W-:-:S03]  /*14f60*/  PRMT R73, RZ, 0x7610, R73 ;  /* 0x00007610ff497816 */ /* 0x000fc60000000049 */
[----:B--2---:R-:W-:-:S06]  /*14f70*/  IMAD.X R14, R5, 0x1, R14, P1 ;  /* 0x00000001050e7824 */ /* 0x004fcc00008e060e */
[----:B0-----:R-:W-:Y:S02]  /*14f80*/  @P2 IMAD.MOV.U32 R6, RZ, RZ, R9 ;  /* 0x000000ffff062224 */ /* 0x001fe400078e0009 */
[----:B------:R-:W-:-:S05]  /*14f90*/  @P2 IMAD.MOV.U32 R7, RZ, RZ, R14 ;  /* 0x000000ffff072224 */ /* 0x000fca00078e000e */
[----:B------:R0:W2:Y:S01]  /*14fa0*/  @P2 LDG.E.U8 R73, desc[UR18][R6.64] ;  /* 0x0000001206492981 */ /* 0x0000a2000c1e1100 */
[----:B------:R-:W-:Y:S02]  /*14fb0*/  ISETP.GT.AND P2, PT, R8, 0x6b, PT ;  /* 0x0000006b0800780c */ /* 0x000fe40003f44270 */
[----:B------:R-:W-:Y:S01]  /*14fc0*/  PRMT R80, RZ, 0x7610, R80 ;  /* 0x00007610ff507816 */ /* 0x000fe20000000050 */
[----:B------:R-:W-:Y:S04]  /*14fd0*/  STL [R1+0x618], R9 ;  /* 0x0006180901007387 */ /* 0x000fe80000100800 */
[----:B------:R1:W-:Y:S01]  /*14fe0*/  STL [R1+0x614], R14 ;  /* 0x0006140e01007387 */ /* 0x0003e20000100800 */
[----:B------:R-:W-:-:S03]  /*14ff0*/  PRMT R79, RZ, 0x7610, R79 ;  /* 0x00007610ff4f7816 */ /* 0x000fc6000000004f */
[----:B-1----:R-:W4:Y:S04]  /*15000*/  LDL.LU R14, [R1+0x62c] ;  /* 0x00062c00010e7983 */ /* 0x002f280000300800 */
[----:B------:R-:W2:Y:S01]  /*15010*/  LDL.LU R9, [R1+0x630] ;  /* 0x0006300001097983 */ /* 0x000ea20000300800 */
[----:B---3--:R-:W-:-:S05]  /*15020*/  IADD3 R10, P1, PT, R3, R10, RZ ;  /* 0x0000000a030a7210 */ /* 0x008fca0007f3e0ff */
[----:B------:R-:W-:Y:S02]  /*15030*/  IMAD.X R11, R5, 0x1, R11, P1 ;  /* 0x00000001050b7824 */ /* 0x000fe400008e060b */
[----:B0-----:R-:W-:Y:S02]  /*15040*/  @P2 IMAD.MOV.U32 R6, RZ, RZ, R10 ;  /* 0x000000ffff062224 */ /* 0x001fe400078e000a */
[----:B------:R-:W-:-:S05]  /*15050*/  @P2 IMAD.MOV.U32 R7, RZ, RZ, R11 ;  /* 0x000000ffff072224 */ /* 0x000fca00078e000b */
[----:B------:R0:W3:Y:S01]  /*15060*/  @P2 LDG.E.U8 R80, desc[UR18][R6.64] ;  /* 0x0000001206502981 */ /* 0x0000e2000c1e1100 */
[----:B------:R-:W-:Y:S02]  /*15070*/  ISETP.GT.AND P2, PT, R8, 0x6c, PT ;  /* 0x0000006c0800780c */ /* 0x000fe40003f44270 */
[----:B------:R-:W-:-:S05]  /*15080*/  IADD3 R15, P1, PT, R3, R15, RZ ;  /* 0x0000000f030f7210 */ /* 0x000fca0007f3e0ff */
[----:B------:R-:W-:-:S06]  /*15090*/  IMAD.X R68, R5, 0x1, R68, P1 ;  /* 0x0000000105447824 */ /* 0x000fcc00008e0644 */
[----:B0-----:R-:W-:Y:S02]  /*150a0*/  @P2 IMAD.MOV.U32 R6, RZ, RZ, R15 ;  /* 0x000000ffff062224 */ /* 0x001fe400078e000f */
[----:B------:R-:W-:-:S05]  /*150b0*/  @P2 IMAD.MOV.U32 R7, RZ, RZ, R68 ;  /* 0x000000ffff072224 */ /* 0x000fca00078e0044 */
[----:B------:R0:W3:Y:S04]  /*150c0*/  @P2 LDG.E.U8 R79, desc[UR18][R6.64] ;  /* 0x00000012064f2981 */ /* 0x0000e8000c1e1100 */
[----:B------:R-:W-:Y:S04]  /*150d0*/  STL [R1+0x620], R10 ;  /* 0x0006200a01007387 */ /* 0x000fe80000100800 */
[----:B------:R1:W-:Y:S04]  /*150e0*/  STL [R1+0x61c], R11 ;  /* 0x00061c0b01007387 */ /* 0x0003e80000100800 */
[----:B-1----:R-:W3:Y:S04]  /*150f0*/  LDL.LU R11, [R1+0x1a8] ;  /* 0x0001a800010b7983 */ /* 0x002ee80000300800 */
[----:B------:R-:W3:Y:S01]  /*15100*/  LDL.LU R10, [R1+0x1ac] ;  /* 0x0001ac00010a7983 */ /* 0x000ee20000300800 */
[----:B------:R-:W-:-:S03]  /*15110*/  ISETP.GT.AND P2, PT, R8, 0x6d, PT ;  /* 0x0000006d0800780c */ /* 0x000fc60003f44270 */
[----:B------:R1:W-:Y:S01]  /*15120*/  STL [R1+0x628], R15 ;  /* 0x0006280f01007387 */ /* 0x0003e20000100800 */
[----:B------:R-:W-:-:S03]  /*15130*/  PRMT R78, RZ, 0x7610, R78 ;  /* 0x00007610ff4e7816 */ /* 0x000fc6000000004e */
[----:B------:R0:W-:Y:S01]  /*15140*/  STL [R1+0x624], R68 ;  /* 0x0006244401007387 */ /* 0x0001e20000100800 */
[----:B--2---:R-:W-:-:S03]  /*15150*/  IADD3 R9, P1, PT, R3, R9, RZ ;  /* 0x0000000903097210 */ /* 0x004fc60007f3e0ff */
[----:B-1----:R-:W2:Y:S02]  /*15160*/  LDL.LU R15, [R1+0x1b4] ;  /* 0x0001b400010f7983 */ /* 0x002ea40000300800 */
[----:B----4-:R-:W-:Y:S02]  /*15170*/  IMAD.X R14, R5, 0x1, R14, P1 ;  /* 0x00000001050e7824 */ /* 0x010fe400008e060e */
[----:B0-----:R-:W-:Y:S02]  /*15180*/  @P2 IMAD.MOV.U32 R6, RZ, RZ, R9 ;  /* 0x000000ffff062224 */ /* 0x001fe400078e0009 */
[----:B------:R-:W-:-:S05]  /*15190*/  @P2 IMAD.MOV.U32 R7, RZ, RZ, R14 ;  /* 0x000000ffff072224 */ /* 0x000fca00078e000e */
[----:B------:R0:W4:Y:S01]  /*151a0*/  @P2 LDG.E.U8 R78, desc[UR18][R6.64] ;  /* 0x00000012064e2981 */ /* 0x000122000c1e1100 */
[----:B------:R-:W-:Y:S02]  /*151b0*/  ISETP.GT.AND P2, PT, R8, 0x6e, PT ;  /* 0x0000006e0800780c */ /* 0x000fe40003f44270 */
[----:B------:R-:W-:Y:S01]  /*151c0*/  PRMT R77, RZ, 0x7610, R77 ;  /* 0x00007610ff4d7816 */ /* 0x000fe2000000004d */
[----:B---3--:R-:W-:Y:S04]  /*151d0*/  STL [R1+0x844], R79 ;  /* 0x0008444f01007387 */ /* 0x008fe80000100800 */
[----:B------:R1:W-:Y:S04]  /*151e0*/  STL [R1+0x630], R9 ;  /* 0x0006300901007387 */ /* 0x0003e80000100800 */
[----:B------:R-:W-:Y:S04]  /*151f0*/  STL [R1+0x62c], R14 ;  /* 0x00062c0e01007387 */ /* 0x000fe80000100800 */
[----:B------:R-:W3:Y:S01]  /*15200*/  LDL.LU R68, [R1+0x1b0] ;  /* 0x0001b00001447983 */ /* 0x000ee20000300800 */
[----:B------:R-:W-:-:S03]  /*15210*/  PRMT R76, RZ, 0x7610, R76 ;  /* 0x00007610ff4c7816 */ /* 0x000fc6000000004c */
[----:B-1----:R-:W3:Y:S01]  /*15220*/  LDL.LU R9, [R1+0x638] ;  /* 0x0006380001097983 */ /* 0x002ee20000300800 */
[----:B------:R-:W-:-:S05]  /*15230*/  IADD3 R10, P1, PT, R3, R10, RZ ;  /* 0x0000000a030a7210 */ /* 0x000fca0007f3e0ff */
[----:B------:R-:W-:Y:S02]  /*15240*/  IMAD.X R11, R5, 0x1, R11, P1 ;  /* 0x00000001050b7824 */ /* 0x000fe400008e060b */
[----:B0-----:R-:W-:Y:S02]  /*15250*/  @P2 IMAD.MOV.U32 R6, RZ, RZ, R10 ;  /* 0x000000ffff062224 */ /* 0x001fe400078e000a */
[----:B------:R-:W-:-:S05]  /*15260*/  @P2 IMAD.MOV.U32 R7, RZ, RZ, R11 ;  /* 0x000000ffff072224 */ /* 0x000fca00078e000b */
[----:B------:R0:W3:Y:S01]  /*15270*/  @P2 LDG.E.U8 R77, desc[UR18][R6.64] ;  /* 0x00000012064d2981 */ /* 0x0000e2000c1e1100 */
[----:B------:R-:W-:Y:S02]  /*15280*/  ISETP.GT.AND P2, PT, R8, 0x6f, PT ;  /* 0x0000006f0800780c */ /* 0x000fe40003f44270 */
[----:B--2---:R-:W-:Y:S01]  /*15290*/  IADD3 R15, P1, PT, R3, R15, RZ ;  /* 0x0000000f030f7210 */ /* 0x004fe20007f3e0ff */
[----:B----4-:R-:W-:Y:S10]  /*152a0*/  STL [R1+0x838], R78 ;  /* 0x0008384e01007387 */ /* 0x010ff40000100800 */
[----:B0-----:R-:W-:Y:S01]  /*152b0*/  @P2 IMAD.MOV.U32 R6, RZ, RZ, R15 ;  /* 0x000000ffff062224 */ /* 0x001fe200078e000f */
[----:B------:R0:W-:Y:S04]  /*152c0*/  STL [R1+0x1ac], R10 ;  /* 0x0001ac0a01007387 */ /* 0x0001e80000100800 */
[----:B------:R1:W-:Y:S04]  /*152d0*/  STL [R1+0x1a8], R11 ;  /* 0x0001a80b01007387 */ /* 0x0003e80000100800 */
[----:B0-----:R-:W2:Y:S04]  /*152e0*/  LDL.LU R10, [R1+0x634] ;  /* 0x00063400010a7983 */ /* 0x001ea80000300800 */
[----:B------:R-:W4:Y:S04]  /*152f0*/  LDL.LU R14, [R1+0x63c] ;  /* 0x00063c00010e7983 */ /* 0x000f280000300800 */
[----:B-1----:R-:W4:Y:S01]  /*15300*/  LDL.LU R11, [R1+0x640] ;  /* 0x00064000010b7983 */ /* 0x002f220000300800 */
[----:B---3--:R-:W-:-:S04]  /*15310*/  IMAD.X R68, R5, 0x1, R68, P1 ;  /* 0x0000000105447824 */ /* 0x008fc800008e0644 */
[----:B------:R-:W-:-:S05]  /*15320*/  @P2 IMAD.MOV.U32 R7, RZ, RZ, R68 ;  /* 0x000000ffff072224 */ /* 0x000fca00078e0044 */
[----:B------:R0:W3:Y:S04]  /*15330*/  @P2 LDG.E.U8 R76, desc[UR18][R6.64] ;  /* 0x00000012064c2981 */ /* 0x0000e8000c1e1100 */
[----:B------:R-:W-:Y:S04]  /*15340*/  STL [R1+0x828], R77 ;  /* 0x0008284d01007387 */ /* 0x000fe80000100800 */
[----:B------:R-:W-:Y:S04]  /*15350*/  STL [R1+0x1b4], R15 ;  /* 0x0001b40f01007387 */ /* 0x000fe80000100800 */
[----:B------:R1:W-:Y:S04]  /*15360*/  STL [R1+0x1b0], R68 ;  /* 0x0001b04401007387 */ /* 0x0003e80000100800 */
[----:B-1----:R-:W3:Y:S04]  /*15370*/  LDL.LU R68, [R1+0x644] ;  /* 0x0006440001447983 */ /* 0x002ee80000300800 */
[----:B------:R-:W3:Y:S01]  /*15380*/  LDL.LU R15, [R1+0x648] ;  /* 0x00064800010f7983 */ /* 0x000ee20000300800 */
[----:B------:R-:W-:-:S02]  /*15390*/  ISETP.GT.AND P2, PT, R8, 0x70, PT ;  /* 0x000000700800780c */ /* 0x000fc40003f44270 */
[----:B------:R-:W-:Y:S02]  /*153a0*/  IADD3 R9, P1, PT, R3, R9, RZ ;  /* 0x0000000903097210 */ /* 0x000fe40007f3e0ff */
[----:B------:R-:W-:-:S03]  /*153b0*/  PRMT R31, RZ, 0x7610, R31 ;  /* 0x00007610ff1f7816 */ /* 0x000fc6000000001f */
[----:B--2---:R-:W-:-:S06]  /*153c0*/  IMAD.X R10, R5, 0x1, R10, P1 ;  /* 0x00000001050a7824 */ /* 0x004fcc00008e060a */
[----:B0-----:R-:W-:Y:S02]  /*153d0*/  @P2 IMAD.MOV.U32 R6, RZ, RZ, R9 ;  /* 0x000000ffff062224 */ /* 0x001fe400078e0009 */
[----:B------:R-:W-:-:S05]  /*153e0*/  @P2 IMAD.MOV.U32 R7, RZ, RZ, R10 ;  /* 0x000000ffff072224 */ /* 0x000fca00078e000a */
[----:B------:R0:W2:Y:S01]  /*153f0*/  @P2 LDG.E.U8 R31, desc[UR18][R6.64] ;  /* 0x00000012061f2981 */ /* 0x0000a2000c1e1100 */
[----:B------:R-:W-:Y:S02]  /*15400*/  ISETP.GT.AND P2, PT, R8, 0x71, PT ;  /* 0x000000710800780c */ /* 0x000fe40003f44270 */
[----:B----4-:R-:W-:Y:S02]  /*15410*/  IADD3 R11, P1, PT, R3, R11, RZ ;  /* 0x0000000b030b7210 */ /* 0x010fe40007f3e0ff */
[----:B------:R-:W-:-:S03]  /*15420*/  PRMT R47, RZ, 0x7610, R47 ;  /* 0x00007610ff2f7816 */ /* 0x000fc6000000002f */
[----:B------:R-:W-:-:S06]  /*15430*/  IMAD.X R14, R5, 0x1, R14, P1 ;  /* 0x00000001050e7824 */ /* 0x000fcc00008e060e */
[----:B0-----:R-:W-:Y:S02]  /*15440*/  @P2 IMAD.MOV.U32 R6, RZ, RZ, R11 ;  /* 0x000000ffff062224 */ /* 0x001fe400078e000b */
[----:B------:R-:W-:-:S05]  /*15450*/  @P2 IMAD.MOV.U32 R7, RZ, RZ, R14 ;  /* 0x000000ffff072224 */ /* 0x000fca00078e000e */
[----:B------:R0:W4:Y:S01]  /*15460*/  @P2 LDG.E.U8 R47, desc[UR18][R6.64] ;  /* 0x00000012062f2981 */ /* 0x000122000c1e1100 */
[----:B------:R-:W-:Y:S02]  /*15470*/  ISETP.GT.AND P2, PT, R8, RZ, PT ;  /* 0x000000ff0800720c */ /* 0x000fe40003f44270 */
[----:B------:R-:W-:Y:S02]  /*15480*/  IADD3 R0, P1, PT, R3, R0, RZ ;  /* 0x0000000003007210 */ /* 0x000fe40007f3e0ff */
[----:B------:R-:W-:-:S03]  /*15490*/  PRMT R17, RZ, 0x7610, R17 ;  /* 0x00007610ff117816 */ /* 0x000fc60000000011 */
[----:B------:R-:W-:-:S06]  /*154a0*/  IMAD.X R2, R5, 0x1, R2, P1 ;  /* 0x0000000105027824 */ /* 0x000fcc00008e0602 */
[----:B0-----:R-:W-:Y:S02]  /*154b0*/  @P2 IMAD.MOV.U32 R6, RZ, RZ, R0 ;  /* 0x000000ffff062224 */ /* 0x001fe400078e0000 */
[----:B------:R-:W-:-:S05]  /*154c0*/  @P2 IMAD.MOV.U32 R7, RZ, RZ, R2 ;  /* 0x000000ffff072224 */ /* 0x000fca00078e0002 */
[----:B------:R0:W2:Y:S01]  /*154d0*/  @P2 LDG.E.U8 R17, desc[UR18][R6.64] ;  /* 0x0000001206112981 */ /* 0x0000a2000c1e1100 */
[----:B------:R-:W-:-:S03]  /*154e0*/  ISETP.GT.AND P2, PT, R8, 0x72, PT ;  /* 0x000000720800780c */ /* 0x000fc60003f44270 */
[----:B---3--:R-:W-:Y:S04]  /*154f0*/  STL [R1+0x82c], R76 ;  /* 0x00082c4c01007387 */ /* 0x008fe80000100800 */
[----:B------:R-:W-:Y:S04]  /*15500*/  STL [R1+0x638], R9 ;  /* 0x0006380901007387 */ /* 0x000fe80000100800 */
[----:B------:R1:W-:Y:S04]  /*15510*/  STL [R1+0x634], R10 ;  /* 0x0006340a01007387 */ /* 0x0003e80000100800 */
[----:B-1----:R-:W3:Y:S04]  /*15520*/  LDL.LU R10, [R1+0x64c] ;  /* 0x00064c00010a7983 */ /* 0x002ee80000300800 */
[----:B------:R-:W2:Y:S04]  /*15530*/  LDL.LU R9, [R1+0x650] ;  /* 0x0006500001097983 */ /* 0x000ea80000300800 */
[----:B------:R-:W-:Y:S04]  /*15540*/  STL [R1+0x640], R11 ;  /* 0x0006400b01007387 */ /* 0x000fe80000100800 */
[----:B------:R1:W-:Y:S04]  /*15550*/  STL [R1+0x63c], R14 ;  /* 0x00063c0e01007387 */ /* 0x0003e80000100800 */
[----:B-1----:R-:W4:Y:S04]  /*15560*/  LDL.LU R14, [R1+0x654] ;  /* 0x00065400010e7983 */ /* 0x002f280000300800 */
[----:B------:R-:W4:Y:S01]  /*15570*/  LDL.LU R11, [R1+0x658] ;  /* 0x00065800010b7983 */ /* 0x000f220000300800 */
[----:B------:R-:W-:-:S03]  /*15580*/  IADD3 R15, P1, PT, R3, R15, RZ ;  /* 0x0000000f030f7210 */ /* 0x000fc60007f3e0ff */
[----:B------:R-:W-:Y:S02]  /*15590*/  STL [R1+0x83c], R0 ;  /* 0x00083c0001007387 */ /* 0x000fe40000100800 */
[----:B------:R-:W-:Y:S02]  /*155a0*/  IMAD.X R68, R5, 0x1, R68, P1 ;  /* 0x0000000105447824 */ /* 0x000fe400008e0644 */
[----:B------:R-:W-:Y:S01]  /*155b0*/  STL [R1+0x830], R2 ;  /* 0x0008300201007387 */ /* 0x000fe20000100800 */
[----:B0-----:R-:W-:-:S03]  /*155c0*/  @P2 IMAD.MOV.U32 R6, RZ, RZ, R15 ;  /* 0x000000ffff062224 */ /* 0x001fc600078e000f */
[----:B------:R0:W-:Y:S04]  /*155d0*/  STL [R1+0x648], R15 ;  /* 0x0006480f01007387 */ /* 0x0001e80000100800 */
[----:B------:R-:W-:Y:S04]  /*155e0*/  STL [R1+0x644], R68 ;  /* 0x0006444401007387 */ /* 0x000fe80000100800 */
[----:B0-----:R-:W4:Y:S04]  /*155f0*/  LDL.LU R15, [R1+0x65c] ;  /* 0x00065c00010f7983 */ /* 0x001f280000300800 */
[----:B------:R-:W4:Y:S01]  /*15600*/  LDL.LU R0, [R1+0x660] ;  /* 0x0006600001007983 */ /* 0x000f220000300800 */
[----:B------:R-:W-:Y:S01]  /*15610*/  PRMT R65, RZ, 0x7610, R65 ;  /* 0x00007610ff417816 */ /* 0x000fe20000000041 */
[----:B------:R-:W-:-:S05]  /*15620*/  @P2 IMAD.MOV.U32 R7, RZ, RZ, R68 ;  /* 0x000000ffff072224 */ /* 0x000fca00078e0044 */
[----:B------:R0:W4:Y:S01]  /*15630*/  @P2 LDG.E.U8 R65, desc[UR18][R6.64] ;  /* 0x0000001206412981 */ /* 0x000122000c1e1100 */
[----:B------:R-:W-:Y:S02]  /*15640*/  ISETP.GT.AND P2, PT, R8, 0x73, PT ;  /* 0x000000730800780c */ /* 0x000fe40003f44270 */
[----:B------:R-:W-:Y:S02]  /*15650*/  PRMT R75, RZ, 0x7610, R75 ;  /* 0x00007610ff4b7816 */ /* 0x000fe4000000004b */
[----:B------:R-:W-:Y:S02]  /*15660*/  PRMT R72, RZ, 0x7610, R72 ;  /* 0x00007610ff487816 */ /* 0x000fe40000000048 */
[----:B------:R-:W-:Y:S02]  /*15670*/  PRMT R71, RZ, 0x7610, R71 ;  /* 0x00007610ff477816 */ /* 0x000fe40000000047 */
[----:B--2---:R-:W-:-:S05]  /*15680*/  IADD3 R9, P1, PT, R3, R9, RZ ;  /* 0x0000000903097210 */ /* 0x004fca0007f3e0ff */
[----:B---3--:R-:W-:Y:S02]  /*15690*/  IMAD.X R10, R5, 0x1, R10, P1 ;  /* 0x00000001050a7824 */ /* 0x008fe400008e060a */
[----:B0-----:R-:W-:Y:S02]  /*156a0*/  @P2 IMAD.MOV.U32 R6, RZ, RZ, R9 ;  /* 0x000000ffff062224 */ /* 0x001fe400078e0009 */
[----:B------:R-:W-:-:S05]  /*156b0*/  @P2 IMAD.MOV.U32 R7, RZ, RZ, R10 ;  /* 0x000000ffff072224 */ /* 0x000fca00078e000a */
[----:B------:R0:W2:Y:S01]  /*156c0*/  @P2 LDG.E.U8 R75, desc[UR18][R6.64] ;  /* 0x00000012064b2981 */ /* 0x0000a2000c1e1100 */
[----:B------:R-:W-:Y:S02]  /*156d0*/  ISETP.GT.AND P2, PT, R8, 0x74, PT ;  /* 0x000000740800780c */ /* 0x000fe40003f44270 */
[----:B----4-:R-:W-:-:S05]  /*156e0*/  IADD3 R11, P1, PT, R3, R11, RZ ;  /* 0x0000000b030b7210 */ /* 0x010fca0007f3e0ff */
[----:B------:R-:W-:-:S06]  /*156f0*/  IMAD.X R14, R5, 0x1, R14, P1 ;  /* 0x00000001050e7824 */ /* 0x000fcc00008e060e */
[----:B0-----:R-:W-:Y:S02]  /*15700*/  @P2 IMAD.MOV.U32 R6, RZ, RZ, R11 ;  /* 0x000000ffff062224 */ /* 0x001fe400078e000b */
[----:B------:R-:W-:-:S05]  /*15710*/  @P2 IMAD.MOV.U32 R7, RZ, RZ, R14 ;  /* 0x000000ffff072224 */ /* 0x000fca00078e000e */
[----:B------:R0:W3:Y:S01]  /*15720*/  @P2 LDG.E.U8 R72, desc[UR18][R6.64] ;  /* 0x0000001206482981 */ /* 0x0000e2000c1e1100 */
[----:B------:R-:W-:-:S03]  /*15730*/  ISETP.GT.AND P2, PT, R8, 0x75, PT ;  /* 0x000000750800780c */ /* 0x000fc60003f44270 */
[----:B------:R-:W-:Y:S04]  /*15740*/  STL [R1+0x650], R9 ;  /* 0x0006500901007387 */ /* 0x000fe80000100800 */
[----:B------:R1:W-:Y:S01]  /*15750*/  STL [R1+0x64c], R10 ;  /* 0x00064c0a01007387 */ /* 0x0003e20000100800 */
[----:B------:R-:W-:-:S05]  /*15760*/  IADD3 R0, P1, PT, R3, R0, RZ ;  /* 0x0000000003007210 */ /* 0x000fca0007f3e0ff */
[----:B------:R-:W-:Y:S01]  /*15770*/  IMAD.X R15, R5, 0x1, R15, P1 ;  /* 0x00000001050f7824 */ /* 0x000fe200008e060f */
[----:B-1----:R-:W4:Y:S01]  /*15780*/  LDL.LU R10, [R1+0x1b8] ;  /* 0x0001b800010a7983 */ /* 0x002f220000300800 */
[----:B0-----:R-:W-:-:S03]  /*15790*/  @P2 IMAD.MOV.U32 R6, RZ, RZ, R0 ;  /* 0x000000ffff062224 */ /* 0x001fc600078e0000 */
[----:B------:R-:W2:Y:S01]  /*157a0*/  LDL.LU R9, [R1+0x1bc] ;  /* 0x0001bc0001097983 */ /* 0x000ea20000300800 */
[----:B------:R-:W-:-:S05]  /*157b0*/  @P2 IMAD.MOV.U32 R7, RZ, RZ, R15 ;  /* 0x000000ffff072224 */ /* 0x000fca00078e000f */
[----:B------:R-:W4:Y:S04]  /*157c0*/  @P2 LDG.E.U8 R71, desc[UR18][R6.64] ;  /* 0x0000001206472981 */ /* 0x000f28000c1e1100 */
[----:B------:R-:W-:Y:S04]  /*157d0*/  STL [R1+0x658], R11 ;  /* 0x0006580b01007387 */ /* 0x000fe80000100800 */
[----:B------:R0:W-:Y:S04]  /*157e0*/  STL [R1+0x654], R14 ;  /* 0x0006540e01007387 */ /* 0x0001e80000100800 */
[----:B0-----:R-:W4:Y:S04]  /*157f0*/  LDL.LU R14, [R1+0x1c0] ;  /* 0x0001c000010e7983 */ /* 0x001f280000300800 */
[----:B------:R-:W4:Y:S04]  /*15800*/  LDL.LU R2, [R1+0x1c4] ;  /* 0x0001c40001027983 */ /* 0x000f280000300800 */
[----:B------:R-:W4:Y:S01]  /*15810*/  LDL.LU R11, [R1+0x664] ;  /* 0x00066400010b7983 */ /* 0x000f220000300800 */
[----:B------:R-:W-:-:S03]  /*15820*/  ISETP.GT.AND P2, PT, R8, 0x76, PT ;  /* 0x000000760800780c */ /* 0x000fc60003f44270 */
[----:B---3--:R-:W-:Y:S04]  /*15830*/  STL [R1+0x848], R72 ;  /* 0x0008484801007387 */ /* 0x008fe80000100800 */
[----:B------:R0:W-:Y:S04]  /*15840*/  STL [R1+0x660], R0 ;  /* 0x0006600001007387 */ /* 0x0001e80000100800 */
[----:B------:R-:W-:Y:S04]  /*15850*/  STL [R1+0x65c], R15 ;  /* 0x00065c0f01007387 */ /* 0x000fe80000100800 */
[----:B0-----:R-:W3:Y:S01]  /*15860*/  LDL.LU R0, [R1+0x668] ;  /* 0x0006680001007983 */ /* 0x001ee20000300800 */
[----:B--2---:R-:W-:-:S05]  /*15870*/  IADD3 R9, P1, PT, R3, R9, RZ ;  /* 0x0000000903097210 */ /* 0x004fca0007f3e0ff */
[----:B----4-:R-:W-:Y:S01]  /*15880*/  IMAD.X R10, R5, 0x1, R10, P1 ;  /* 0x00000001050a7824 */ /* 0x010fe200008e060a */
[----:B------:R-:W-:Y:S01]  /*15890*/  STL [R1+0x840], R71 ;  /* 0x0008404701007387 */ /* 0x000fe20000100800 */
[----:B------:R-:W-:Y:S02]  /*158a0*/  @P2 IMAD.MOV.U32 R6, RZ, RZ, R9 ;  /* 0x000000ffff062224 */ /* 0x000fe400078e0009 */
[----:B------:R-:W-:Y:S01]  /*158b0*/  @P2 IMAD.MOV.U32 R7, RZ, RZ, R10 ;  /* 0x000000ffff072224 */ /* 0x000fe200078e000a */
[----:B------:R-:W-:Y:S04]  /*158c0*/  STL [R1+0x1bc], R9 ;  /* 0x0001bc0901007387 */ /* 0x000fe80000100800 */
[----:B------:R0:W-:Y:S04]  /*158d0*/  STL [R1+0x1b8], R10 ;  /* 0x0001b80a01007387 */ /* 0x0001e80000100800 */
[----:B0-----:R-:W2:Y:S04]  /*158e0*/  LDL.LU R10, [R1+0x66c] ;  /* 0x00066c00010a7983 */ /* 0x001ea80000300800 */
[----:B------:R-:W4:Y:S01]  /*158f0*/  LDL.LU R9, [R1+0x670] ;  /* 0x0006700001097983 */ /* 0x000f220000300800 */
[----:B------:R-:W-:-:S02]  /*15900*/  PRMT R69, RZ, 0x7610, R69 ;  /* 0x00007610ff457816 */ /* 0x000fc40000000045 */
[----:B------:R-:W-:-:S04]  /*15910*/  IADD3 R2, P1, PT, R3, R2, RZ ;  /* 0x0000000203027210 */ /* 0x000fc80007f3e0ff */
[----:B------:R0:W2:Y:S01]  /*15920*/  @P2 LDG.E.U8 R69, desc[UR18][R6.64] ;  /* 0x0000001206452981 */ /* 0x0000a2000c1e1100 */
[----:B------:R-:W-:Y:S01]  /*15930*/  ISETP.GT.AND P2, PT, R8, 0x77, PT ;  /* 0x000000770800780c */ /* 0x000fe20003f44270 */
[----:B------:R-:W-:Y:S02]  /*15940*/  IMAD.X R14, R5, 0x1, R14, P1 ;  /* 0x00000001050e7824 */ /* 0x000fe400008e060e */
[----:B------:R-:W-:Y:S04]  /*15950*/  STL [R1+0x1c4], R2 ;  /* 0x0001c40201007387 */ /* 0x000fe80000100800 */
[----:B------:R1:W-:Y:S06]  /*15960*/  STL [R1+0x1c0], R14 ;  /* 0x0001c00e01007387 */ /* 0x0003ec0000100800 */
[----:B0-----:R-:W-:-:S02]  /*15970*/  @P2 IMAD.MOV.U32 R7, RZ, RZ, R14 ;  /* 0x000000ffff072224 */ /* 0x001fc400078e000e */
[----:B------:R-:W-:Y:S01]  /*15980*/  @P2 IMAD.MOV.U32 R6, RZ, RZ, R2 ;  /* 0x000000ffff062224 */ /* 0x000fe200078e0002 */
[----:B-1----:R-:W2:Y:S04]  /*15990*/  LDL.LU R14, [R1+0x674] ;  /* 0x00067400010e7983 */ /* 0x002ea80000300800 */
[----:B------:R-:W2:Y:S01]  /*159a0*/  LDL.LU R2, [R1+0x678] ;  /* 0x0006780001027983 */ /* 0x000ea20000300800 */
[----:B------:R-:W-:-:S06]  /*159b0*/  PRMT R67, RZ, 0x7610, R67 ;  /* 0x00007610ff437816 */ /* 0x000fcc0000000043 */
[----:B------:R0:W2:Y:S01]  /*159c0*/  @P2 LDG.E.U8 R67, desc[UR18][R6.64] ;  /* 0x0000001206432981 */ /* 0x0000a2000c1e1100 */
[----:B------:R-:W-:Y:S02]  /*159d0*/  ISETP.GT.AND P2, PT, R8, 0x78, PT ;  /* 0x000000780800780c */ /* 0x000fe40003f44270 */
[----:B------:R-:W-:Y:S02]  /*159e0*/  PRMT R30, RZ, 0x7610, R30 ;  /* 0x00007610ff1e7816 */ /* 0x000fe4000000001e */
[----:B---3--:R-:W-:-:S05]  /*159f0*/  IADD3 R0, P1, PT, R3, R0, RZ ;  /* 0x0000000003007210 */ /* 0x008fca0007f3e0ff */
[----:B------:R-:W-:Y:S01]  /*15a00*/  IMAD.X R11, R5, 0x1, R11, P1 ;  /* 0x00000001050b7824 */ /* 0x000fe200008e060b */
[----:B------:R-:W-:Y:S04]  /*15a10*/  STL [R1+0x668], R0 ;  /* 0x0006680001007387 */ /* 0x000fe80000100800 */
[----:B------:R1:W-:Y:S04]  /*15a20*/  STL [R1+0x664], R11 ;  /* 0x0006640b01007387 */ /* 0x0003e80000100800 */
[----:B------:R-:W3:Y:S04]  /*15a30*/  LDL.LU R68, [R1+0x67c] ;  /* 0x00067c0001447983 */ /* 0x000ee80000300800 */
[----:B------:R-:W3:Y:S01]  /*15a40*/  LDL.LU R15, [R1+0x680] ;  /* 0x00068000010f7983 */ /* 0x000ee20000300800 */
[----:B0-----:R-:W-:-:S02]  /*15a50*/  @P2 IMAD.MOV.U32 R6, RZ, RZ, R0 ;  /* 0x000000ffff062224 */ /* 0x001fc400078e0000 */
[----:B------:R-:W-:Y:S02]  /*15a60*/  @P2 IMAD.MOV.U32 R7, RZ, RZ, R11 ;  /* 0x000000ffff072224 */ /* 0x000fe400078e000b */
[----:B-1----:R-:W3:Y:S04]  /*15a70*/  LDL.LU R11, [R1+0x684] ;  /* 0x00068400010b7983 */ /* 0x002ee80000300800 */
[----:B------:R-:W3:Y:S04]  /*15a80*/  LDL.LU R0, [R1+0x688] ;  /* 0x0006880001007983 */ /* 0x000ee80000300800 */
[----:B------:R0:W3:Y:S01]  /*15a90*/  @P2 LDG.E.U8 R30, desc[UR18][R6.64] ;  /* 0x00000012061e2981 */ /* 0x0000e2000c1e1100 */
[----:B------:R-:W-:-:S02]  /*15aa0*/  ISETP.GT.AND P2, PT, R8, 0x79, PT ;  /* 0x000000790800780c */ /* 0x000fc40003f44270 */
[----:B----4-:R-:W-:-:S05]  /*15ab0*/  IADD3 R9, P1, PT, R3, R9, RZ ;  /* 0x0000000903097210 */ /* 0x010fca0007f3e0ff */
[----:B--2---:R-:W-:Y:S01]  /*15ac0*/  IMAD.X R10, R5, 0x1, R10, P1 ;  /* 0x00000001050a7824 */ /* 0x004fe200008e060a */
[----:B------:R-:W-:Y:S05]  /*15ad0*/  STL [R1+0x670], R9 ;  /* 0x0006700901007387 */ /* 0x000fea0000100800 */
[----:B0-----:R-:W-:Y:S01]  /*15ae0*/  @P2 IMAD.MOV.U32 R7, RZ, RZ, R10 ;  /* 0x000000ffff072224 */ /* 0x001fe200078e000a */
[----:B------:R0:W-:Y:S01]  /*15af0*/  STL [R1+0x66c], R10 ;  /* 0x00066c0a01007387 */ /* 0x0001e20000100800 */
[----:B------:R-:W-:-:S03]  /*15b00*/  @P2 IMAD.MOV.U32 R6, RZ, RZ, R9 ;  /* 0x000000ffff062224 */ /* 0x000fc600078e0009 */
[----:B0-----:R-:W2:Y:S04]  /*15b10*/  LDL.LU R10, [R1+0x68c] ;  /* 0x00068c00010a7983 */ /* 0x001ea80000300800 */
[----:B------:R-:W4:Y:S01]  /*15b20*/  LDL.LU R9, [R1+0x690] ;  /* 0x0006900001097983 */ /* 0x000f220000300800 */
[----:B------:R-:W-:-:S06]  /*15b30*/  PRMT R46, RZ, 0x7610, R46 ;  /* 0x00007610ff2e7816 */ /* 0x000fcc000000002e */
[----:B------:R0:W2:Y:S01]  /*15b40*/  @P2 LDG.E.U8 R46, desc[UR18][R6.64] ;  /* 0x00000012062e2981 */ /* 0x0000a2000c1e1100 */
[----:B------:R-:W-:Y:S02]  /*15b50*/  ISETP.GT.AND P2, PT, R8, 0x7a, PT ;  /* 0x0000007a0800780c */ /* 0x000fe40003f44270 */
[----:B------:R-:W-:Y:S02]  /*15b60*/  IADD3 R2, P1, PT, R3, R2, RZ ;  /* 0x0000000203027210 */ /* 0x000fe40007f3e0ff */
[----:B------:R-:W-:-:S03]  /*15b70*/  PRMT R54, RZ, 0x7610, R54 ;  /* 0x00007610ff367816 */ /* 0x000fc60000000036 */
[----:B------:R-:W-:-:S06]  /*15b80*/  IMAD.X R14, R5, 0x1, R14, P1 ;  /* 0x00000001050e7824 */ /* 0x000fcc00008e060e */
[----:B0-----:R-:W-:Y:S02]  /*15b90*/  @P2 IMAD.MOV.U32 R6, RZ, RZ, R2 ;  /* 0x000000ffff062224 */ /* 0x001fe400078e0002 */
[----:B------:R-:W-:-:S05]  /*15ba0*/  @P2 IMAD.MOV.U32 R7, RZ, RZ, R14 ;  /* 0x000000ffff072224 */ /* 0x000fca00078e000e */
[----:B------:R0:W2:Y:S01]  /*15bb0*/  @P2 LDG.E.U8 R54, desc[UR18][R6.64] ;  /* 0x0000001206362981 */ /* 0x0000a2000c1e1100 */
[----:B------:R-:W-:-:S03]  /*15bc0*/  ISETP.GT.AND P2, PT, R8, 0x7b, PT ;  /* 0x0000007b0800780c */ /* 0x000fc60003f44270 */
[----:B------:R-:W-:Y:S04]  /*15bd0*/  STL [R1+0x678], R2 ;  /* 0x0006780201007387 */ /* 0x000fe80000100800 */
[----:B------:R1:W-:Y:S01]  /*15be0*/  STL [R1+0x674], R14 ;  /* 0x0006740e01007387 */ /* 0x0003e20000100800 */
[----:B------:R-:W-:-:S03]  /*15bf0*/  PRMT R66, RZ, 0x7610, R66 ;  /* 0x00007610ff427816 */ /* 0x000fc60000000042 */
[----:B-1----:R-:W2:Y:S04]  /*15c00*/  LDL.LU R14, [R1+0x1c8] ;  /* 0x0001c800010e7983 */ /* 0x002ea80000300800 */
[----:B------:R-:W2:Y:S01]  /*15c10*/  LDL.LU R2, [R1+0x1cc] ;  /* 0x0001cc0001027983 */ /* 0x000ea20000300800 */
[----:B------:R-:W-:Y:S02]  /*15c20*/  PRMT R64, RZ, 0x7610, R64 ;  /* 0x00007610ff407816 */ /* 0x000fe40000000040 */
        /* <DEDUP_REMOVED lines=9> */
[----:B------:R-:W-:Y:S01]  /*15cc0*/  @P2 IMAD.MOV.U32 R7, RZ, RZ, R11 ;  /* 0x000000ffff072224 */ /* 0x000fe200078e000b */
[----:B------:R-:W-:Y:S04]  /*15cd0*/  STL [R1+0x680], R15 ;  /* 0x0006800f01007387 */ /* 0x000fe80000100800 */
[----:B------:R0:W3:Y:S01]  /*15ce0*/  @P2 LDG.E.U8 R64, desc[UR18][R6.64] ;  /* 0x0000001206402981 */ /* 0x0000e2000c1e1100 */
[----:B------:R-:W-:-:S03]  /*15cf0*/  ISETP.GT.AND P2, PT, R8, 0x7d, PT ;  /* 0x0000007d0800780c */ /* 0x000fc60003f44270 */
[----:B------:R-:W-:Y:S01]  /*15d00*/  STL [R1+0x67c], R68 ;  /* 0x00067c4401007387 */ /* 0x000fe20000100800 */
[----:B----4-:R-:W-:-:S03]  /*15d10*/  IADD3 R9, P1, PT, R3, R9, RZ ;  /* 0x0000000903097210 */ /* 0x010fc60007f3e0ff */
[----:B------:R-:W-:Y:S04]  /*15d20*/  STL [R1+0x688], R0 ;  /* 0x0006880001007387 */ /* 0x000fe80000100800 */
[----:B------:R1:W-:Y:S01]  /*15d30*/  STL [R1+0x684], R11 ;  /* 0x0006840b01007387 */ /* 0x0003e20000100800 */
[----:B--2---:R-:W-:-:S03]  /*15d40*/  IMAD.X R10, R5, 0x1, R10, P1 ;  /* 0x00000001050a7824 */ /* 0x004fc600008e060a */
[----:B-1----:R-:W2:Y:S04]  /*15d50*/  LDL.LU R11, [R1+0x1d0] ;  /* 0x0001d000010b7983 */ /* 0x002ea80000300800 */
[----:B------:R-:W4:Y:S01]  /*15d60*/  LDL.LU R0, [R1+0x1d4] ;  /* 0x0001d40001007983 */ /* 0x000f220000300800 */
[----:B0-----:R-:W-:-:S03]  /*15d70*/  @P2 IMAD.MOV.U32 R7, RZ, RZ, R10 ;  /* 0x000000ffff072224 */ /* 0x001fc600078e000a */
[----:B------:R-:W-:Y:S01]  /*15d80*/  STL [R1+0x690], R9 ;  /* 0x0006900901007387 */ /* 0x000fe20000100800 */
[----:B------:R-:W-:-:S03]  /*15d90*/  @P2 IMAD.MOV.U32 R6, RZ, RZ, R9 ;  /* 0x000000ffff062224 */ /* 0x000fc600078e0009 */
[----:B------:R0:W-:Y:S04]  /*15da0*/  STL [R1+0x68c], R10 ;  /* 0x00068c0a01007387 */ /* 0x0001e80000100800 */
[----:B0-----:R-:W3:Y:S04]  /*15db0*/  LDL.LU R10, [R1+0x1f8] ;  /* 0x0001f800010a7983 */ /* 0x001ee80000300800 */
[----:B------:R-:W3:Y:S01]  /*15dc0*/  LDL.LU R9, [R1+0x20c] ;  /* 0x00020c0001097983 */ /* 0x000ee20000300800 */
[----:B------:R-:W-:-:S06]  /*15dd0*/  PRMT R63, RZ, 0x7610, R63 ;  /* 0x00007610ff3f7816 */ /* 0x000fcc000000003f */
[----:B------:R0:W3:Y:S01]  /*15de0*/  @P2 LDG.E.U8 R63, desc[UR18][R6.64] ;  /* 0x00000012063f2981 */ /* 0x0000e2000c1e1100 */
[----:B------:R-:W-:Y:S02]  /*15df0*/  ISETP.GT.AND P2, PT, R8, 0x7e, PT ;  /* 0x0000007e0800780c */ /* 0x000fe40003f44270 */
[----:B------:R-:W-:-:S05]  /*15e00*/  IADD3 R2, P1, PT, R3, R2, RZ ;  /* 0x0000000203027210 */ /* 0x000fca0007f3e0ff */
[----:B------:R1:W-:Y:S06]  /*15e10*/  STL [R1+0x1cc], R2 ;  /* 0x0001cc0201007387 */ /* 0x0003ec0000100800 */
[----:B0-----:R-:W-:Y:S02]  /*15e20*/  @P2 IMAD.MOV.U32 R6, RZ, RZ, R2 ;  /* 0x000000ffff062224 */ /* 0x001fe400078e0002 */
[----:B-1----:R-:W0:Y:S01]  /*15e30*/  S2R R2, SR_TID.X ;  /* 0x0000000000027919 */ /* 0x002e220000002100 */
[----:B------:R-:W-:Y:S01]  /*15e40*/  IMAD.X R14, R5, 0x1, R14, P1 ;  /* 0x00000001050e7824 */ /* 0x000fe200008e060e */
[----:B------:R-:W-:-:S03]  /*15e50*/  PRMT R61, RZ, 0x7610, R61 ;  /* 0x00007610ff3d7816 */ /* 0x000fc6000000003d */
[----:B------:R-:W-:Y:S01]  /*15e60*/  @P2 IMAD.MOV.U32 R7, RZ, RZ, R14 ;  /* 0x000000ffff072224 */ /* 0x000fe200078e000e */
[----:B------:R-:W-:-:S04]  /*15e70*/  ISETP.GT.AND P4, PT, R8, 0x7f, PT ;  /* 0x0000007f0800780c */ /* 0x000fc80003f84270 */
[----:B------:R1:W3:Y:S04]  /*15e80*/  @P2 LDG.E.U8 R61, desc[UR18][R6.64] ;  /* 0x00000012063d2981 */ /* 0x0002e8000c1e1100 */
[----:B------:R1:W-:Y:S01]  /*15e90*/  STL [R1+0x1c8], R14 ;  /* 0x0001c80e01007387 */ /* 0x0003e20000100800 */
[----:B------:R-:W-:-:S03]  /*15ea0*/  SHF.R.S32.HI R88, RZ, 0x1f, R4 ;  /* 0x0000001fff587819 */ /* 0x000fc60000011404 */
[----:B------:R-:W3:Y:S01]  /*15eb0*/  LDL.LU R15, [R1+0x1d8] ;  /* 0x0001d800010f7983 */ /* 0x000ee20000300800 */
[----:B------:R-:W-:-:S03]  /*15ec0*/  IMAD.MOV.U32 R84, RZ, RZ, R12 ;  /* 0x000000ffff547224 */ /* 0x000fc600078e000c */
[----:B-1----:R-:W3:Y:S01]  /*15ed0*/  LDL.LU R14, [R1+0x1dc] ;  /* 0x0001dc00010e7983 */ /* 0x002ee20000300800 */
[----:B0-----:R-:W-:-:S04]  /*15ee0*/  LOP3.LUT R2, R2, 0x7f, RZ, 0xc0, !PT ;  /* 0x0000007f02027812 */ /* 0x001fc800078ec0ff */
[----:B------:R-:W-:Y:S02]  /*15ef0*/  ISETP.GE.AND P1, PT, R2, R8, PT ;  /* 0x000000080200720c */ /* 0x000fe40003f26270 */
[----:B----4-:R-:W-:-:S05]  /*15f00*/  IADD3 R0, P2, PT, R3, R0, RZ ;  /* 0x0000000003007210 */ /* 0x010fca0007f5e0ff */
[----:B--2---:R-:W-:Y:S01]  /*15f10*/  IMAD.X R11, R5, 0x1, R11, P2 ;  /* 0x00000001050b7824 */ /* 0x004fe200010e060b */
[----:B------:R0:W-:Y:S01]  /*15f20*/  STL [R1+0x1d4], R0 ;  /* 0x0001d40001007387 */ /* 0x0001e20000100800 */
[----:B------:R-:W-:-:S03]  /*15f30*/  @P4 IMAD.MOV.U32 R6, RZ, RZ, R0 ;  /* 0x000000ffff064224 */ /* 0x000fc600078e0000 */
[----:B------:R1:W-:Y:S04]  /*15f40*/  STL [R1+0x1d0], R11 ;  /* 0x0001d00b01007387 */ /* 0x0003e80000100800 */
[----:B------:R-:W2:Y:S04]  /*15f50*/  LDL.LU R12, [R1+0x234] ;  /* 0x00023400010c7983 */ /* 0x000ea80000300800 */
[----:B0-----:R-:W4:Y:S01]  /*15f60*/  LDL.LU R0, [R1+0x238] ;  /* 0x0002380001007983 */ /* 0x001f220000300800 */
[----:B---3--:R-:W-:-:S05]  /*15f70*/  IADD3 R9, P2, PT, R4, R9, RZ ;  /* 0x0000000904097210 */ /* 0x008fca0007f5e0ff */
[----:B------:R-:W-:Y:S01]  /*15f80*/  IMAD.X R10, R88, 0x1, R10, P2 ;  /* 0x00000001580a7824 */ /* 0x000fe200010e060a */
[----:B------:R0:W-:Y:S01]  /*15f90*/  STL [R1+0x20c], R9 ;  /* 0x00020c0901007387 */ /* 0x0001e20000100800 */
[----:B------:R-:W-:Y:S02]  /*15fa0*/  @P4 IMAD.MOV.U32 R7, RZ, RZ, R11 ;  /* 0x000000ffff074224 */ /* 0x000fe400078e000b */
[----:B------:R-:W-:Y:S01]  /*15fb0*/  @!P1 IMAD.MOV.U32 R8, RZ, RZ, R9 ;  /* 0x000000ffff089224 */ /* 0x000fe200078e0009 */
[----:B------:R3:W-:Y:S04]  /*15fc0*/  STL [R1+0x1f8], R10 ;  /* 0x0001f80a01007387 */ /* 0x0007e80000100800 */
[----:B-1----:R-:W2:Y:S01]  /*15fd0*/  LDL.LU R11, [R1+0x274] ;  /* 0x00027400010b7983 */ /* 0x002ea20000300800 */
[----:B0-----:R-:W-:-:S03]  /*15fe0*/  @!P1 IMAD.MOV.U32 R9, RZ, RZ, R10 ;  /* 0x000000ffff099224 */ /* 0x001fc600078e000a */
[----:B---3--:R-:W3:Y:S01]  /*15ff0*/  LDL.LU R10, [R1+0x278] ;  /* 0x00027800010a7983 */ /* 0x008ee20000300800 */
[----:B------:R-:W-:-:S06]  /*16000*/  PRMT R60, RZ, 0x7610, R60 ;  /* 0x00007610ff3c7816 */ /* 0x000fcc000000003c */
[----:B------:R0:W3:Y:S01]  /*16010*/  @P4 LDG.E.U8 R60, desc[UR18][R6.64] ;  /* 0x00000012063c4981 */ /* 0x0000e2000c1e1100 */
[----:B------:R-:W-:Y:S01]  /*16020*/  BAR.SYNC.DEFER_BLOCKING 0x0 ;  /* 0x0000000000007b1d */ /* 0x000fe20000010000 */
[----:B0-----:R-:W-:Y:S02]  /*16030*/  PRMT R6, RZ, 0x7610, R6 ;  /* 0x00007610ff067816 */ /* 0x001fe40000000006 */
[----:B------:R-:W-:Y:S02]  /*16040*/  PRMT R48, RZ, 0x7610, R48 ;  /* 0x00007610ff307816 */ /* 0x000fe40000000030 */
[----:B------:R-:W-:-:S05]  /*16050*/  IADD3 R14, P2, PT, R4, R14, RZ ;  /* 0x0000000e040e7210 */ /* 0x000fca0007f5e0ff */
[----:B------:R-:W-:Y:S01]  /*16060*/  IMAD.X R15, R88, 0x1, R15, P2 ;  /* 0x00000001580f7824 */ /* 0x000fe200010e060f */
[----:B------:R0:W3:Y:S04]  /*16070*/  @!P1 LDG.E.U8 R6, desc[UR18][R8.64] ;  /* 0x0000001208069981 */ /* 0x0000e8000c1e1100 */
[----:B------:R-:W-:Y:S04]  /*16080*/  STL [R1+0x1dc], R14 ;  /* 0x0001dc0e01007387 */ /* 0x000fe80000100800 */
[----:B------:R1:W-:Y:S01]  /*16090*/  STL [R1+0x1d8], R15 ;  /* 0x0001d80f01007387 */ /* 0x0003e20000100800 */
[----:B0-----:R-:W-:-:S02]  /*160a0*/  @!P1 IMAD.MOV.U32 R8, RZ, RZ, R14 ;  /* 0x000000ffff089224 */ /* 0x001fc400078e000e */
[----:B------:R-:W-:-:S05]  /*160b0*/  @!P1 IMAD.MOV.U32 R9, RZ, RZ, R15 ;  /* 0x000000ffff099224 */ /* 0x000fca00078e000f */
[----:B------:R0:W3:Y:S04]  /*160c0*/  @!P1 LDG.E.U8 R48, desc[UR18][R8.64] ;  /* 0x0000001208309981 */ /* 0x0000e8000c1e1100 */
[----:B-1----:R-:W3:Y:S04]  /*160d0*/  LDL.LU R15, [R1+0x2b4] ;  /* 0x0002b400010f7983 */ /* 0x002ee80000300800 */
[----:B------:R-:W3:Y:S01]  /*160e0*/  LDL.LU R14, [R1+0x2b8] ;  /* 0x0002b800010e7983 */ /* 0x000ee20000300800 */
[----:B----4-:R-:W-:-:S05]  /*160f0*/  IADD3 R0, P2, PT, R4, R0, RZ ;  /* 0x0000000004007210 */ /* 0x010fca0007f5e0ff */
[----:B--2---:R-:W-:Y:S01]  /*16100*/  IMAD.X R12, R88, 0x1, R12, P2 ;  /* 0x00000001580c7824 */ /* 0x004fe200010e060c */
[----:B------:R-:W-:Y:S01]  /*16110*/  STL [R1+0x238], R0 ;  /* 0x0002380001007387 */ /* 0x000fe20000100800 */
[----:B0-----:R-:W-:Y:S02]  /*16120*/  @!P1 IMAD.MOV.U32 R8, RZ, RZ, R0 ;  /* 0x000000ffff089224 */ /* 0x001fe400078e0000 */
[----:B------:R-:W-:Y:S01]  /*16130*/  @!P1 IMAD.MOV.U32 R9, RZ, RZ, R12 ;  /* 0x000000ffff099224 */ /* 0x000fe200078e000c */
[----:B------:R0:W-:Y:S04]  /*16140*/  STL [R1+0x234], R12 ;  /* 0x0002340c01007387 */ /* 0x0001e80000100800 */
[----:B0-----:R-:W2:Y:S01]  /*16150*/  LDL.LU R12, [R1+0x2f4] ;  /* 0x0002f400010c7983 */ /* 0x001ea20000300800 */
[----:B---3--:R-:W-:-:S03]  /*16160*/  IADD3 R10, P2, PT, R4, R10, RZ ;  /* 0x0000000a040a7210 */ /* 0x008fc60007f5e0ff */
[----:B------:R-:W3:Y:S02]  /*16170*/  LDL.LU R0, [R1+0x2f8] ;  /* 0x0002f80001007983 */ /* 0x000ee40000300800 */
[----:B------:R-:W-:Y:S02]  /*16180*/  IMAD.X R11, R88, 0x1, R11, P2 ;  /* 0x00000001580b7824 */ /* 0x000fe400010e060b */
[----:B------:R0:W-:Y:S04]  /*16190*/  STL [R1+0x278], R10 ;  /* 0x0002780a01007387 */ /* 0x0001e80000100800 */
[----:B------:R1:W-:Y:S04]  /*161a0*/  STL [R1+0x274], R11 ;  /* 0x0002740b01007387 */ /* 0x0003e80000100800 */
[----:B------:R-:W4:Y:S04]  /*161b0*/  LDL.LU R71, [R1+0x334] ;  /* 0x0003340001477983 */ /* 0x000f280000300800 */
[----:B------:R-:W4:Y:S01]  /*161c0*/  LDL.LU R68, [R1+0x338] ;  /* 0x0003380001447983 */ /* 0x000f220000300800 */
[----:B------:R-:W-:-:S06]  /*161d0*/  PRMT R7, RZ, 0x7610, R7 ;  /* 0x00007610ff077816 */ /* 0x000fcc0000000007 */
[----:B------:R0:W4:Y:S02]  /*161e0*/  @!P1 LDG.E.U8 R7, desc[UR18][R8.64] ;  /* 0x0000001208079981 */ /* 0x000124000c1e1100 */
[----:B0-----:R-:W-:Y:S02]  /*161f0*/  PRMT R8, RZ, 0x7610, R8 ;  /* 0x00007610ff087816 */ /* 0x001fe40000000008 */
[----:B------:R-:W-:-:S04]  /*16200*/  PRMT R9, RZ, 0x7610, R9 ;  /* 0x00007610ff097816 */ /* 0x000fc80000000009 */
[----:B------:R0:W4:Y:S01]  /*16210*/  @!P1 LDG.E.U8 R8, desc[UR18][R10.64] ;  /* 0x000000120a089981 */ /* 0x000122000c1e1100 */
[----:B------:R-:W-:Y:S01]  /*16220*/  IMAD.MOV.U32 R86, RZ, RZ, R13 ;  /* 0x000000ffff567224 */ /* 0x000fe200078e000d */
[----:B------:R-:W-:-:S05]  /*16230*/  IADD3 R14, P2, PT, R4, R14, RZ ;  /* 0x0000000e040e7210 */ /* 0x000fca0007f5e0ff */
[----:B------:R-:W-:Y:S01]  /*16240*/  IMAD.X R15, R88, 0x1, R15, P2 ;  /* 0x00000001580f7824 */ /* 0x000fe200010e060f */
[----:B------:R-:W-:Y:S01]  /*16250*/  STL [R1+0x2b8], R14 ;  /* 0x0002b80e01007387 */ /* 0x000fe20000100800 */
[----:B0-----:R-:W-:Y:S02]  /*16260*/  @!P1 IMAD.MOV.U32 R10, RZ, RZ, R14 ;  /* 0x000000ffff0a9224 */ /* 0x001fe400078e000e */
[----:B-1----:R-:W-:Y:S01]  /*16270*/  @!P1 IMAD.MOV.U32 R11, RZ, RZ, R15 ;  /* 0x000000ffff0b9224 */ /* 0x002fe200078e000f */
[----:B------:R0:W-:Y:S04]  /*16280*/  STL [R1+0x2b4], R15 ;  /* 0x0002b40f01007387 */ /* 0x0001e80000100800 */
[----:B------:R1:W4:Y:S04]  /*16290*/  @!P1 LDG.E.U8 R9, desc[UR18][R10.64] ;  /* 0x000000120a099981 */ /* 0x000328000c1e1100 */
[----:B0-----:R-:W4:Y:S04]  /*162a0*/  LDL.LU R15, [R1+0x374] ;  /* 0x00037400010f7983 */ /* 0x001f280000300800 */
[----:B------:R-:W4:Y:S01]  /*162b0*/  LDL.LU R14, [R1+0x378] ;  /* 0x00037800010e7983 */ /* 0x000f220000300800 */
[----:B-1----:R-:W-:-:S02]  /*162c0*/  PRMT R10, RZ, 0x7610, R10 ;  /* 0x00007610ff0a7816 */ /* 0x002fc4000000000a */
[----:B---3--:R-:W-:-:S05]  /*162d0*/  IADD3 R0, P2, PT, R4, R0, RZ ;  /* 0x0000000004007210 */ /* 0x008fca0007f5e0ff */
[----:B--2---:R-:W-:Y:S01]  /*162e0*/  IMAD.X R12, R88, 0x1, R12, P2 ;  /* 0x00000001580c7824 */ /* 0x004fe200010e060c */
[----:B------:R-:W-:Y:S03]  /*162f0*/  STL [R1+0x2f8], R0 ;  /* 0x0002f80001007387 */ /* 0x000fe60000100800 */
[----:B------:R-:W-:Y:S01]  /*16300*/  @!P1 IMAD.MOV.U32 R13, RZ, RZ, R12 ;  /* 0x000000ffff0d9224 */ /* 0x000fe200078e000c */
[----:B------:R0:W-:Y:S04]  /*16310*/  STL [R1+0x2f4], R12 ;  /* 0x0002f40c01007387 */ /* 0x0001e80000100800 */
[----:B------:R-:W2:Y:S01]  /*16320*/  LDL.LU R72, [R1+0x3b4] ;  /* 0x0003b40001487983 */ /* 0x000ea20000300800 */
[----:B----4-:R-:W-:Y:S01]  /*16330*/  IADD3 R68, P2, PT, R4, R68, RZ ;  /* 0x0000004404447210 */ /* 0x010fe20007f5e0ff */
[----:B0-----:R-:W-:-:S02]  /*16340*/  @!P1 IMAD.MOV.U32 R12, RZ, RZ, R0 ;  /* 0x000000ffff0c9224 */ /* 0x001fc400078e0000 */
[----:B------:R-:W3:Y:S02]  /*16350*/  LDL.LU R0, [R1+0x3b8] ;  /* 0x0003b80001007983 */ /* 0x000ee40000300800 */
[----:B------:R-:W-:Y:S02]  /*16360*/  IMAD.X R71, R88, 0x1, R71, P2 ;  /* 0x0000000158477824 */ /* 0x000fe400010e0647 */
[----:B------:R-:W-:Y:S04]  /*16370*/  STL [R1+0x338], R68 ;  /* 0x0003384401007387 */ /* 0x000fe80000100800 */
[----:B------:R0:W4:Y:S04]  /*16380*/  @!P1 LDG.E.U8 R10, desc[UR18][R12.64] ;  /* 0x000000120c0a9981 */ /* 0x000128000c1e1100 */
[----:B------:R1:W-:Y:S04]  /*16390*/  STL [R1+0x334], R71 ;  /* 0x0003344701007387 */ /* 0x0003e80000100800 */
[----:B------:R-:W4:Y:S01]  /*163a0*/  LDL.LU R76, [R1+0x1e0] ;  /* 0x0001e000014c7983 */ /* 0x000f220000300800 */
[----:B0-----:R-:W-:-:S03]  /*163b0*/  @!P1 IMAD.MOV.U32 R13, RZ, RZ, R71 ;  /* 0x000000ffff0d9224 */ /* 0x001fc600078e0047 */
[----:B-1----:R-:W4:Y:S01]  /*163c0*/  LDL.LU R71, [R1+0x1e4] ;  /* 0x0001e40001477983 */ /* 0x002f220000300800 */
[----:B------:R-:W-:Y:S01]  /*163d0*/  PRMT R11, RZ, 0x7610, R11 ;  /* 0x00007610ff0b7816 */ /* 0x000fe2000000000b */
[----:B------:R-:W-:-:S05]  /*163e0*/  @!P1 IMAD.MOV.U32 R12, RZ, RZ, R68 ;  /* 0x000000ffff0c9224 */ /* 0x000fca00078e0044 */
[----:B------:R0:W4:Y:S02]  /*163f0*/  @!P1 LDG.E.U8 R11, desc[UR18][R12.64] ;  /* 0x000000120c0b9981 */ /* 0x000124000c1e1100 */
[----:B0-----:R-:W-:Y:S02]  /*16400*/  PRMT R12, RZ, 0x7610, R12 ;  /* 0x00007610ff0c7816 */ /* 0x001fe4000000000c */
[----:B------:R-:W-:-:S05]  /*16410*/  IADD3 R14, P2, PT, R4, R14, RZ ;  /* 0x0000000e040e7210 */ /* 0x000fca0007f5e0ff */
[----:B------:R-:W-:Y:S01]  /*16420*/  IMAD.X R15, R88, 0x1, R15, P2 ;  /* 0x00000001580f7824 */ /* 0x000fe200010e060f */
[----:B------:R0:W-:Y:S04]  /*16430*/  STL [R1+0x378], R14 ;  /* 0x0003780e01007387 */ /* 0x0001e80000100800 */
[----:B------:R1:W-:Y:S04]  /*16440*/  STL [R1+0x374], R15 ;  /* 0x0003740f01007387 */ /* 0x0003e80000100800 */
[----:B------:R-:W4:Y:S04]  /*16450*/  LDL.LU R77, [R1+0x23c] ;  /* 0x00023c00014d7983 */ /* 0x000f280000300800 */
[----:B------:R-:W4:Y:S04]  /*16460*/  LDL.LU R68, [R1+0x240] ;  /* 0x0002400001447983 */ /* 0x000f280000300800 */
[----:B------:R0:W4:Y:S04]  /*16470*/  @!P1 LDG.E.U8 R12, desc[UR18][R14.64] ;  /* 0x000000120e0c9981 */ /* 0x000128000c1e1100 */
[----:B------:R-:W-:Y:S04]  /*16480*/  STS.U8 [R2+UR9+0x4000], R17 ;  /* 0x0040001102007988 */ /* 0x000fe80008000009 */
[----:B------:R-:W-:Y:S01]  /*16490*/  STS.U8 [R2+UR9+0x4400], R16 ;  /* 0x0044001002007988 */ /* 0x000fe20008000009 */
[----:B---3--:R-:W-:-:S05]  /*164a0*/  IADD3 R0, P2, PT, R4, R0, RZ ;  /* 0x0000000004007210 */ /* 0x008fca0007f5e0ff */
[----:B--2---:R-:W-:Y:S01]  /*164b0*/  IMAD.X R72, R88, 0x1, R72, P2 ;  /* 0x0000000158487824 */ /* 0x004fe200010e0648 */
[----:B------:R-:W-:Y:S01]  /*164c0*/  STL [R1+0x3b8], R0 ;  /* 0x0003b80001007387 */ /* 0x000fe20000100800 */
[----:B0-----:R-:W-:Y:S02]  /*164d0*/  @!P1 IMAD.MOV.U32 R14, RZ, RZ, R0 ;  /* 0x000000ffff0e9224 */ /* 0x001fe400078e0000 */
[----:B-1----:R-:W-:Y:S01]  /*164e0*/  @!P1 IMAD.MOV.U32 R15, RZ, RZ, R72 ;  /* 0x000000ffff0f9224 */ /* 0x002fe200078e0048 */
[----:B------:R0:W-:Y:S04]  /*164f0*/  STL [R1+0x3b4], R72 ;  /* 0x0003b44801007387 */ /* 0x0001e80000100800 */
[----:B0-----:R-:W2:Y:S01]  /*16500*/  LDL.LU R72, [R1+0x27c] ;  /* 0x00027c0001487983 */ /* 0x001ea20000300800 */
[----:B----4-:R-:W-:-:S03]  /*16510*/  IADD3 R71, P2, PT, R4, R71, RZ ;  /* 0x0000004704477210 */ /* 0x010fc60007f5e0ff */
[----:B------:R-:W3:Y:S02]  /*16520*/  LDL.LU R0, [R1+0x280] ;  /* 0x0002800001007983 */ /* 0x000ee40000300800 */
[----:B------:R-:W-:Y:S02]  /*16530*/  IMAD.X R76, R88, 0x1, R76, P2 ;  /* 0x00000001584c7824 */ /* 0x000fe400010e064c */
[----:B------:R-:W-:Y:S01]  /*16540*/  STL [R1+0x1e4], R71 ;  /* 0x0001e44701007387 */ /* 0x000fe20000100800 */
[----:B------:R-:W-:Y:S02]  /*16550*/  @!P1 IMAD.MOV.U32 R16, RZ, RZ, R71 ;  /* 0x000000ffff109224 */ /* 0x000fe400078e0047 */
[----:B------:R-:W-:Y:S01]  /*16560*/  @!P1 IMAD.MOV.U32 R17, RZ, RZ, R76 ;  /* 0x000000ffff119224 */ /* 0x000fe200078e004c */
[----:B------:R0:W-:Y:S04]  /*16570*/  STL [R1+0x1e0], R76 ;  /* 0x0001e04c01007387 */ /* 0x0001e80000100800 */
[----:B0-----:R-:W4:Y:S04]  /*16580*/  LDL.LU R76, [R1+0x2bc] ;  /* 0x0002bc00014c7983 */ /* 0x001f280000300800 */
[----:B------:R-:W4:Y:S01]  /*16590*/  LDL.LU R71, [R1+0x2c0] ;  /* 0x0002c00001477983 */ /* 0x000f220000300800 */
[----:B------:R-:W-:-:S06]  /*165a0*/  PRMT R13, RZ, 0x7610, R13 ;  /* 0x00007610ff0d7816 */ /* 0x000fcc000000000d */
[----:B------:R0:W4:Y:S02]  /*165b0*/  @!P1 LDG.E.U8 R13, desc[UR18][R14.64] ;  /* 0x000000120e0d9981 */ /* 0x000124000c1e1100 */
[----:B0-----:R-:W-:Y:S02]  /*165c0*/  PRMT R14, RZ, 0x7610, R14 ;  /* 0x00007610ff0e7816 */ /* 0x001fe4000000000e */
[----:B------:R-:W-:-:S04]  /*165d0*/  PRMT R15, RZ, 0x7610, R15 ;  /* 0x00007610ff0f7816 */ /* 0x000fc8000000000f */
[----:B------:R0:W4:Y:S01]  /*165e0*/  @!P1 LDG.E.U8 R14, desc[UR18][R16.64] ;  /* 0x00000012100e9981 */ /* 0x000122000c1e1100 */
[----:B------:R-:W-:-:S05]  /*165f0*/  IADD3 R68, P2, PT, R4, R68, RZ ;  /* 0x0000004404447210 */ /* 0x000fca0007f5e0ff */
[----:B------:R-:W-:Y:S01]  /*16600*/  IMAD.X R77, R88, 0x1, R77, P2 ;  /* 0x00000001584d7824 */ /* 0x000fe200010e064d */
[----:B------:R-:W-:Y:S01]  /*16610*/  STL [R1+0x240], R68 ;  /* 0x0002404401007387 */ /* 0x000fe20000100800 */
[----:B0-----:R-:W-:Y:S02]  /*16620*/  @!P1 IMAD.MOV.U32 R16, RZ, RZ, R68 ;  /* 0x000000ffff109224 */ /* 0x001fe400078e0044 */
[----:B------:R-:W-:Y:S01]  /*16630*/  @!P1 IMAD.MOV.U32 R17, RZ, RZ, R77 ;  /* 0x000000ffff119224 */ /* 0x000fe200078e004d */
[----:B------:R0:W-:Y:S04]  /*16640*/  STL [R1+0x23c], R77 ;  /* 0x00023c4d01007387 */ /* 0x0001e80000100800 */
[----:B------:R-:W-:Y:S04]  /*16650*/  STS.U8 [R2+UR9+0x4800], R19 ;  /* 0x0048001302007988 */ /* 0x000fe80008000009 */
[----:B------:R1:W4:Y:S04]  /*16660*/  @!P1 LDG.E.U8 R15, desc[UR18][R16.64] ;  /* 0x00000012100f9981 */ /* 0x000328000c1e1100 */
[----:B0-----:R-:W4:Y:S04]  /*16670*/  LDL.LU R77, [R1+0x2fc] ;  /* 0x0002fc00014d7983 */ /* 0x001f280000300800 */
[----:B------:R-:W4:Y:S01]  /*16680*/  LDL.LU R68, [R1+0x300] ;  /* 0x0003000001447983 */ /* 0x000f220000300800 */
[----:B-1----:R-:W-:-:S03]  /*16690*/  PRMT R16, RZ, 0x7610, R16 ;  /* 0x00007610ff107816 */ /* 0x002fc60000000010 */
[----:B------:R0:W-:Y:S01]  /*166a0*/  STS.U8 [R2+UR9+0x4c00], R18 ;  /* 0x004c001202007988 */ /* 0x0001e20008000009 */
[----:B---3--:R-:W-:-:S05]  /*166b0*/  IADD3 R0, P2, PT, R4, R0, RZ ;  /* 0x0000000004007210 */ /* 0x008fca0007f5e0ff */
[----:B--2---:R-:W-:Y:S01]  /*166c0*/  IMAD.X R72, R88, 0x1, R72, P2 ;  /* 0x0000000158487824 */ /* 0x004fe200010e0648 */
[----:B------:R-:W-:Y:S01]  /*166d0*/  STL [R1+0x280], R0 ;  /* 0x0002800001007387 */ /* 0x000fe20000100800 */
[----:B0-----:R-:W-:Y:S02]  /*166e0*/  @!P1 IMAD.MOV.U32 R18, RZ, RZ, R0 ;  /* 0x000000ffff129224 */ /* 0x001fe400078e0000 */
[----:B------:R-:W-:Y:S01]  /*166f0*/  @!P1 IMAD.MOV.U32 R19, RZ, RZ, R72 ;  /* 0x000000ffff139224 */ /* 0x000fe200078e0048 */
[----:B------:R0:W-:Y:S04]  /*16700*/  STL [R1+0x27c], R72 ;  /* 0x00027c4801007387 */ /* 0x0001e80000100800 */
[----:B------:R1:W2:Y:S04]  /*16710*/  @!P1 LDG.E.U8 R16, desc[UR18][R18.64] ;  /* 0x0000001212109981 */ /* 0x0002a8000c1e1100 */
[----:B0-----:R-:W3:Y:S01]  /*16720*/  LDL.LU R72, [R1+0x33c] ;  /* 0x00033c0001487983 */ /* 0x001ee20000300800 */
[----:B----4-:R-:W-:-:S03]  /*16730*/  IADD3 R71, P2, PT, R4, R71, RZ ;  /* 0x0000004704477210 */ /* 0x010fc60007f5e0ff */
[----:B------:R-:W4:Y:S02]  /*16740*/  LDL.LU R0, [R1+0x340] ;  /* 0x0003400001007983 */ /* 0x000f240000300800 */
[----:B------:R-:W-:Y:S02]  /*16750*/  IMAD.X R76, R88, 0x1, R76, P2 ;  /* 0x00000001584c7824 */ /* 0x000fe400010e064c */
[----:B------:R-:W-:Y:S01]  /*16760*/  STL [R1+0x2c0], R71 ;  /* 0x0002c04701007387 */ /* 0x000fe20000100800 */
[----:B-1----:R-:W-:Y:S02]  /*16770*/  @!P1 IMAD.MOV.U32 R18, RZ, RZ, R71 ;  /* 0x000000ffff129224 */ /* 0x002fe400078e0047 */
[----:B------:R-:W-:Y:S01]  /*16780*/  @!P1 IMAD.MOV.U32 R19, RZ, RZ, R76 ;  /* 0x000000ffff139224 */ /* 0x000fe200078e004c */
[----:B------:R0:W-:Y:S04]  /*16790*/  STL [R1+0x2bc], R76 ;  /* 0x0002bc4c01007387 */ /* 0x0001e80000100800 */
[----:B0-----:R-:W2:Y:S04]  /*167a0*/  LDL.LU R76, [R1+0x37c] ;  /* 0x00037c00014c7983 */ /* 0x001ea80000300800 */
[----:B------:R-:W2:Y:S01]  /*167b0*/  LDL.LU R71, [R1+0x380] ;  /* 0x0003800001477983 */ /* 0x000ea20000300800 */
[----:B------:R-:W-:-:S03]  /*167c0*/  PRMT R17, RZ, 0x7610, R17 ;  /* 0x00007610ff117816 */ /* 0x000fc60000000011 */
[----:B------:R-:W-:Y:S04]  /*167d0*/  STS.U8 [R2+UR9+0x5000], R21 ;  /* 0x0050001502007988 */ /* 0x000fe80008000009 */
[----:B------:R0:W2:Y:S04]  /*167e0*/  @!P1 LDG.E.U8 R17, desc[UR18][R18.64] ;  /* 0x0000001212119981 */ /* 0x0000a8000c1e1100 */
[----:B------:R1:W-:Y:S01]  /*167f0*/  STS.U8 [R2+UR9+0x5400], R20 ;  /* 0x0054001402007988 */ /* 0x0003e20008000009 */
[----:B0-----:R-:W-:Y:S02]  /*16800*/  PRMT R18, RZ, 0x7610, R18 ;  /* 0x00007610ff127816 */ /* 0x001fe40000000012 */
[----:B------:R-:W-:-:S05]  /*16810*/  IADD3 R68, P2, PT, R4, R68, RZ ;  /* 0x0000004404447210 */ /* 0x000fca0007f5e0ff */
[----:B------:R-:W-:Y:S01]  /*16820*/  IMAD.X R77, R88, 0x1, R77, P2 ;  /* 0x00000001584d7824 */ /* 0x000fe200010e064d */
[----:B------:R0:W-:Y:S01]  /*16830*/  STL [R1+0x300], R68 ;  /* 0x0003004401007387 */ /* 0x0001e20000100800 */
[----:B-1----:R-:W-:Y:S02]  /*16840*/  @!P1 IMAD.MOV.U32 R20, RZ, RZ, R68 ;  /* 0x000000ffff149224 */ /* 0x002fe400078e0044 */
[----:B------:R-:W-:Y:S01]  /*16850*/  @!P1 IMAD.MOV.U32 R21, RZ, RZ, R77 ;  /* 0x000000ffff159224 */ /* 0x000fe200078e004d */
[----:B------:R-:W-:Y:S04]  /*16860*/  STL [R1+0x2fc], R77 ;  /* 0x0002fc4d01007387 */ /* 0x000fe80000100800 */
[----:B------:R1:W2:Y:S04]  /*16870*/  @!P1 LDG.E.U8 R18, desc[UR18][R20.64] ;  /* 0x0000001214129981 */ /* 0x0002a8000c1e1100 */
[----:B0-----:R-:W2:Y:S04]  /*16880*/  LDL.LU R68, [R1+0x3c0] ;  /* 0x0003c00001447983 */ /* 0x001ea80000300800 */
[----:B------:R-:W-:Y:S04]  /*16890*/  STS.U8 [R2+UR9+0x5800], R23 ;  /* 0x0058001702007988 */ /* 0x000fe80008000009 */
[----:B------:R-:W-:Y:S01]  /*168a0*/  STS.U8 [R2+UR9+0x5c00], R22 ;  /* 0x005c001602007988 */ /* 0x000fe20008000009 */
[----:B----4-:R-:W-:-:S05]  /*168b0*/  IADD3 R0, P2, PT, R4, R0, RZ ;  /* 0x0000000004007210 */ /* 0x010fca0007f5e0ff */
[----:B---3--:R-:W-:Y:S01]  /*168c0*/  IMAD.X R72, R88, 0x1, R72, P2 ;  /* 0x0000000158487824 */ /* 0x008fe200010e0648 */
[----:B------:R-:W-:Y:S03]  /*168d0*/  STL [R1+0x340], R0 ;  /* 0x0003400001007387 */ /* 0x000fe60000100800 */
[----:B-1----:R-:W-:Y:S01]  /*168e0*/  @!P1 IMAD.MOV.U32 R21, RZ, RZ, R72 ;  /* 0x000000ffff159224 */ /* 0x002fe200078e0048 */
[----:B------:R0:W-:Y:S01]  /*168f0*/  STL [R1+0x33c], R72 ;  /* 0x00033c4801007387 */ /* 0x0001e20000100800 */
[----:B------:R-:W-:-:S03]  /*16900*/  @!P1 IMAD.MOV.U32 R20, RZ, RZ, R0 ;  /* 0x000000ffff149224 */ /* 0x000fc600078e0000 */
[----:B0-----:R-:W3:Y:S01]  /*16910*/  LDL.LU R72, [R1+0x3bc] ;  /* 0x0003bc0001487983 */ /* 0x001ee20000300800 */
[----:B--2---:R-:W-:-:S03]  /*16920*/  IADD3 R71, P2, PT, R4, R71, RZ ;  /* 0x0000004704477210 */ /* 0x004fc60007f5e0ff */
[----:B------:R-:W2:Y:S02]  /*16930*/  LDL.LU R77, [R1+0x1e8] ;  /* 0x0001e800014d7983 */ /* 0x000ea40000300800 */
[----:B------:R-:W-:Y:S02]  /*16940*/  IMAD.X R76, R88, 0x1, R76, P2 ;  /* 0x00000001584c7824 */ /* 0x000fe400010e064c */
[----:B------:R-:W4:Y:S01]  /*16950*/  LDL.LU R0, [R1+0x1ec] ;  /* 0x0001ec0001007983 */ /* 0x000f220000300800 */
[----:B------:R-:W-:Y:S02]  /*16960*/  @!P1 IMAD.MOV.U32 R22, RZ, RZ, R71 ;  /* 0x000000ffff169224 */ /* 0x000fe400078e0047 */
[----:B------:R-:W-:Y:S01]  /*16970*/  @!P1 IMAD.MOV.U32 R23, RZ, RZ, R76 ;  /* 0x000000ffff179224 */ /* 0x000fe200078e004c */
[----:B------:R-:W-:Y:S04]  /*16980*/  STL [R1+0x380], R71 ;  /* 0x0003804701007387 */ /* 0x000fe80000100800 */
[----:B------:R0:W-:Y:S04]  /*16990*/  STL [R1+0x37c], R76 ;  /* 0x00037c4c01007387 */ /* 0x0001e80000100800 */
[----:B0-----:R-:W2:Y:S04]  /*169a0*/  LDL.LU R76, [R1+0x244] ;  /* 0x00024400014c7983 */ /* 0x001ea80000300800 */
[----:B------:R-:W2:Y:S01]  /*169b0*/  LDL.LU R71, [R1+0x248] ;  /* 0x0002480001477983 */ /* 0x000ea20000300800 */
[----:B------:R-:W-:-:S06]  /*169c0*/  PRMT R19, RZ, 0x7610, R19 ;  /* 0x00007610ff137816 */ /* 0x000fcc0000000013 */
[----:B------:R0:W2:Y:S02]  /*169d0*/  @!P1 LDG.E.U8 R19, desc[UR18][R20.64] ;  /* 0x0000001214139981 */ /* 0x0000a4000c1e1100 */
[----:B0-----:R-:W-:Y:S02]  /*169e0*/  PRMT R20, RZ, 0x7610, R20 ;  /* 0x00007610ff147816 */ /* 0x001fe40000000014 */
[----:B------:R-:W-:-:S04]  /*169f0*/  IADD3 R68, P2, PT, R4, R68, RZ ;  /* 0x0000004404447210 */ /* 0x000fc80007f5e0ff */
[----:B------:R0:W2:Y:S01]  /*16a00*/  @!P1 LDG.E.U8 R20, desc[UR18][R22.64] ;  /* 0x0000001216149981 */ /* 0x0000a2000c1e1100 */
[----:B------:R-:W-:-:S03]  /*16a10*/  PRMT R21, RZ, 0x7610, R21 ;  /* 0x00007610ff157816 */ /* 0x000fc60000000015 */
[----:B------:R-:W-:Y:S01]  /*16a20*/  STL [R1+0x3c0], R68 ;  /* 0x0003c04401007387 */ /* 0x000fe20000100800 */
[----:B0-----:R-:W-:-:S03]  /*16a30*/  @!P1 IMAD.MOV.U32 R22, RZ, RZ, R68 ;  /* 0x000000ffff169224 */ /* 0x001fc600078e0044 */
[----:B------:R-:W-:Y:S04]  /*16a40*/  STS.U8 [R2+UR9+0x6000], R25 ;  /* 0x0060001902007988 */ /* 0x000fe80008000009 */
[----:B------:R-:W-:Y:S01]  /*16a50*/  STS.U8 [R2+UR9+0x6400], R24 ;  /* 0x0064001802007988 */ /* 0x000fe20008000009 */
[----:B---3--:R-:W-:-:S04]  /*16a60*/  IMAD.X R72, R88, 0x1, R72, P2 ;  /* 0x0000000158487824 */ /* 0x008fc800010e0648 */
[----:B------:R-:W-:Y:S01]  /*16a70*/  @!P1 IMAD.MOV.U32 R23, RZ, RZ, R72 ;  /* 0x000000ffff179224 */ /* 0x000fe200078e0048 */
[----:B------:R0:W-:Y:S01]  /*16a80*/  STL [R1+0x3bc], R72 ;  /* 0x0003bc4801007387 */ /* 0x0001e20000100800 */
[----:B----4-:R-:W-:-:S03]  /*16a90*/  IADD3 R0, P2, PT, R4, R0, RZ ;  /* 0x0000000004007210 */ /* 0x010fc60007f5e0ff */
[----:B------:R1:W3:Y:S02]  /*16aa0*/  @!P1 LDG.E.U8 R21, desc[UR18][R22.64] ;  /* 0x0000001216159981 */ /* 0x0002e4000c1e1100 */
[----:B--2---:R-:W-:Y:S02]  /*16ab0*/  IMAD.X R77, R88, 0x1, R77, P2 ;  /* 0x00000001584d7824 */ /* 0x004fe400010e064d */
[----:B0-----:R-:W2:Y:S04]  /*16ac0*/  LDL.LU R72, [R1+0x284] ;  /* 0x0002840001487983 */ /* 0x001ea80000300800 */
[----:B------:R-:W4:Y:S01]  /*16ad0*/  LDL.LU R68, [R1+0x288] ;  /* 0x0002880001447983 */ /* 0x000f220000300800 */
[----:B-1----:R-:W-:Y:S01]  /*16ae0*/  PRMT R22, RZ, 0x7610, R22 ;  /* 0x00007610ff167816 */ /* 0x002fe20000000016 */
[----:B------:R-:W-:-:S02]  /*16af0*/  @!P1 IMAD.MOV.U32 R24, RZ, RZ, R0 ;  /* 0x000000ffff189224 */ /* 0x000fc400078e0000 */
[----:B------:R0:W-:Y:S01]  /*16b00*/  STL [R1+0x1ec], R0 ;  /* 0x0001ec0001007387 */ /* 0x0001e20000100800 */
[----:B------:R-:W-:Y:S01]  /*16b10*/  @!P1 IMAD.MOV.U32 R25, RZ, RZ, R77 ;  /* 0x000000ffff199224 */ /* 0x000fe200078e004d */
[----:B------:R-:W-:Y:S02]  /*16b20*/  IADD3 R71, P2, PT, R4, R71, RZ ;  /* 0x0000004704477210 */ /* 0x000fe40007f5e0ff */
[----:B------:R-:W-:Y:S03]  /*16b30*/  STL [R1+0x1e8], R77 ;  /* 0x0001e84d01007387 */ /* 0x000fe60000100800 */
[----:B------:R-:W-:Y:S01]  /*16b40*/  IMAD.X R76, R88, 0x1, R76, P2 ;  /* 0x00000001584c7824 */ /* 0x000fe200010e064c */
[----:B0-----:R-:W3:Y:S04]  /*16b50*/  LDL.LU R0, [R1+0x2c8] ;  /* 0x0002c80001007983 */ /* 0x001ee80000300800 */
[----:B------:R0:W3:Y:S04]  /*16b60*/  @!P1 LDG.E.U8 R22, desc[UR18][R24.64] ;  /* 0x0000001218169981 */ /* 0x0000e8000c1e1100 */
[----:B------:R-:W-:Y:S04]  /*16b70*/  STL [R1+0x248], R71 ;  /* 0x0002484701007387 */ /* 0x000fe80000100800 */
[----:B------:R1:W-:Y:S01]  /*16b80*/  STL [R1+0x244], R76 ;  /* 0x0002444c01007387 */ /* 0x0003e20000100800 */
[----:B0-----:R-:W-:-:S03]  /*16b90*/  @!P1 IMAD.MOV.U32 R25, RZ, RZ, R76 ;  /* 0x000000ffff199224 */ /* 0x001fc600078e004c */
[----:B-1----:R-:W3:Y:S01]  /*16ba0*/  LDL.LU R76, [R1+0x2c4] ;  /* 0x0002c400014c7983 */ /* 0x002ee20000300800 */
[----:B------:R-:W-:Y:S01]  /*16bb0*/  PRMT R23, RZ, 0x7610, R23 ;  /* 0x00007610ff177816 */ /* 0x000fe20000000017 */
[----:B------:R-:W-:Y:S02]  /*16bc0*/  @!P1 IMAD.MOV.U32 R24, RZ, RZ, R71 ;  /* 0x000000ffff189224 */ /* 0x000fe400078e0047 */
[----:B------:R-:W3:Y:S04]  /*16bd0*/  LDL.LU R71, [R1+0x308] ;  /* 0x0003080001477983 */ /* 0x000ee80000300800 */
[----:B------:R-:W-:Y:S04]  /*16be0*/  STS.U8 [R2+UR9+0x6800], R27 ;  /* 0x0068001b02007988 */ /* 0x000fe80008000009 */
[----:B------:R0:W3:Y:S04]  /*16bf0*/  @!P1 LDG.E.U8 R23, desc[UR18][R24.64] ;  /* 0x0000001218179981 */ /* 0x0000e8000c1e1100 */
[----:B------:R1:W-:Y:S01]  /*16c00*/  STS.U8 [R2+UR9+0x6c00], R26 ;  /* 0x006c001a02007988 */ /* 0x0003e20008000009 */
[----:B0-----:R-:W-:-:S02]  /*16c10*/  PRMT R24, RZ, 0x7610, R24 ;  /* 0x00007610ff187816 */ /* 0x001fc40000000018 */
[----:B----4-:R-:W-:-:S05]  /*16c20*/  IADD3 R68, P2, PT, R4, R68, RZ ;  /* 0x0000004404447210 */ /* 0x010fca0007f5e0ff */
[----:B--2---:R-:W-:Y:S01]  /*16c30*/  IMAD.X R72, R88, 0x1, R72, P2 ;  /* 0x0000000158487824 */ /* 0x004fe200010e0648 */
[----:B------:R-:W-:Y:S01]  /*16c40*/  STL [R1+0x288], R68 ;  /* 0x0002884401007387 */ /* 0x000fe20000100800 */
[----:B-1----:R-:W-:Y:S02]  /*16c50*/  @!P1 IMAD.MOV.U32 R26, RZ, RZ, R68 ;  /* 0x000000ffff1a9224 */ /* 0x002fe400078e0044 */
[----:B------:R-:W-:Y:S01]  /*16c60*/  @!P1 IMAD.MOV.U32 R27, RZ, RZ, R72 ;  /* 0x000000ffff1b9224 */ /* 0x000fe200078e0048 */
[----:B------:R0:W-:Y:S04]  /*16c70*/  STL [R1+0x284], R72 ;  /* 0x0002844801007387 */ /* 0x0001e80000100800 */
[----:B------:R-:W2:Y:S01]  /*16c80*/  LDL.LU R77, [R1+0x304] ;  /* 0x00030400014d7983 */ /* 0x000ea20000300800 */
[----:B---3--:R-:W-:-:S03]  /*16c90*/  IADD3 R0, P2, PT, R4, R0, RZ ;  /* 0x0000000004007210 */ /* 0x008fc60007f5e0ff */
[----:B------:R1:W3:Y:S04]  /*16ca0*/  @!P1 LDG.E.U8 R24, desc[UR18][R26.64] ;  /* 0x000000121a189981 */ /* 0x0002e8000c1e1100 */
[----:B0-----:R-:W4:Y:S04]  /*16cb0*/  LDL.LU R72, [R1+0x344] ;  /* 0x0003440001487983 */ /* 0x001f280000300800 */
[----:B------:R-:W3:Y:S01]  /*16cc0*/  LDL.LU R68, [R1+0x348] ;  /* 0x0003480001447983 */ /* 0x000ee20000300800 */
[----:B-1----:R-:W-:-:S03]  /*16cd0*/  @!P1 IMAD.MOV.U32 R26, RZ, RZ, R0 ;  /* 0x000000ffff1a9224 */ /* 0x002fc600078e0000 */
[----:B------:R-:W-:Y:S01]  /*16ce0*/  STL [R1+0x2c8], R0 ;  /* 0x0002c80001007387 */ /* 0x000fe20000100800 */
[----:B------:R-:W-:-:S04]  /*16cf0*/  IMAD.X R76, R88, 0x1, R76, P2 ;  /* 0x00000001584c7824 */ /* 0x000fc800010e064c */
[----:B------:R-:W-:Y:S01]  /*16d00*/  @!P1 IMAD.MOV.U32 R27, RZ, RZ, R76 ;  /* 0x000000ffff1b9224 */ /* 0x000fe200078e004c */
[----:B------:R0:W-:Y:S04]  /*16d10*/  STL [R1+0x2c4], R76 ;  /* 0x0002c44c01007387 */ /* 0x0001e80000100800 */
[----:B0-----:R-:W4:Y:S04]  /*16d20*/  LDL.LU R76, [R1+0x384] ;  /* 0x00038400014c7983 */ /* 0x001f280000300800 */
[----:B------:R-:W4:Y:S01]  /*16d30*/  LDL.LU R0, [R1+0x388] ;  /* 0x0003880001007983 */ /* 0x000f220000300800 */
[----:B------:R-:W-:-:S02]  /*16d40*/  IADD3 R71, P2, PT, R4, R71, RZ ;  /* 0x0000004704477210 */ /* 0x000fc40007f5e0ff */
[----:B------:R-:W-:Y:S01]  /*16d50*/  PRMT R25, RZ, 0x7610, R25 ;  /* 0x00007610ff197816 */ /* 0x000fe20000000019 */
[----:B------:R-:W-:Y:S04]  /*16d60*/  STS.U8 [R2+UR9+0x7000], R29 ;  /* 0x0070001d02007988 */ /* 0x000fe80008000009 */
[----:B------:R0:W-:Y:S04]  /*16d70*/  STS.U8 [R2+UR9+0x7400], R28 ;  /* 0x0074001c02007988 */ /* 0x0001e80008000009 */
[----:B------:R1:W-:Y:S04]  /*16d80*/  STL [R1+0x308], R71 ;  /* 0x0003084701007387 */ /* 0x0003e80000100800 */
[----:B------:R1:W4:Y:S01]  /*16d90*/  @!P1 LDG.E.U8 R25, desc[UR18][R26.64] ;  /* 0x000000121a199981 */ /* 0x000322000c1e1100 */
[----:B0-----:R-:W-:Y:S01]  /*16da0*/  @!P1 IMAD.MOV.U32 R28, RZ, RZ, R71 ;  /* 0x000000ffff1c9224 */ /* 0x001fe200078e0047 */
[----:B-1----:R-:W-:-:S02]  /*16db0*/  PRMT R26, RZ, 0x7610, R26 ;  /* 0x00007610ff1a7816 */ /* 0x002fc4000000001a */
[----:B------:R-:W-:Y:S04]  /*16dc0*/  STS.U8 [R2+UR9+0x7800], R31 ;  /* 0x0078001f02007988 */ /* 0x000fe80008000009 */
[----:B------:R-:W-:Y:S01]  /*16dd0*/  STS.U8 [R2+UR9+0x7c00], R30 ;  /* 0x007c001e02007988 */ /* 0x000fe20008000009 */
[----:B--2---:R-:W-:-:S05]  /*16de0*/  IMAD.X R77, R88, 0x1, R77, P2 ;  /* 0x00000001584d7824 */ /* 0x004fca00010e064d */
[----:B------:R0:W-:Y:S01]  /*16df0*/  STL [R1+0x304], R77 ;  /* 0x0003044d01007387 */ /* 0x0001e20000100800 */
[----:B---3--:R-:W-:-:S03]  /*16e00*/  IADD3 R68, P2, PT, R4, R68, RZ ;  /* 0x0000004404447210 */ /* 0x008fc60007f5e0ff */
[----:B------:R-:W2:Y:S01]  /*16e10*/  LDL.LU R71, [R1+0x3c4] ;  /* 0x0003c40001477983 */ /* 0x000ea20000300800 */
[----:B------:R-:W-:Y:S02]  /*16e20*/  @!P1 IMAD.MOV.U32 R29, RZ, RZ, R77 ;  /* 0x000000ffff1d9224 */ /* 0x000fe400078e004d */
[----:B----4-:R-:W-:Y:S01]  /*16e30*/  IMAD.X R72, R88, 0x1, R72, P2 ;  /* 0x0000000158487824 */ /* 0x010fe200010e0648 */
[----:B------:R-:W-:Y:S04]  /*16e40*/  STL [R1+0x348], R68 ;  /* 0x0003484401007387 */ /* 0x000fe80000100800 */
[----:B------:R1:W-:Y:S04]  /*16e50*/  STL [R1+0x344], R72 ;  /* 0x0003444801007387 */ /* 0x0003e80000100800 */
[----:B0-----:R-:W3:Y:S04]  /*16e60*/  LDL.LU R77, [R1+0x1f4] ;  /* 0x0001f400014d7983 */ /* 0x001ee80000300800 */
[----:B------:R0:W4:Y:S01]  /*16e70*/  @!P1 LDG.E.U8 R26, desc[UR18][R28.64] ;  /* 0x000000121c1a9981 */ /* 0x000122000c1e1100 */
[----:B------:R-:W-:Y:S01]  /*16e80*/  IADD3 R0, P2, PT, R4, R0, RZ ;  /* 0x0000000004007210 */ /* 0x000fe20007f5e0ff */
[----:B0-----:R-:W-:-:S02]  /*16e90*/  @!P1 IMAD.MOV.U32 R29, RZ, RZ, R72 ;  /* 0x000000ffff1d9224 */ /* 0x001fc400078e0048 */
[----:B-1----:R-:W4:Y:S02]  /*16ea0*/  LDL.LU R72, [R1+0x210] ;  /* 0x0002100001487983 */ /* 0x002f240000300800 */
[----:B------:R-:W-:Y:S02]  /*16eb0*/  IMAD.X R76, R88, 0x1, R76, P2 ;  /* 0x00000001584c7824 */ /* 0x000fe400010e064c */
[----:B------:R-:W-:Y:S01]  /*16ec0*/  STL [R1+0x388], R0 ;  /* 0x0003880001007387 */ /* 0x000fe20000100800 */
[----:B------:R-:W-:Y:S02]  /*16ed0*/  @!P1 IMAD.MOV.U32 R30, RZ, RZ, R0 ;  /* 0x000000ffff1e9224 */ /* 0x000fe400078e0000 */
[----:B------:R-:W-:Y:S01]  /*16ee0*/  @!P1 IMAD.MOV.U32 R31, RZ, RZ, R76 ;  /* 0x000000ffff1f9224 */ /* 0x000fe200078e004c */
[----:B------:R0:W-:Y:S04]  /*16ef0*/  STL [R1+0x384], R76 ;  /* 0x0003844c01007387 */ /* 0x0001e80000100800 */
[----:B------:R-:W4:Y:S04]  /*16f00*/  LDL.LU R78, [R1+0x1f0] ;  /* 0x0001f000014e7983 */ /* 0x000f280000300800 */
[----:B0-----:R-:W4:Y:S04]  /*16f10*/  LDL.LU R76, [R1+0x24c] ;  /* 0x00024c00014c7983 */ /* 0x001f280000300800 */
[----:B------:R-:W4:Y:S01]  /*16f20*/  LDL.LU R0, [R1+0x250] ;  /* 0x0002500001007983 */ /* 0x000f220000300800 */
[----:B------:R-:W-:-:S02]  /*16f30*/  @!P1 IMAD.MOV.U32 R28, RZ, RZ, R68 ;  /* 0x000000ffff1c9224 */ /* 0x000fc400078e0044 */
[----:B------:R-:W0:Y:S01]  /*16f40*/  S2R R68, SR_TID.X ;  /* 0x0000000000447919 */ /* 0x000e220000002100 */
[----:B------:R-:W-:-:S06]  /*16f50*/  PRMT R27, RZ, 0x7610, R27 ;  /* 0x00007610ff1b7816 */ /* 0x000fcc000000001b */
[----:B------:R1:W4:Y:S02]  /*16f60*/  @!P1 LDG.E.U8 R27, desc[UR18][R28.64] ;  /* 0x000000121c1b9981 */ /* 0x000324000c1e1100 */
[----:B-1----:R-:W-:Y:S02]  /*16f70*/  PRMT R28, RZ, 0x7610, R28 ;  /* 0x00007610ff1c7816 */ /* 0x002fe4000000001c */
[----:B------:R-:W-:-:S04]  /*16f80*/  PRMT R29, RZ, 0x7610, R29 ;  /* 0x00007610ff1d7816 */ /* 0x000fc8000000001d */
[----:B------:R1:W4:Y:S01]  /*16f90*/  @!P1 LDG.E.U8 R28, desc[UR18][R30.64] ;  /* 0x000000121e1c9981 */ /* 0x000322000c1e1100 */
[----:B0-----:R-:W-:-:S04]  /*16fa0*/  LOP3.LUT R68, R68, 0x7f, RZ, 0xc0, !PT ;  /* 0x0000007f44447812 */ /* 0x001fc800078ec0ff */
[----:B------:R-:W-:-:S05]  /*16fb0*/  LOP3.LUT R68, R68, 0x10, RZ, 0x3c, !PT ;  /* 0x0000001044447812 */ /* 0x000fca00078e3cff */
[----:B------:R-:W-:Y:S04]  /*16fc0*/  STS.U8 [R68+UR9+0x4080], R33 ;  /* 0x0040802144007988 */ /* 0x000fe80008000009 */
[----:B------:R-:W-:Y:S01]  /*16fd0*/  STS.U8 [R68+UR9+0x4480], R32 ;  /* 0x0044802044007988 */ /* 0x000fe20008000009 */
[----:B--2---:R-:W-:-:S05]  /*16fe0*/  IADD3 R71, P2, PT, R4, R71, RZ ;  /* 0x0000004704477210 */ /* 0x004fca0007f5e0ff */
[----:B------:R-:W-:Y:S01]  /*16ff0*/  STL [R1+0x3c4], R71 ;  /* 0x0003c44701007387 */ /* 0x000fe20000100800 */
[----:B-1----:R-:W-:Y:S02]  /*17000*/  @!P1 IMAD.MOV.U32 R30, RZ, RZ, R71 ;  /* 0x000000ffff1e9224 */ /* 0x002fe400078e0047 */
[----:B---3--:R-:W-:-:S04]  /*17010*/  IMAD.X R77, R88, 0x1, R77, P2 ;  /* 0x00000001584d7824 */ /* 0x008fc800010e064d */
[----:B------:R-:W-:Y:S01]  /*17020*/  @!P1 IMAD.MOV.U32 R31, RZ, RZ, R77 ;  /* 0x000000ffff1f9224 */ /* 0x000fe200078e004d */
[----:B------:R0:W-:Y:S04]  /*17030*/  STL [R1+0x1f4], R77 ;  /* 0x0001f44d01007387 */ /* 0x0001e80000100800 */
[----:B------:R1:W2:Y:S04]  /*17040*/  @!P1 LDG.E.U8 R29, desc[UR18][R30.64] ;  /* 0x000000121e1d9981 */ /* 0x0002a8000c1e1100 */
[----:B0-----:R-:W3:Y:S04]  /*17050*/  LDL.LU R77, [R1+0x28c] ;  /* 0x00028c00014d7983 */ /* 0x001ee80000300800 */
[----:B------:R-:W2:Y:S01]  /*17060*/  LDL.LU R71, [R1+0x290] ;  /* 0x0002900001477983 */ /* 0x000ea20000300800 */
[----:B----4-:R-:W-:-:S02]  /*17070*/  IADD3 R72, P2, PT, R4, R72, RZ ;  /* 0x0000004804487210 */ /* 0x010fc40007f5e0ff */
[----:B-1----:R-:W-:-:S03]  /*17080*/  PRMT R30, RZ, 0x7610, R30 ;  /* 0x00007610ff1e7816 */ /* 0x002fc6000000001e */
[----:B------:R0:W-:Y:S01]  /*17090*/  STL [R1+0x210], R72 ;  /* 0x0002104801007387 */ /* 0x0001e20000100800 */
[----:B------:R-:W-:Y:S02]  /*170a0*/  @!P1 IMAD.MOV.U32 R32, RZ, RZ, R72 ;  /* 0x000000ffff209224 */ /* 0x000fe400078e0048 */
[----:B------:R-:W-:-:S04]  /*170b0*/  IMAD.X R78, R88, 0x1, R78, P2 ;  /* 0x00000001584e7824 */ /* 0x000fc800010e064e */
[----:B------:R-:W-:Y:S01]  /*170c0*/  @!P1 IMAD.MOV.U32 R33, RZ, RZ, R78 ;  /* 0x000000ffff219224 */ /* 0x000fe200078e004e */
[----:B------:R-:W-:Y:S04]  /*170d0*/  STL [R1+0x1f0], R78 ;  /* 0x0001f04e01007387 */ /* 0x000fe80000100800 */
[----:B0-----:R-:W4:Y:S01]  /*170e0*/  LDL.LU R72, [R1+0x2d0] ;  /* 0x0002d00001487983 */ /* 0x001f220000300800 */
[----:B------:R-:W-:-:S03]  /*170f0*/  IADD3 R0, P2, PT, R4, R0, RZ ;  /* 0x0000000004007210 */ /* 0x000fc60007f5e0ff */
[----:B------:R0:W4:Y:S02]  /*17100*/  @!P1 LDG.E.U8 R30, desc[UR18][R32.64] ;  /* 0x00000012201e9981 */ /* 0x000124000c1e1100 */
[----:B------:R-:W-:Y:S02]  /*17110*/  IMAD.X R76, R88, 0x1, R76, P2 ;  /* 0x00000001584c7824 */ /* 0x000fe400010e064c */
[----:B------:R-:W-:Y:S04]  /*17120*/  STL [R1+0x250], R0 ;  /* 0x0002500001007387 */ /* 0x000fe80000100800 */
[----:B------:R1:W-:Y:S01]  /*17130*/  STL [R1+0x24c], R76 ;  /* 0x00024c4c01007387 */ /* 0x0003e20000100800 */
[----:B0-----:R-:W-:-:S03]  /*17140*/  @!P1 IMAD.MOV.U32 R33, RZ, RZ, R76 ;  /* 0x000000ffff219224 */ /* 0x001fc600078e004c */
[----:B-1----:R-:W4:Y:S01]  /*17150*/  LDL.LU R76, [R1+0x2cc] ;  /* 0x0002cc00014c7983 */ /* 0x002f220000300800 */
[----:B------:R-:W-:Y:S01]  /*17160*/  PRMT R31, RZ, 0x7610, R31 ;  /* 0x00007610ff1f7816 */ /* 0x000fe2000000001f */
[----:B------:R-:W-:Y:S02]  /*17170*/  @!P1 IMAD.MOV.U32 R32, RZ, RZ, R0 ;  /* 0x000000ffff209224 */ /* 0x000fe400078e0000 */
[----:B------:R-:W4:Y:S04]  /*17180*/  LDL.LU R0, [R1+0x310] ;  /* 0x0003100001007983 */ /* 0x000f280000300800 */
[----:B------:R-:W-:Y:S04]  /*17190*/  STS.U8 [R68+UR9+0x4880], R35 ;  /* 0x0048802344007988 */ /* 0x000fe80008000009 */
[----:B------:R0:W4:Y:S04]  /*171a0*/  @!P1 LDG.E.U8 R31, desc[UR18][R32.64] ;  /* 0x00000012201f9981 */ /* 0x000128000c1e1100 */
[----:B------:R1:W-:Y:S01]  /*171b0*/  STS.U8 [R68+UR9+0x4c80], R34 ;  /* 0x004c802244007988 */ /* 0x0003e20008000009 */
[----:B0-----:R-:W-:-:S02]  /*171c0*/  PRMT R32, RZ, 0x7610, R32 ;  /* 0x00007610ff207816 */ /* 0x001fc40000000020 */
[----:B--2---:R-:W-:-:S05]  /*171d0*/  IADD3 R71, P2, PT, R4, R71, RZ ;  /* 0x0000004704477210 */ /* 0x004fca0007f5e0ff */
[----:B---3--:R-:W-:Y:S01]  /*171e0*/  IMAD.X R77, R88, 0x1, R77, P2 ;  /* 0x00000001584d7824 */ /* 0x008fe200010e064d */
[----:B------:R-:W-:Y:S01]  /*171f0*/  STL [R1+0x290], R71 ;  /* 0x0002904701007387 */ /* 0x000fe20000100800 */
[----:B-1----:R-:W-:Y:S02]  /*17200*/  @!P1 IMAD.MOV.U32 R34, RZ, RZ, R71 ;  /* 0x000000ffff229224 */ /* 0x002fe400078e0047 */
[----:B------:R-:W-:Y:S01]  /*17210*/  @!P1 IMAD.MOV.U32 R35, RZ, RZ, R77 ;  /* 0x000000ffff239224 */ /* 0x000fe200078e004d */
[----:B------:R0:W-:Y:S04]  /*17220*/  STL [R1+0x28c], R77 ;  /* 0x00028c4d01007387 */ /* 0x0001e80000100800 */
[----:B------:R1:W2:Y:S04]  /*17230*/  @!P1 LDG.E.U8 R32, desc[UR18][R34.64] ;  /* 0x0000001222209981 */ /* 0x0002a8000c1e1100 */
[----:B0-----:R-:W3:Y:S01]  /*17240*/  LDL.LU R77, [R1+0x30c] ;  /* 0x00030c00014d7983 */ /* 0x001ee20000300800 */
[----:B----4-:R-:W-:-:S03]  /*17250*/  IADD3 R72, P2, PT, R4, R72, RZ ;  /* 0x0000004804487210 */ /* 0x010fc60007f5e0ff */
[----:B------:R-:W4:Y:S04]  /*17260*/  LDL.LU R78, [R1+0x34c] ;  /* 0x00034c00014e7983 */ /* 0x000f280000300800 */
[----:B------:R-:W2:Y:S01]  /*17270*/  LDL.LU R71, [R1+0x350] ;  /* 0x0003500001477983 */ /* 0x000ea20000300800 */
        /* <DEDUP_REMOVED lines=10> */
[----:B------:R-:W-:Y:S04]  /*17320*/  STL [R1+0x310], R0 ;  /* 0x0003100001007387 */ /* 0x000fe80000100800 */
[----:B------:R0:W-:Y:S04]  /*17330*/  STS.U8 [R68+UR9+0x5480], R36 ;  /* 0x0054802444007988 */ /* 0x0001e80008000009 */
[----:B------:R1:W4:Y:S01]  /*17340*/  @!P1 LDG.E.U8 R33, desc[UR18][R34.64] ;  /* 0x0000001222219981 */ /* 0x000322000c1e1100 */
[----:B0-----:R-:W-:Y:S01]  /*17350*/  @!P1 IMAD.MOV.U32 R36, RZ, RZ, R0 ;  /* 0x000000ffff249224 */ /* 0x001fe200078e0000 */
[----:B-1----:R-:W-:-:S02]  /*17360*/  PRMT R34, RZ, 0x7610, R34 ;  /* 0x00007610ff227816 */ /* 0x002fc40000000022 */
[----:B------:R-:W-:Y:S01]  /*17370*/  STS.U8 [R68+UR9+0x5880], R39 ;  /* 0x0058802744007988 */ /* 0x000fe20008000009 */
[----:B---3--:R-:W-:-:S04]  /*17380*/  IMAD.X R77, R88, 0x1, R77, P2 ;  /* 0x00000001584d7824 */ /* 0x008fc800010e064d */
[----:B------:R-:W-:Y:S01]  /*17390*/  @!P1 IMAD.MOV.U32 R37, RZ, RZ, R77 ;  /* 0x000000ffff259224 */ /* 0x000fe200078e004d */
[----:B------:R0:W-:Y:S01]  /*173a0*/  STL [R1+0x30c], R77 ;  /* 0x00030c4d01007387 */ /* 0x0001e20000100800 */
[----:B--2---:R-:W-:-:S03]  /*173b0*/  IADD3 R71, P2, PT, R4, R71, RZ ;  /* 0x0000004704477210 */ /* 0x004fc60007f5e0ff */
[----:B------:R1:W2:Y:S02]  /*173c0*/  @!P1 LDG.E.U8 R34, desc[UR18][R36.64] ;  /* 0x0000001224229981 */ /* 0x0002a4000c1e1100 */
[----:B----4-:R-:W-:Y:S02]  /*173d0*/  IMAD.X R78, R88, 0x1, R78, P2 ;  /* 0x00000001584e7824 */ /* 0x010fe400010e064e */
[----:B0-----:R-:W3:Y:S04]  /*173e0*/  LDL.LU R77, [R1+0x1fc] ;  /* 0x0001fc00014d7983 */ /* 0x001ee80000300800 */
[----:B------:R-:W4:Y:S01]  /*173f0*/  LDL.LU R0, [R1+0x3c8] ;  /* 0x0003c80001007983 */ /* 0x000f220000300800 */
[----:B-1----:R-:W-:-:S03]  /*17400*/  @!P1 IMAD.MOV.U32 R36, RZ, RZ, R71 ;  /* 0x000000ffff249224 */ /* 0x002fc600078e0047 */
[----:B------:R0:W-:Y:S04]  /*17410*/  STL [R1+0x350], R71 ;  /* 0x0003504701007387 */ /* 0x0001e80000100800 */
[----:B------:R-:W-:Y:S04]  /*17420*/  STL [R1+0x34c], R78 ;  /* 0x00034c4e01007387 */ /* 0x000fe80000100800 */
[----:B0-----:R-:W2:Y:S01]  /*17430*/  LDL.LU R71, [R1+0x218] ;  /* 0x0002180001477983 */ /* 0x001ea20000300800 */
[----:B------:R-:W-:-:S05]  /*17440*/  IADD3 R72, P2, PT, R4, R72, RZ ;  /* 0x0000004804487210 */ /* 0x000fca0007f5e0ff */
[----:B------:R-:W-:Y:S01]  /*17450*/  IMAD.X R76, R88, 0x1, R76, P2 ;  /* 0x00000001584c7824 */ /* 0x000fe200010e064c */
[----:B------:R-:W-:Y:S03]  /*17460*/  STL [R1+0x390], R72 ;  /* 0x0003904801007387 */ /* 0x000fe60000100800 */
[----:B------:R-:W-:Y:S01]  /*17470*/  @!P1 IMAD.MOV.U32 R39, RZ, RZ, R76 ;  /* 0x000000ffff279224 */ /* 0x000fe200078e004c */
[----:B------:R0:W-:Y:S04]  /*17480*/  STL [R1+0x38c], R76 ;  /* 0x00038c4c01007387 */ /* 0x0001e80000100800 */
[----:B0-----:R-:W2:Y:S01]  /*17490*/  LDL.LU R76, [R1+0x214] ;  /* 0x00021400014c7983 */ /* 0x001ea20000300800 */
[----:B------:R-:W-:Y:S01]  /*174a0*/  PRMT R35, RZ, 0x7610, R35 ;  /* 0x00007610ff237816 */ /* 0x000fe20000000023 */
[----:B------:R-:W-:-:S02]  /*174b0*/  @!P1 IMAD.MOV.U32 R37, RZ, RZ, R78 ;  /* 0x000000ffff259224 */ /* 0x000fc400078e004e */
[----:B------:R0:W-:Y:S04]  /*174c0*/  STS.U8 [R68+UR9+0x5c80], R38 ;  /* 0x005c802644007988 */ /* 0x0001e80008000009 */
[----:B------:R1:W2:Y:S01]  /*174d0*/  @!P1 LDG.E.U8 R35, desc[UR18][R36.64] ;  /* 0x0000001224239981 */ /* 0x0002a2000c1e1100 */
[----:B0-----:R-:W-:-:S03]  /*174e0*/  @!P1 IMAD.MOV.U32 R38, RZ, RZ, R72 ;  /* 0x000000ffff269224 */ /* 0x001fc600078e0048 */
[----:B------:R-:W2:Y:S01]  /*174f0*/  LDL.LU R72, [R1+0x258] ;  /* 0x0002580001487983 */ /* 0x000ea20000300800 */
[----:B-1----:R-:W-:-:S06]  /*17500*/  PRMT R36, RZ, 0x7610, R36 ;  /* 0x00007610ff247816 */ /* 0x002fcc0000000024 */
[----:B------:R0:W2:Y:S04]  /*17510*/  @!P1 LDG.E.U8 R36, desc[UR18][R38.64] ;  /* 0x0000001226249981 */ /* 0x0000a8000c1e1100 */
[----:B------:R-:W-:Y:S04]  /*17520*/  STS.U8 [R68+UR9+0x6080], R41 ;  /* 0x0060802944007988 */ /* 0x000fe80008000009 */
[----:B------:R-:W-:Y:S01]  /*17530*/  STS.U8 [R68+UR9+0x6480], R40 ;  /* 0x0064802844007988 */ /* 0x000fe20008000009 */
[----:B----4-:R-:W-:-:S05]  /*17540*/  IADD3 R0, P2, PT, R4, R0, RZ ;  /* 0x0000000004007210 */ /* 0x010fca0007f5e0ff */
[----:B---3--:R-:W-:Y:S01]  /*17550*/  IMAD.X R77, R88, 0x1, R77, P2 ;  /* 0x00000001584d7824 */ /* 0x008fe200010e064d */
[----:B------:R-:W-:Y:S03]  /*17560*/  STL [R1+0x3c8], R0 ;  /* 0x0003c80001007387 */ /* 0x000fe60000100800 */
[----:B0-----:R-:W-:Y:S01]  /*17570*/  @!P1 IMAD.MOV.U32 R39, RZ, RZ, R77 ;  /* 0x000000ffff279224 */ /* 0x001fe200078e004d */
[----:B------:R0:W-:Y:S01]  /*17580*/  STL [R1+0x1fc], R77 ;  /* 0x0001fc4d01007387 */ /* 0x0001e20000100800 */
[----:B--2---:R-:W-:Y:S01]  /*17590*/  IADD3 R71, P2, PT, R4, R71, RZ ;  /* 0x0000004704477210 */ /* 0x004fe20007f5e0ff */
[----:B------:R-:W-:Y:S02]  /*175a0*/  @!P1 IMAD.MOV.U32 R38, RZ, RZ, R0 ;  /* 0x000000ffff269224 */ /* 0x000fe400078e0000 */
[----:B0-----:R-:W2:Y:S04]  /*175b0*/  LDL.LU R77, [R1+0x254] ;  /* 0x00025400014d7983 */ /* 0x001ea80000300800 */
[----:B------:R-:W3:Y:S04]  /*175c0*/  LDL.LU R78, [R1+0x294] ;  /* 0x00029400014e7983 */ /* 0x000ee80000300800 */
[----:B------:R-:W4:Y:S01]  /*175d0*/  LDL.LU R0, [R1+0x298] ;  /* 0x0002980001007983 */ /* 0x000f220000300800 */
[----:B------:R-:W-:-:S03]  /*175e0*/  @!P1 IMAD.MOV.U32 R40, RZ, RZ, R71 ;  /* 0x000000ffff289224 */ /* 0x000fc600078e0047 */
[----:B------:R-:W-:Y:S01]  /*175f0*/  STL [R1+0x218], R71 ;  /* 0x0002184701007387 */ /* 0x000fe20000100800 */
[----:B------:R-:W-:-:S04]  /*17600*/  IMAD.X R76, R88, 0x1, R76, P2 ;  /* 0x00000001584c7824 */ /* 0x000fc800010e064c */
[----:B------:R-:W-:Y:S01]  /*17610*/  @!P1 IMAD.MOV.U32 R41, RZ, RZ, R76 ;  /* 0x000000ffff299224 */ /* 0x000fe200078e004c */
[----:B------:R0:W-:Y:S04]  /*17620*/  STL [R1+0x214], R76 ;  /* 0x0002144c01007387 */ /* 0x0001e80000100800 */
[----:B0-----:R-:W3:Y:S04]  /*17630*/  LDL.LU R76, [R1+0x2d4] ;  /* 0x0002d400014c7983 */ /* 0x001ee80000300800 */
[----:B------:R-:W3:Y:S01]  /*17640*/  LDL.LU R71, [R1+0x2d8] ;  /* 0x0002d80001477983 */ /* 0x000ee20000300800 */
[----:B------:R-:W-:-:S02]  /*17650*/  PRMT R37, RZ, 0x7610, R37 ;  /* 0x00007610ff257816 */ /* 0x000fc40000000025 */
[----:B------:R-:W-:-:S04]  /*17660*/  IADD3 R72, P2, PT, R4, R72, RZ ;  /* 0x0000004804487210 */ /* 0x000fc80007f5e0ff */
[----:B------:R0:W3:Y:S04]  /*17670*/  @!P1 LDG.E.U8 R37, desc[UR18][R38.64] ;  /* 0x0000001226259981 */ /* 0x0000e8000c1e1100 */
[----:B------:R-:W-:Y:S01]  /*17680*/  STL [R1+0x258], R72 ;  /* 0x0002584801007387 */ /* 0x000fe20000100800 */
[----:B0-----:R-:W-:Y:S02]  /*17690*/  PRMT R38, RZ, 0x7610, R38 ;  /* 0x00007610ff267816 */ /* 0x001fe40000000026 */
[----:B------:R-:W-:-:S04]  /*176a0*/  PRMT R39, RZ, 0x7610, R39 ;  /* 0x00007610ff277816 */ /* 0x000fc80000000027 */
[----:B------:R0:W3:Y:S04]  /*176b0*/  @!P1 LDG.E.U8 R38, desc[UR18][R40.64] ;  /* 0x0000001228269981 */ /* 0x0000e8000c1e1100 */
[----:B------:R-:W-:Y:S01]  /*176c0*/  STS.U8 [R68+UR9+0x6880], R43 ;  /* 0x0068802b44007988 */ /* 0x000fe20008000009 */
[----:B0-----:R-:W-:-:S03]  /*176d0*/  @!P1 IMAD.MOV.U32 R40, RZ, RZ, R72 ;  /* 0x000000ffff289224 */ /* 0x001fc600078e0048 */
[----:B------:R-:W-:Y:S01]  /*176e0*/  STS.U8 [R68+UR9+0x6c80], R42 ;  /* 0x006c802a44007988 */ /* 0x000fe20008000009 */
[----:B--2---:R-:W-:-:S04]  /*176f0*/  IMAD.X R77, R88, 0x1, R77, P2 ;  /* 0x00000001584d7824 */ /* 0x004fc800010e064d */
[----:B------:R-:W-:Y:S01]  /*17700*/  @!P1 IMAD.MOV.U32 R41, RZ, RZ, R77 ;  /* 0x000000ffff299224 */ /* 0x000fe200078e004d */
[----:B------:R0:W-:Y:S01]  /*17710*/  STL [R1+0x254], R77 ;  /* 0x0002544d01007387 */ /* 0x0001e20000100800 */
[----:B----4-:R-:W-:-:S03]  /*17720*/  IADD3 R0, P2, PT, R4, R0, RZ ;  /* 0x0000000004007210 */ /* 0x010fc60007f5e0ff */
[----:B------:R1:W2:Y:S02]  /*17730*/  @!P1 LDG.E.U8 R39, desc[UR18][R40.64] ;  /* 0x0000001228279981 */ /* 0x0002a4000c1e1100 */
[----:B---3--:R-:W-:Y:S02]  /*17740*/  IMAD.X R78, R88, 0x1, R78, P2 ;  /* 0x00000001584e7824 */ /* 0x008fe400010e064e */
[----:B0-----:R-:W3:Y:S04]  /*17750*/  LDL.LU R77, [R1+0x314] ;  /* 0x00031400014d7983 */ /* 0x001ee80000300800 */
[----:B------:R-:W4:Y:S01]  /*17760*/  LDL.LU R72, [R1+0x318] ;  /* 0x0003180001487983 */ /* 0x000f220000300800 */
[----:B-1----:R-:W-:Y:S01]  /*17770*/  PRMT R40, RZ, 0x7610, R40 ;  /* 0x00007610ff287816 */ /* 0x002fe20000000028 */
[----:B------:R-:W-:-:S02]  /*17780*/  @!P1 IMAD.MOV.U32 R42, RZ, RZ, R0 ;  /* 0x000000ffff2a9224 */ /* 0x000fc400078e0000 */
[----:B------:R0:W-:Y:S01]  /*17790*/  STL [R1+0x298], R0 ;  /* 0x0002980001007387 */ /* 0x0001e20000100800 */
[----:B------:R-:W-:-:S03]  /*177a0*/  @!P1 IMAD.MOV.U32 R43, RZ, RZ, R78 ;  /* 0x000000ffff2b9224 */ /* 0x000fc600078e004e */
[----:B------:R-:W-:Y:S04]  /*177b0*/  STL [R1+0x294], R78 ;  /* 0x0002944e01007387 */ /* 0x000fe80000100800 */
[----:B------:R1:W2:Y:S04]  /*177c0*/  @!P1 LDG.E.U8 R40, desc[UR18][R42.64] ;  /* 0x000000122a289981 */ /* 0x0002a8000c1e1100 */
[----:B0-----:R-:W2:Y:S01]  /*177d0*/  LDL.LU R0, [R1+0x358] ;  /* 0x0003580001007983 */ /* 0x001ea20000300800 */
[----:B------:R-:W-:-:S05]  /*177e0*/  IADD3 R71, P2, PT, R4, R71, RZ ;  /* 0x0000004704477210 */ /* 0x000fca0007f5e0ff */
[----:B------:R-:W-:Y:S01]  /*177f0*/  IMAD.X R76, R88, 0x1, R76, P2 ;  /* 0x00000001584c7824 */ /* 0x000fe200010e064c */
[----:B------:R-:W-:Y:S03]  /*17800*/  STL [R1+0x2d8], R71 ;  /* 0x0002d84701007387 */ /* 0x000fe60000100800 */
[----:B-1----:R-:W-:Y:S01]  /*17810*/  @!P1 IMAD.MOV.U32 R43, RZ, RZ, R76 ;  /* 0x000000ffff2b9224 */ /* 0x002fe200078e004c */
[----:B------:R0:W-:Y:S04]  /*17820*/  STL [R1+0x2d4], R76 ;  /* 0x0002d44c01007387 */ /* 0x0001e80000100800 */
[----:B0-----:R-:W2:Y:S01]  /*17830*/  LDL.LU R76, [R1+0x354] ;  /* 0x00035400014c7983 */ /* 0x001ea20000300800 */
[----:B------:R-:W-:Y:S01]  /*17840*/  PRMT R41, RZ, 0x7610, R41 ;  /* 0x00007610ff297816 */ /* 0x000fe20000000029 */
[----:B------:R-:W-:-:S02]  /*17850*/  @!P1 IMAD.MOV.U32 R42, RZ, RZ, R71 ;  /* 0x000000ffff2a9224 */ /* 0x000fc400078e0047 */
[----:B------:R-:W2:Y:S04]  /*17860*/  LDL.LU R71, [R1+0x398] ;  /* 0x0003980001477983 */ /* 0x000ea80000300800 */
[----:B------:R-:W-:Y:S04]  /*17870*/  STS.U8 [R68+UR9+0x7080], R45 ;  /* 0x0070802d44007988 */ /* 0x000fe80008000009 */
[----:B------:R0:W2:Y:S04]  /*17880*/  @!P1 LDG.E.U8 R41, desc[UR18][R42.64] ;  /* 0x000000122a299981 */ /* 0x0000a8000c1e1100 */
[----:B------:R1:W-:Y:S01]  /*17890*/  STS.U8 [R68+UR9+0x7480], R44 ;  /* 0x0074802c44007988 */ /* 0x0003e20008000009 */
[----:B0-----:R-:W-:-:S02]  /*178a0*/  PRMT R42, RZ, 0x7610, R42 ;  /* 0x00007610ff2a7816 */ /* 0x001fc4000000002a */
[----:B----4-:R-:W-:-:S05]  /*178b0*/  IADD3 R72, P2, PT, R4, R72, RZ ;  /* 0x0000004804487210 */ /* 0x010fca0007f5e0ff */
[----:B---3--:R-:W-:Y:S01]  /*178c0*/  IMAD.X R77, R88, 0x1, R77, P2 ;  /* 0x00000001584d7824 */ /* 0x008fe200010e064d */
[----:B------:R-:W-:Y:S01]  /*178d0*/  STL [R1+0x318], R72 ;  /* 0x0003184801007387 */ /* 0x000fe20000100800 */
[----:B-1----:R-:W-:Y:S02]  /*178e0*/  @!P1 IMAD.MOV.U32 R44, RZ, RZ, R72 ;  /* 0x000000ffff2c9224 */ /* 0x002fe400078e0048 */
[----:B------:R-:W-:Y:S01]  /*178f0*/  @!P1 IMAD.MOV.U32 R45, RZ, RZ, R77 ;  /* 0x000000ffff2d9224 */ /* 0x000fe200078e004d */
[----:B------:R0:W-:Y:S04]  /*17900*/  STL [R1+0x314], R77 ;  /* 0x0003144d01007387 */ /* 0x0001e80000100800 */
[----:B------:R-:W3:Y:S01]  /*17910*/  LDL.LU R78, [R1+0x394] ;  /* 0x00039400014e7983 */ /* 0x000ee20000300800 */
[----:B--2---:R-:W-:-:S03]  /*17920*/  IADD3 R0, P2, PT, R4, R0, RZ ;  /* 0x0000000004007210 */ /* 0x004fc60007f5e0ff */
[----:B------:R1:W2:Y:S04]  /*17930*/  @!P1 LDG.E.U8 R42, desc[UR18][R44.64] ;  /* 0x000000122c2a9981 */ /* 0x0002a8000c1e1100 */
[----:B0-----:R-:W4:Y:S04]  /*17940*/  LDL.LU R77, [R1+0x200] ;  /* 0x00020000014d7983 */ /* 0x001f280000300800 */
[----:B------:R-:W2:Y:S01]  /*17950*/  LDL.LU R72, [R1+0x3cc] ;  /* 0x0003cc0001487983 */ /* 0x000ea20000300800 */
[----:B-1----:R-:W-:-:S03]  /*17960*/  @!P1 IMAD.MOV.U32 R44, RZ, RZ, R0 ;  /* 0x000000ffff2c9224 */ /* 0x002fc600078e0000 */
[----:B------:R0:W-:Y:S01]  /*17970*/  STL [R1+0x358], R0 ;  /* 0x0003580001007387 */ /* 0x0001e20000100800 */
[----:B------:R-:W-:-:S05]  /*17980*/  IMAD.X R76, R88, 0x1, R76, P2 ;  /* 0x00000001584c7824 */ /* 0x000fca00010e064c */
[----:B------:R1:W-:Y:S04]  /*17990*/  STL [R1+0x354], R76 ;  /* 0x0003544c01007387 */ /* 0x0003e80000100800 */
[----:B0-----:R-:W4:Y:S01]  /*179a0*/  LDL.LU R0, [R1+0x220] ;  /* 0x0002200001007983 */ /* 0x001f220000300800 */
[----:B------:R-:W-:-:S03]  /*179b0*/  @!P1 IMAD.MOV.U32 R45, RZ, RZ, R76 ;  /* 0x000000ffff2d9224 */ /* 0x000fc600078e004c */
[----:B-1----:R-:W4:Y:S01]  /*179c0*/  LDL.LU R76, [R1+0x21c] ;  /* 0x00021c00014c7983 */ /* 0x002f220000300800 */
[----:B------:R-:W-:Y:S02]  /*179d0*/  IADD3 R71, P2, PT, R4, R71, RZ ;  /* 0x0000004704477210 */ /* 0x000fe40007f5e0ff */
[----:B------:R-:W-:Y:S01]  /*179e0*/  PRMT R43, RZ, 0x7610, R43 ;  /* 0x00007610ff2b7816 */ /* 0x000fe2000000002b */
[----:B------:R-:W-:Y:S04]  /*179f0*/  STS.U8 [R68+UR9+0x7880], R47 ;  /* 0x0078802f44007988 */ /* 0x000fe80008000009 */
[----:B------:R0:W-:Y:S04]  /*17a00*/  STS.U8 [R68+UR9+0x7c80], R46 ;  /* 0x007c802e44007988 */ /* 0x0001e80008000009 */
[----:B------:R1:W4:Y:S04]  /*17a10*/  @!P1 LDG.E.U8 R43, desc[UR18][R44.64] ;  /* 0x000000122c2b9981 */ /* 0x000328000c1e1100 */
[----:B------:R3:W-:Y:S01]  /*17a20*/  STL [R1+0x398], R71 ;  /* 0x0003984701007387 */ /* 0x0007e20000100800 */
[----:B0-----:R-:W-:Y:S01]  /*17a30*/  @!P1 IMAD.MOV.U32 R46, RZ, RZ, R71 ;  /* 0x000000ffff2e9224 */ /* 0x001fe200078e0047 */
[----:B-1----:R-:W-:-:S02]  /*17a40*/  PRMT R44, RZ, 0x7610, R44 ;  /* 0x00007610ff2c7816 */ /* 0x002fc4000000002c */
[----:B------:R-:W-:Y:S01]  /*17a50*/  PRMT R45, RZ, 0x7610, R45 ;  /* 0x00007610ff2d7816 */ /* 0x000fe2000000002d */
[----:B---3--:R-:W-:-:S04]  /*17a60*/  IMAD.X R78, R88, 0x1, R78, P2 ;  /* 0x00000001584e7824 */ /* 0x008fc800010e064e */
[----:B------:R-:W-:Y:S01]  /*17a70*/  @!P1 IMAD.MOV.U32 R47, RZ, RZ, R78 ;  /* 0x000000ffff2f9224 */ /* 0x000fe200078e004e */
[----:B------:R-:W-:Y:S04]  /*17a80*/  STL [R1+0x394], R78 ;  /* 0x0003944e01007387 */ /* 0x000fe80000100800 */
[----:B------:R-:W3:Y:S01]  /*17a90*/  LDL.LU R71, [R1+0x260] ;  /* 0x0002600001477983 */ /* 0x000ee20000300800 */
[----:B--2---:R-:W-:-:S03]  /*17aa0*/  IADD3 R72, P2, PT, R4, R72, RZ ;  /* 0x0000004804487210 */ /* 0x004fc60007f5e0ff */
[----:B------:R0:W2:Y:S02]  /*17ab0*/  @!P1 LDG.E.U8 R44, desc[UR18][R46.64] ;  /* 0x000000122e2c9981 */ /* 0x0000a4000c1e1100 */
[----:B----4-:R-:W-:Y:S02]  /*17ac0*/  IMAD.X R77, R88, 0x1, R77, P2 ;  /* 0x00000001584d7824 */ /* 0x010fe400010e064d */
[----:B------:R-:W-:Y:S04]  /*17ad0*/  STL [R1+0x3cc], R72 ;  /* 0x0003cc4801007387 */ /* 0x000fe80000100800 */
[----:B------:R1:W-:Y:S01]  /*17ae0*/  STL [R1+0x200], R77 ;  /* 0x0002004d01007387 */ /* 0x0003e20000100800 */
[----:B0-----:R-:W-:Y:S02]  /*17af0*/  @!P1 IMAD.MOV.U32 R46, RZ, RZ, R72 ;  /* 0x000000ffff2e9224 */ /* 0x001fe400078e0048 */
[----:B------:R-:W-:-:S05]  /*17b00*/  @!P1 IMAD.MOV.U32 R47, RZ, RZ, R77 ;  /* 0x000000ffff2f9224 */ /* 0x000fca00078e004d */
[----:B------:R0:W4:Y:S04]  /*17b10*/  @!P1 LDG.E.U8 R45, desc[UR18][R46.64] ;  /* 0x000000122e2d9981 */ /* 0x000128000c1e1100 */
[----:B-1----:R-:W2:Y:S04]  /*17b20*/  LDL.LU R77, [R1+0x25c] ;  /* 0x00025c00014d7983 */ /* 0x002ea80000300800 */
[----:B------:R-:W4:Y:S01]  /*17b30*/  LDL.LU R72, [R1+0x2a0] ;  /* 0x0002a00001487983 */ /* 0x000f220000300800 */
[----:B------:R-:W-:-:S05]  /*17b40*/  IADD3 R0, P2, PT, R4, R0, RZ ;  /* 0x0000000004007210 */ /* 0x000fca0007f5e0ff */
[----:B------:R-:W-:Y:S01]  /*17b50*/  IMAD.X R76, R88, 0x1, R76, P2 ;  /* 0x00000001584c7824 */ /* 0x000fe200010e064c */
[----:B------:R-:W-:Y:S03]  /*17b60*/  STL [R1+0x220], R0 ;  /* 0x0002200001007387 */ /* 0x000fe60000100800 */
[----:B0-----:R-:W-:Y:S01]  /*17b70*/  @!P1 IMAD.MOV.U32 R47, RZ, RZ, R76 ;  /* 0x000000ffff2f9224 */ /* 0x001fe200078e004c */
[----:B------:R0:W-:Y:S04]  /*17b80*/  STL [R1+0x21c], R76 ;  /* 0x00021c4c01007387 */ /* 0x0001e80000100800 */
[----:B0-----:R-:W4:Y:S01]  /*17b90*/  LDL.LU R76, [R1+0x29c] ;  /* 0x00029c00014c7983 */ /* 0x001f220000300800 */
[----:B------:R-:W0:Y:S01]  /*17ba0*/  S2R R68, SR_TID.X ;  /* 0x0000000000447919 */ /* 0x000e220000002100 */
[----:B------:R-:W-:-:S02]  /*17bb0*/  @!P1 IMAD.MOV.U32 R46, RZ, RZ, R0 ;  /* 0x000000ffff2e9224 */ /* 0x000fc400078e0000 */
[----:B------:R-:W4:Y:S04]  /*17bc0*/  LDL.LU R78, [R1+0x2dc] ;  /* 0x0002dc00014e7983 */ /* 0x000f280000300800 */
[----:B------:R-:W4:Y:S01]  /*17bd0*/  LDL.LU R0, [R1+0x2e0] ;  /* 0x0002e00001007983 */ /* 0x000f220000300800 */
[----:B0-----:R-:W-:-:S04]  /*17be0*/  LOP3.LUT R68, R68, 0x7f, RZ, 0xc0, !PT ;  /* 0x0000007f44447812 */ /* 0x001fc800078ec0ff */
[----:B------:R-:W-:-:S05]  /*17bf0*/  LOP3.LUT R68, R68, 0x20, RZ, 0x3c, !PT ;  /* 0x0000002044447812 */ /* 0x000fca00078e3cff */
[----:B------:R-:W-:Y:S04]  /*17c00*/  STS.U8 [R68+UR9+0x4100], R59 ;  /* 0x0041003b44007988 */ /* 0x000fe80008000009 */
[----:B------:R0:W-:Y:S04]  /*17c10*/  STS.U8 [R68+UR9+0x4500], R49 ;  /* 0x0045003144007988 */ /* 0x0001e80008000009 */
[----:B------:R1:W-:Y:S01]  /*17c20*/  STS.U8 [R68+UR9+0x4900], R50 ;  /* 0x0049003244007988 */ /* 0x0003e20008000009 */
[----:B0-----:R-:W-:Y:S02]  /*17c30*/  PRMT R49, RZ, 0x7610, R49 ;  /* 0x00007610ff317816 */ /* 0x001fe40000000031 */
[----:B-1----:R-:W-:-:S04]  /*17c40*/  PRMT R50, RZ, 0x7610, R50 ;  /* 0x00007610ff327816 */ /* 0x002fc80000000032 */
[----:B------:R0:W4:Y:S01]  /*17c50*/  @!P1 LDG.E.U8 R49, desc[UR18][R46.64] ;  /* 0x000000122e319981 */ /* 0x000122000c1e1100 */
[----:B---3--:R-:W-:-:S05]  /*17c60*/  IADD3 R71, P2, PT, R4, R71, RZ ;  /* 0x0000004704477210 */ /* 0x008fca0007f5e0ff */
[----:B------:R-:W-:Y:S01]  /*17c70*/  STL [R1+0x260], R71 ;  /* 0x0002604701007387 */ /* 0x000fe20000100800 */
[----:B0-----:R-:W-:Y:S02]  /*17c80*/  @!P1 IMAD.MOV.U32 R46, RZ, RZ, R71 ;  /* 0x000000ffff2e9224 */ /* 0x001fe400078e0047 */
[----:B--2---:R-:W-:Y:S01]  /*17c90*/  IMAD.X R77, R88, 0x1, R77, P2 ;  /* 0x00000001584d7824 */ /* 0x004fe200010e064d */
[----:B----4-:R-:W-:-:S04]  /*17ca0*/  IADD3 R72, P2, PT, R4, R72, RZ ;  /* 0x0000004804487210 */ /* 0x010fc80007f5e0ff */
[----:B------:R0:W-:Y:S01]  /*17cb0*/  STL [R1+0x25c], R77 ;  /* 0x00025c4d01007387 */ /* 0x0001e20000100800 */
[----:B------:R-:W-:-:S05]  /*17cc0*/  @!P1 IMAD.MOV.U32 R47, RZ, RZ, R77 ;  /* 0x000000ffff2f9224 */ /* 0x000fca00078e004d */
[----:B------:R1:W2:Y:S04]  /*17cd0*/  @!P1 LDG.E.U8 R50, desc[UR18][R46.64] ;  /* 0x000000122e329981 */ /* 0x0002a8000c1e1100 */
[----:B0-----:R-:W3:Y:S04]  /*17ce0*/  LDL.LU R77, [R1+0x31c] ;  /* 0x00031c00014d7983 */ /* 0x001ee80000300800 */
[----:B------:R-:W4:Y:S01]  /*17cf0*/  LDL.LU R71, [R1+0x320] ;  /* 0x0003200001477983 */ /* 0x000f220000300800 */
[----:B-1----:R-:W-:-:S03]  /*17d00*/  @!P1 IMAD.MOV.U32 R46, RZ, RZ, R72 ;  /* 0x000000ffff2e9224 */ /* 0x002fc600078e0048 */
[----:B------:R-:W-:Y:S01]  /*17d10*/  STL [R1+0x2a0], R72 ;  /* 0x0002a04801007387 */ /* 0x000fe20000100800 */
[----:B------:R-:W-:-:S04]  /*17d20*/  IMAD.X R76, R88, 0x1, R76, P2 ;  /* 0x00000001584c7824 */ /* 0x000fc800010e064c */
[----:B------:R-:W-:Y:S01]  /*17d30*/  @!P1 IMAD.MOV.U32 R47, RZ, RZ, R76 ;  /* 0x000000ffff2f9224 */ /* 0x000fe200078e004c */
[----:B------:R0:W-:Y:S04]  /*17d40*/  STL [R1+0x29c], R76 ;  /* 0x00029c4c01007387 */ /* 0x0001e80000100800 */
[----:B0-----:R-:W2:Y:S04]  /*17d50*/  LDL.LU R76, [R1+0x35c] ;  /* 0x00035c00014c7983 */ /* 0x001ea80000300800 */
[----:B------:R-:W2:Y:S01]  /*17d60*/  LDL.LU R72, [R1+0x360] ;  /* 0x0003600001487983 */ /* 0x000ea20000300800 */
[----:B------:R-:W-:-:S03]  /*17d70*/  IADD3 R0, P2, PT, R4, R0, RZ ;  /* 0x0000000004007210 */ /* 0x000fc60007f5e0ff */
[----:B------:R0:W-:Y:S02]  /*17d80*/  STS.U8 [R68+UR9+0x4d00], R51 ;  /* 0x004d003344007988 */ /* 0x0001e40008000009 */
[----:B------:R-:W-:Y:S02]  /*17d90*/  IMAD.X R78, R88, 0x1, R78, P2 ;  /* 0x00000001584e7824 */ /* 0x000fe400010e064e */
[----:B------:R1:W-:Y:S01]  /*17da0*/  STS.U8 [R68+UR9+0x5100], R52 ;  /* 0x0051003444007988 */ /* 0x0003e20008000009 */
[----:B0-----:R-:W-:-:S03]  /*17db0*/  PRMT R51, RZ, 0x7610, R51 ;  /* 0x00007610ff337816 */ /* 0x001fc60000000033 */
[----:B------:R0:W-:Y:S01]  /*17dc0*/  STL [R1+0x2e0], R0 ;  /* 0x0002e00001007387 */ /* 0x0001e20000100800 */
[----:B-1----:R-:W-:-:S03]  /*17dd0*/  PRMT R52, RZ, 0x7610, R52 ;  /* 0x00007610ff347816 */ /* 0x002fc60000000034 */
[----:B------:R1:W2:Y:S04]  /*17de0*/  @!P1 LDG.E.U8 R51, desc[UR18][R46.64] ;  /* 0x000000122e339981 */ /* 0x0002a8000c1e1100 */
[----:B------:R-:W-:Y:S01]  /*17df0*/  STL [R1+0x2dc], R78 ;  /* 0x0002dc4e01007387 */ /* 0x000fe20000100800 */
[----:B-1----:R-:W-:Y:S02]  /*17e00*/  @!P1 IMAD.MOV.U32 R46, RZ, RZ, R0 ;  /* 0x000000ffff2e9224 */ /* 0x002fe400078e0000 */
[----:B------:R-:W-:Y:S01]  /*17e10*/  @!P1 IMAD.MOV.U32 R47, RZ, RZ, R78 ;  /* 0x000000ffff2f9224 */ /* 0x000fe200078e004e */
[----:B0-----:R-:W2:Y:S04]  /*17e20*/  LDL.LU R0, [R1+0x3a0] ;  /* 0x0003a00001007983 */ /* 0x001ea80000300800 */
[----:B------:R0:W-:Y:S04]  /*17e30*/  STS.U8 [R68+UR9+0x5500], R53 ;  /* 0x0055003544007988 */ /* 0x0001e80008000009 */
[----:B------:R1:W2:Y:S01]  /*17e40*/  @!P1 LDG.E.U8 R52, desc[UR18][R46.64] ;  /* 0x000000122e349981 */ /* 0x0002a2000c1e1100 */
[----:B0-----:R-:W-:-:S02]  /*17e50*/  PRMT R53, RZ, 0x7610, R53 ;  /* 0x00007610ff357816 */ /* 0x001fc40000000035 */
[----:B----4-:R-:W-:-:S05]  /*17e60*/  IADD3 R71, P2, PT, R4, R71, RZ ;  /* 0x0000004704477210 */ /* 0x010fca0007f5e0ff */
[----:B---3--:R-:W-:Y:S01]  /*17e70*/  IMAD.X R77, R88, 0x1, R77, P2 ;  /* 0x00000001584d7824 */ /* 0x008fe200010e064d */
[----:B------:R-:W-:Y:S01]  /*17e80*/  STL [R1+0x320], R71 ;  /* 0x0003204701007387 */ /* 0x000fe20000100800 */
[----:B-1----:R-:W-:Y:S02]  /*17e90*/  @!P1 IMAD.MOV.U32 R46, RZ, RZ, R71 ;  /* 0x000000ffff2e9224 */ /* 0x002fe400078e0047 */
[----:B------:R-:W-:Y:S01]  /*17ea0*/  @!P1 IMAD.MOV.U32 R47, RZ, RZ, R77 ;  /* 0x000000ffff2f9224 */ /* 0x000fe200078e004d */
[----:B------:R0:W-:Y:S04]  /*17eb0*/  STL [R1+0x31c], R77 ;  /* 0x00031c4d01007387 */ /* 0x0001e80000100800 */
[----:B------:R1:W3:Y:S04]  /*17ec0*/  @!P1 LDG.E.U8 R53, desc[UR18][R46.64] ;  /* 0x000000122e359981 */ /* 0x0002e8000c1e1100 */
[----:B0-----:R-:W4:Y:S04]  /*17ed0*/  LDL.LU R77, [R1+0x39c] ;  /* 0x00039c00014d7983 */ /* 0x001f280000300800 */
[----:B------:R-:W3:Y:S01]  /*17ee0*/  LDL.LU R71, [R1+0x3d0] ;  /* 0x0003d00001477983 */ /* 0x000ee20000300800 */
[----:B--2---:R-:W-:-:S05]  /*17ef0*/  IADD3 R72, P2, PT, R4, R72, RZ ;  /* 0x0000004804487210 */ /* 0x004fca0007f5e0ff */
[----:B------:R-:W-:Y:S01]  /*17f00*/  IMAD.X R76, R88, 0x1, R76, P2 ;  /* 0x00000001584c7824 */ /* 0x000fe200010e064c */
[----:B------:R-:W-:Y:S03]  /*17f10*/  STL [R1+0x360], R72 ;  /* 0x0003604801007387 */ /* 0x000fe60000100800 */
[----:B-1----:R-:W-:Y:S01]  /*17f20*/  @!P1 IMAD.MOV.U32 R47, RZ, RZ, R76 ;  /* 0x000000ffff2f9224 */ /* 0x002fe200078e004c */
[----:B------:R0:W-:Y:S04]  /*17f30*/  STL [R1+0x35c], R76 ;  /* 0x00035c4c01007387 */ /* 0x0001e80000100800 */
[----:B0-----:R-:W2:Y:S01]  /*17f40*/  LDL.LU R76, [R1+0x204] ;  /* 0x00020400014c7983 */ /* 0x001ea20000300800 */
[----:B------:R-:W-:-:S03]  /*17f50*/  @!P1 IMAD.MOV.U32 R46, RZ, RZ, R72 ;  /* 0x000000ffff2e9224 */ /* 0x000fc600078e0048 */
[----:B------:R0:W-:Y:S04]  /*17f60*/  STS.U8 [R68+UR9+0x5900], R58 ;  /* 0x0059003a44007988 */ /* 0x0001e80008000009 */
[----:B------:R-:W2:Y:S04]  /*17f70*/  LDL.LU R78, [R1+0x224] ;  /* 0x00022400014e7983 */ /* 0x000ea80000300800 */
[----:B------:R-:W2:Y:S01]  /*17f80*/  LDL.LU R72, [R1+0x228] ;  /* 0x0002280001487983 */ /* 0x000ea20000300800 */
[----:B------:R-:W-:Y:S02]  /*17f90*/  IADD3 R0, P2, PT, R4, R0, RZ ;  /* 0x0000000004007210 */ /* 0x000fe40007f5e0ff */
[----:B0-----:R-:W-:Y:S01]  /*17fa0*/  PRMT R58, RZ, 0x7610, R58 ;  /* 0x00007610ff3a7816 */ /* 0x001fe2000000003a */
[----:B------:R0:W-:Y:S04]  /*17fb0*/  STS.U8 [R68+UR9+0x5d00], R57 ;  /* 0x005d003944007988 */ /* 0x0001e80008000009 */
[----:B------:R-:W-:Y:S04]  /*17fc0*/  STL [R1+0x3a0], R0 ;  /* 0x0003a00001007387 */ /* 0x000fe80000100800 */
[----:B------:R1:W2:Y:S01]  /*17fd0*/  @!P1 LDG.E.U8 R58, desc[UR18][R46.64] ;  /* 0x000000122e3a9981 */ /* 0x0002a2000c1e1100 */
[----:B0-----:R-:W-:Y:S01]  /*17fe0*/  PRMT R57, RZ, 0x7610, R57 ;  /* 0x00007610ff397816 */ /* 0x001fe20000000039 */
[----:B-1----:R-:W-:-:S02]  /*17ff0*/  @!P1 IMAD.MOV.U32 R46, RZ, RZ, R0 ;  /* 0x000000ffff2e9224 */ /* 0x002fc400078e0000 */
[----:B----4-:R-:W-:Y:S01]  /*18000*/  IMAD.X R77, R88, 0x1, R77, P2 ;  /* 0x00000001584d7824 */ /* 0x010fe200010e064d */
[----:B---3--:R-:W-:-:S04]  /*18010*/  IADD3 R71, P2, PT, R4, R71, RZ ;  /* 0x0000004704477210 */ /* 0x008fc80007f5e0ff */
[----:B------:R0:W-:Y:S01]  /*18020*/  STL [R1+0x39c], R77 ;  /* 0x00039c4d01007387 */ /* 0x0001e20000100800 */
[----:B------:R-:W-:-:S05]  /*18030*/  @!P1 IMAD.MOV.U32 R47, RZ, RZ, R77 ;  /* 0x000000ffff2f9224 */ /* 0x000fca00078e004d */
[----:B------:R1:W3:Y:S04]  /*18040*/  @!P1 LDG.E.U8 R57, desc[UR18][R46.64] ;  /* 0x000000122e399981 */ /* 0x0002e8000c1e1100 */
[----:B0-----:R-:W4:Y:S04]  /*18050*/  LDL.LU R77, [R1+0x264] ;  /* 0x00026400014d7983 */ /* 0x001f280000300800 */
[----:B------:R-:W3:Y:S01]  /*18060*/  LDL.LU R0, [R1+0x268] ;  /* 0x0002680001007983 */ /* 0x000ee20000300800 */
[----:B-1----:R-:W-:-:S03]  /*18070*/  @!P1 IMAD.MOV.U32 R46, RZ, RZ, R71 ;  /* 0x000000ffff2e9224 */ /* 0x002fc600078e0047 */
[----:B------:R-:W-:Y:S01]  /*18080*/  STL [R1+0x3d0], R71 ;  /* 0x0003d04701007387 */ /* 0x000fe20000100800 */
[----:B--2---:R-:W-:-:S04]  /*18090*/  IMAD.X R76, R88, 0x1, R76, P2 ;  /* 0x00000001584c7824 */ /* 0x004fc800010e064c */
        /* <DEDUP_REMOVED lines=13> */
[----:B------:R-:W-:Y:S01]  /*18170*/  PRMT R59, RZ, 0x7610, R59 ;  /* 0x00007610ff3b7816 */ /* 0x000fe2000000003b */
[----:B-1----:R-:W-:Y:S02]  /*18180*/  @!P1 IMAD.MOV.U32 R46, RZ, RZ, R72 ;  /* 0x000000ffff2e9224 */ /* 0x002fe400078e0048 */
[----:B------:R-:W-:Y:S01]  /*18190*/  @!P1 IMAD.MOV.U32 R47, RZ, RZ, R78 ;  /* 0x000000ffff2f9224 */ /* 0x000fe200078e004e */
[----:B0-----:R-:W2:Y:S04]  /*181a0*/  LDL.LU R72, [R1+0x2e8] ;  /* 0x0002e80001487983 */ /* 0x001ea80000300800 */
[----:B------:R0:W2:Y:S01]  /*181b0*/  @!P1 LDG.E.U8 R55, desc[UR18][R46.64] ;  /* 0x000000122e379981 */ /* 0x0000a2000c1e1100 */
[----:B---3--:R-:W-:-:S05]  /*181c0*/  IADD3 R0, P2, PT, R4, R0, RZ ;  /* 0x0000000004007210 */ /* 0x008fca0007f5e0ff */
[----:B----4-:R-:W-:Y:S01]  /*181d0*/  IMAD.X R77, R88, 0x1, R77, P2 ;  /* 0x00000001584d7824 */ /* 0x010fe200010e064d */
[----:B------:R-:W-:Y:S01]  /*181e0*/  STL [R1+0x268], R0 ;  /* 0x0002680001007387 */ /* 0x000fe20000100800 */
[----:B0-----:R-:W-:Y:S02]  /*181f0*/  @!P1 IMAD.MOV.U32 R46, RZ, RZ, R0 ;  /* 0x000000ffff2e9224 */ /* 0x001fe400078e0000 */
[----:B------:R-:W-:Y:S01]  /*18200*/  @!P1 IMAD.MOV.U32 R47, RZ, RZ, R77 ;  /* 0x000000ffff2f9224 */ /* 0x000fe200078e004d */
[----:B------:R0:W-:Y:S04]  /*18210*/  STL [R1+0x264], R77 ;  /* 0x0002644d01007387 */ /* 0x0001e80000100800 */
[----:B------:R1:W3:Y:S04]  /*18220*/  @!P1 LDG.E.U8 R59, desc[UR18][R46.64] ;  /* 0x000000122e3b9981 */ /* 0x0002e8000c1e1100 */
[----:B0-----:R-:W4:Y:S04]  /*18230*/  LDL.LU R77, [R1+0x2e4] ;  /* 0x0002e400014d7983 */ /* 0x001f280000300800 */
[----:B------:R-:W3:Y:S01]  /*18240*/  LDL.LU R0, [R1+0x328] ;  /* 0x0003280001007983 */ /* 0x000ee20000300800 */
[----:B--2---:R-:W-:-:S05]  /*18250*/  IADD3 R71, P2, PT, R4, R71, RZ ;  /* 0x0000004704477210 */ /* 0x004fca0007f5e0ff */
[----:B------:R-:W-:Y:S01]  /*18260*/  IMAD.X R76, R88, 0x1, R76, P2 ;  /* 0x00000001584c7824 */ /* 0x000fe200010e064c */
[----:B------:R-:W-:Y:S01]  /*18270*/  STL [R1+0x2a8], R71 ;  /* 0x0002a84701007387 */ /* 0x000fe20000100800 */
[----:B-1----:R-:W-:Y:S02]  /*18280*/  @!P1 IMAD.MOV.U32 R46, RZ, RZ, R71 ;  /* 0x000000ffff2e9224 */ /* 0x002fe400078e0047 */
[----:B------:R-:W-:Y:S01]  /*18290*/  @!P1 IMAD.MOV.U32 R47, RZ, RZ, R76 ;  /* 0x000000ffff2f9224 */ /* 0x000fe200078e004c */
[----:B------:R0:W-:Y:S04]  /*182a0*/  STL [R1+0x2a4], R76 ;  /* 0x0002a44c01007387 */ /* 0x0001e80000100800 */
[----:B------:R-:W2:Y:S04]  /*182b0*/  LDL.LU R78, [R1+0x324] ;  /* 0x00032400014e7983 */ /* 0x000ea80000300800 */
[----:B0-----:R-:W2:Y:S04]  /*182c0*/  LDL.LU R76, [R1+0x364] ;  /* 0x00036400014c7983 */ /* 0x001ea80000300800 */
[----:B------:R-:W2:Y:S04]  /*182d0*/  LDL.LU R71, [R1+0x368] ;  /* 0x0003680001477983 */ /* 0x000ea80000300800 */
[----:B------:R0:W-:Y:S01]  /*182e0*/  STS.U8 [R68+UR9+0x6900], R62 ;  /* 0x0069003e44007988 */ /* 0x0001e20008000009 */
[----:B------:R-:W-:-:S02]  /*182f0*/  IADD3 R72, P2, PT, R4, R72, RZ ;  /* 0x0000004804487210 */ /* 0x000fc40007f5e0ff */
[----:B0-----:R-:W-:Y:S01]  /*18300*/  PRMT R62, RZ, 0x7610, R62 ;  /* 0x00007610ff3e7816 */ /* 0x001fe2000000003e */
[----:B------:R0:W-:Y:S04]  /*18310*/  STS.U8 [R68+UR9+0x6d00], R70 ;  /* 0x006d004644007988 */ /* 0x0001e80008000009 */
[----:B------:R-:W-:Y:S04]  /*18320*/  STL [R1+0x2e8], R72 ;  /* 0x0002e84801007387 */ /* 0x000fe80000100800 */
[----:B------:R1:W2:Y:S01]  /*18330*/  @!P1 LDG.E.U8 R62, desc[UR18][R46.64] ;  /* 0x000000122e3e9981 */ /* 0x0002a2000c1e1100 */
[----:B0-----:R-:W-:-:S03]  /*18340*/  PRMT R70, RZ, 0x7610, R70 ;  /* 0x00007610ff467816 */ /* 0x001fc60000000046 */
[----:B------:R-:W-:Y:S01]  /*18350*/  STS.U8 [R68+UR9+0x7100], R74 ;  /* 0x0071004a44007988 */ /* 0x000fe20008000009 */
[----:B-1----:R-:W-:-:S03]  /*18360*/  @!P1 IMAD.MOV.U32 R46, RZ, RZ, R72 ;  /* 0x000000ffff2e9224 */ /* 0x002fc600078e0048 */
[----:B------:R0:W-:Y:S02]  /*18370*/  STS.U8 [R68+UR9+0x7500], R73 ;  /* 0x0075004944007988 */ /* 0x0001e40008000009 */
[----:B0-----:R-:W-:Y:S01]  /*18380*/  PRMT R73, RZ, 0x7610, R73 ;  /* 0x00007610ff497816 */ /* 0x001fe20000000049 */
[----:B----4-:R-:W-:Y:S01]  /*18390*/  IMAD.X R77, R88, 0x1, R77, P2 ;  /* 0x00000001584d7824 */ /* 0x010fe200010e064d */
[----:B---3--:R-:W-:-:S04]  /*183a0*/  IADD3 R0, P2, PT, R4, R0, RZ ;  /* 0x0000000004007210 */ /* 0x008fc80007f5e0ff */
[----:B------:R0:W-:Y:S01]  /*183b0*/  STL [R1+0x2e4], R77 ;  /* 0x0002e44d01007387 */ /* 0x0001e20000100800 */
[----:B------:R-:W-:-:S05]  /*183c0*/  @!P1 IMAD.MOV.U32 R47, RZ, RZ, R77 ;  /* 0x000000ffff2f9224 */ /* 0x000fca00078e004d */
[----:B------:R1:W3:Y:S04]  /*183d0*/  @!P1 LDG.E.U8 R70, desc[UR18][R46.64] ;  /* 0x000000122e469981 */ /* 0x0002e8000c1e1100 */
[----:B0-----:R-:W4:Y:S04]  /*183e0*/  LDL.LU R77, [R1+0x3a4] ;  /* 0x0003a400014d7983 */ /* 0x001f280000300800 */
[----:B------:R-:W3:Y:S01]  /*183f0*/  LDL.LU R72, [R1+0x3a8] ;  /* 0x0003a80001487983 */ /* 0x000ee20000300800 */
[----:B--2---:R-:W-:-:S03]  /*18400*/  IMAD.X R78, R88, 0x1, R78, P2 ;  /* 0x00000001584e7824 */ /* 0x004fc600010e064e */
[----:B------:R0:W-:Y:S01]  /*18410*/  STL [R1+0x328], R0 ;  /* 0x0003280001007387 */ /* 0x0001e20000100800 */
[----:B-1----:R-:W-:Y:S02]  /*18420*/  @!P1 IMAD.MOV.U32 R46, RZ, RZ, R0 ;  /* 0x000000ffff2e9224 */ /* 0x002fe400078e0000 */
[----:B------:R-:W-:Y:S01]  /*18430*/  @!P1 IMAD.MOV.U32 R47, RZ, RZ, R78 ;  /* 0x000000ffff2f9224 */ /* 0x000fe200078e004e */
[----:B------:R-:W-:Y:S01]  /*18440*/  IADD3 R71, P2, PT, R4, R71, RZ ;  /* 0x0000004704477210 */ /* 0x000fe20007f5e0ff */
[----:B------:R-:W-:Y:S04]  /*18450*/  STL [R1+0x324], R78 ;  /* 0x0003244e01007387 */ /* 0x000fe80000100800 */
[----:B------:R-:W-:Y:S01]  /*18460*/  IMAD.X R76, R88, 0x1, R76, P2 ;  /* 0x00000001584c7824 */ /* 0x000fe200010e064c */
[----:B0-----:R-:W2:Y:S04]  /*18470*/  LDL.LU R0, [R1+0x3d4] ;  /* 0x0003d40001007983 */ /* 0x001ea80000300800 */
[----:B------:R0:W2:Y:S04]  /*18480*/  @!P1 LDG.E.U8 R73, desc[UR18][R46.64] ;  /* 0x000000122e499981 */ /* 0x0000a8000c1e1100 */
[----:B------:R1:W-:Y:S04]  /*18490*/  STL [R1+0x368], R71 ;  /* 0x0003684701007387 */ /* 0x0003e80000100800 */
[----:B------:R1:W-:Y:S01]  /*184a0*/  STL [R1+0x364], R76 ;  /* 0x0003644c01007387 */ /* 0x0003e20000100800 */
[----:B0-----:R-:W-:-:S03]  /*184b0*/  @!P1 IMAD.MOV.U32 R46, RZ, RZ, R71 ;  /* 0x000000ffff2e9224 */ /* 0x001fc600078e0047 */
[----:B-1----:R-:W2:Y:S01]  /*184c0*/  LDL.LU R71, [R1+0x208] ;  /* 0x0002080001477983 */ /* 0x002ea20000300800 */
[----:B------:R-:W-:-:S03]  /*184d0*/  @!P1 IMAD.MOV.U32 R47, RZ, RZ, R76 ;  /* 0x000000ffff2f9224 */ /* 0x000fc600078e004c */
[----:B------:R0:W-:Y:S04]  /*184e0*/  STS.U8 [R68+UR9+0x7900], R65 ;  /* 0x0079004144007988 */ /* 0x0001e80008000009 */
[----:B------:R-:W2:Y:S01]  /*184f0*/  LDL.LU R76, [R1+0x230] ;  /* 0x00023000014c7983 */ /* 0x000ea20000300800 */
[----:B0-----:R-:W-:-:S03]  /*18500*/  PRMT R65, RZ, 0x7610, R65 ;  /* 0x00007610ff417816 */ /* 0x001fc60000000041 */
[----:B------:R0:W-:Y:S04]  /*18510*/  STS.U8 [R68+UR9+0x7d00], R54 ;  /* 0x007d003644007988 */ /* 0x0001e80008000009 */
[----:B------:R1:W2:Y:S01]  /*18520*/  @!P1 LDG.E.U8 R65, desc[UR18][R46.64] ;  /* 0x000000122e419981 */ /* 0x0002a2000c1e1100 */
[----:B0-----:R-:W-:Y:S02]  /*18530*/  PRMT R54, RZ, 0x7610, R54 ;  /* 0x00007610ff367816 */ /* 0x001fe40000000036 */
[----:B---3--:R-:W-:-:S05]  /*18540*/  IADD3 R72, P2, PT, R4, R72, RZ ;  /* 0x0000004804487210 */ /* 0x008fca0007f5e0ff */
[----:B----4-:R-:W-:Y:S01]  /*18550*/  IMAD.X R77, R88, 0x1, R77, P2 ;  /* 0x00000001584d7824 */ /* 0x010fe200010e064d */
[----:B------:R0:W-:Y:S01]  /*18560*/  STL [R1+0x3a8], R72 ;  /* 0x0003a84801007387 */ /* 0x0001e20000100800 */
[----:B-1----:R-:W-:Y:S02]  /*18570*/  @!P1 IMAD.MOV.U32 R46, RZ, RZ, R72 ;  /* 0x000000ffff2e9224 */ /* 0x002fe400078e0048 */
[----:B------:R-:W-:Y:S01]  /*18580*/  @!P1 IMAD.MOV.U32 R47, RZ, RZ, R77 ;  /* 0x000000ffff2f9224 */ /* 0x000fe200078e004d */
[----:B------:R1:W-:Y:S04]  /*18590*/  STL [R1+0x3a4], R77 ;  /* 0x0003a44d01007387 */ /* 0x0003e80000100800 */
[----:B------:R-:W3:Y:S01]  /*185a0*/  LDL.LU R78, [R1+0x22c] ;  /* 0x00022c00014e7983 */ /* 0x000ee20000300800 */
[----:B--2---:R-:W-:-:S03]  /*185b0*/  IADD3 R0, P2, PT, R4, R0, RZ ;  /* 0x0000000004007210 */ /* 0x004fc60007f5e0ff */
[----:B0-----:R-:W2:Y:S04]  /*185c0*/  LDL.LU R72, [R1+0x270] ;  /* 0x0002700001487983 */ /* 0x001ea80000300800 */
[----:B------:R-:W-:Y:S04]  /*185d0*/  STL [R1+0x3d4], R0 ;  /* 0x0003d40001007387 */ /* 0x000fe80000100800 */
[----:B------:R0:W4:Y:S04]  /*185e0*/  @!P1 LDG.E.U8 R54, desc[UR18][R46.64] ;  /* 0x000000122e369981 */ /* 0x000128000c1e1100 */
[----:B-1----:R-:W4:Y:S01]  /*185f0*/  LDL.LU R77, [R1+0x26c] ;  /* 0x00026c00014d7983 */ /* 0x002f220000300800 */
[----:B------:R-:W-:-:S02]  /*18600*/  IMAD.X R71, R88, 0x1, R71, P2 ;  /* 0x0000000158477824 */ /* 0x000fc400010e0647 */
[----:B0-----:R-:W-:Y:S02]  /*18610*/  @!P1 IMAD.MOV.U32 R46, RZ, RZ, R0 ;  /* 0x000000ffff2e9224 */ /* 0x001fe400078e0000 */
[----:B------:R-:W-:Y:S01]  /*18620*/  @!P1 IMAD.MOV.U32 R47, RZ, RZ, R71 ;  /* 0x000000ffff2f9224 */ /* 0x000fe200078e0047 */
[----:B------:R0:W-:Y:S04]  /*18630*/  STL [R1+0x208], R71 ;  /* 0x0002084701007387 */ /* 0x0001e80000100800 */
[----:B0-----:R-:W4:Y:S04]  /*18640*/  LDL.LU R71, [R1+0x2ac] ;  /* 0x0002ac0001477983 */ /* 0x001f280000300800 */
[----:B------:R-:W4:Y:S01]  /*18650*/  LDL.LU R0, [R1+0x2b0] ;  /* 0x0002b00001007983 */ /* 0x000f220000300800 */
[----:B------:R-:W0:Y:S01]  /*18660*/  S2R R68, SR_TID.X ;  /* 0x0000000000447919 */ /* 0x000e220000002100 */
[----:B------:R-:W-:-:S02]  /*18670*/  IADD3 R76, P2, PT, R4, R76, RZ ;  /* 0x0000004c044c7210 */ /* 0x000fc40007f5e0ff */
[----:B------:R-:W-:-:S03]  /*18680*/  PRMT R74, RZ, 0x7610, R74 ;  /* 0x00007610ff4a7816 */ /* 0x000fc6000000004a */
[----:B------:R-:W-:Y:S04]  /*18690*/  STL [R1+0x230], R76 ;  /* 0x0002304c01007387 */ /* 0x000fe80000100800 */
[----:B------:R1:W4:Y:S02]  /*186a0*/  @!P1 LDG.E.U8 R74, desc[UR18][R46.64] ;  /* 0x000000122e4a9981 */ /* 0x000324000c1e1100 */
[----:B-1----:R-:W-:Y:S01]  /*186b0*/  @!P1 IMAD.MOV.U32 R46, RZ, RZ, R76 ;  /* 0x000000ffff2e9224 */ /* 0x002fe200078e004c */
[----:B0-----:R-:W-:-:S04]  /*186c0*/  LOP3.LUT R68, R68, 0x7f, RZ, 0xc0, !PT ;  /* 0x0000007f44447812 */ /* 0x001fc800078ec0ff */
[----:B------:R-:W-:-:S05]  /*186d0*/  LOP3.LUT R68, R68, 0x30, RZ, 0x3c, !PT ;  /* 0x0000003044447812 */ /* 0x000fca00078e3cff */
[----:B------:R-:W-:Y:S04]  /*186e0*/  STS.U8 [R68+UR9+0x4180], R86 ;  /* 0x0041805644007988 */ /* 0x000fe80008000009 */
[----:B------:R0:W-:Y:S02]  /*186f0*/  STS.U8 [R68+UR9+0x4580], R81 ;  /* 0x0045805144007988 */ /* 0x0001e40008000009 */
[----:B0-----:R-:W-:Y:S01]  /*18700*/  PRMT R81, RZ, 0x7610, R81 ;  /* 0x00007610ff517816 */ /* 0x001fe20000000051 */
[----:B---3--:R-:W-:Y:S01]  /*18710*/  IMAD.X R78, R88, 0x1, R78, P2 ;  /* 0x00000001584e7824 */ /* 0x008fe200010e064e */
[----:B--2---:R-:W-:-:S04]  /*18720*/  IADD3 R72, P2, PT, R4, R72, RZ ;  /* 0x0000004804487210 */ /* 0x004fc80007f5e0ff */
[----:B------:R0:W-:Y:S01]  /*18730*/  STL [R1+0x22c], R78 ;  /* 0x00022c4e01007387 */ /* 0x0001e20000100800 */
[----:B------:R-:W-:-:S05]  /*18740*/  @!P1 IMAD.MOV.U32 R47, RZ, RZ, R78 ;  /* 0x000000ffff2f9224 */ /* 0x000fca00078e004e */
[----:B------:R1:W2:Y:S04]  /*18750*/  @!P1 LDG.E.U8 R81, desc[UR18][R46.64] ;  /* 0x000000122e519981 */ /* 0x0002a8000c1e1100 */
[----:B0-----:R-:W3:Y:S01]  /*18760*/  LDL.LU R78, [R1+0x2ec] ;  /* 0x0002ec00014e7983 */ /* 0x001ee20000300800 */
[----:B----4-:R-:W-:-:S03]  /*18770*/  IMAD.X R77, R88, 0x1, R77, P2 ;  /* 0x00000001584d7824 */ /* 0x010fc600010e064d */
[----:B------:R-:W4:Y:S01]  /*18780*/  LDL.LU R76, [R1+0x2f0] ;  /* 0x0002f000014c7983 */ /* 0x000f220000300800 */
[----:B-1----:R-:W-:-:S03]  /*18790*/  @!P1 IMAD.MOV.U32 R46, RZ, RZ, R72 ;  /* 0x000000ffff2e9224 */ /* 0x002fc600078e0048 */
[----:B------:R0:W-:Y:S04]  /*187a0*/  STL [R1+0x270], R72 ;  /* 0x0002704801007387 */ /* 0x0001e80000100800 */
[----:B------:R1:W-:Y:S01]  /*187b0*/  STL [R1+0x26c], R77 ;  /* 0x00026c4d01007387 */ /* 0x0003e20000100800 */
[----:B------:R-:W-:-:S03]  /*187c0*/  @!P1 IMAD.MOV.U32 R47, RZ, RZ, R77 ;  /* 0x000000ffff2f9224 */ /* 0x000fc600078e004d */
[----:B0-----:R-:W2:Y:S01]  /*187d0*/  LDL.LU R72, [R1+0x330] ;  /* 0x0003300001487983 */ /* 0x001ea20000300800 */
[----:B------:R-:W-:-:S05]  /*187e0*/  IADD3 R0, P2, PT, R4, R0, RZ ;  /* 0x0000000004007210 */ /* 0x000fca0007f5e0ff */
[----:B------:R-:W-:Y:S01]  /*187f0*/  IMAD.X R71, R88, 0x1, R71, P2 ;  /* 0x0000000158477824 */ /* 0x000fe200010e0647 */
[----:B------:R-:W-:Y:S04]  /*18800*/  STL [R1+0x2b0], R0 ;  /* 0x0002b00001007387 */ /* 0x000fe80000100800 */
[----:B------:R-:W-:Y:S04]  /*18810*/  STL [R1+0x2ac], R71 ;  /* 0x0002ac4701007387 */ /* 0x000fe80000100800 */
[----:B-1----:R-:W2:Y:S04]  /*18820*/  LDL.LU R77, [R1+0x32c] ;  /* 0x00032c00014d7983 */ /* 0x002ea80000300800 */
[----:B------:R0:W-:Y:S04]  /*18830*/  STS.U8 [R68+UR9+0x4980], R83 ;  /* 0x0049805344007988 */ /* 0x0001e80008000009 */
[----:B------:R1:W-:Y:S01]  /*18840*/  STS.U8 [R68+UR9+0x4d80], R85 ;  /* 0x004d805544007988 */ /* 0x0003e20008000009 */
[----:B0-----:R-:W-:-:S02]  /*18850*/  PRMT R83, RZ, 0x7610, R83 ;  /* 0x00007610ff537816 */ /* 0x001fc40000000053 */
[----:B-1----:R-:W-:-:S04]  /*18860*/  PRMT R85, RZ, 0x7610, R85 ;  /* 0x00007610ff557816 */ /* 0x002fc80000000055 */
[----:B------:R0:W2:Y:S04]  /*18870*/  @!P1 LDG.E.U8 R83, desc[UR18][R46.64] ;  /* 0x000000122e539981 */ /* 0x0000a8000c1e1100 */
[----:B------:R1:W-:Y:S01]  /*18880*/  STS.U8 [R68+UR9+0x5180], R87 ;  /* 0x0051805744007988 */ /* 0x0003e20008000009 */
[----:B0-----:R-:W-:Y:S02]  /*18890*/  @!P1 IMAD.MOV.U32 R47, RZ, RZ, R71 ;  /* 0x000000ffff2f9224 */ /* 0x001fe400078e0047 */
[----:B------:R-:W-:Y:S01]  /*188a0*/  @!P1 IMAD.MOV.U32 R46, RZ, RZ, R0 ;  /* 0x000000ffff2e9224 */ /* 0x000fe200078e0000 */
[----:B------:R-:W2:Y:S04]  /*188b0*/  LDL.LU R71, [R1+0x36c] ;  /* 0x00036c0001477983 */ /* 0x000ea80000300800 */
[----:B------:R-:W2:Y:S01]  /*188c0*/  LDL.LU R0, [R1+0x370] ;  /* 0x0003700001007983 */ /* 0x000ea20000300800 */
[----:B-1----:R-:W-:-:S03]  /*188d0*/  PRMT R87, RZ, 0x7610, R87 ;  /* 0x00007610ff577816 */ /* 0x002fc60000000057 */
[----:B------:R0:W2:Y:S01]  /*188e0*/  @!P1 LDG.E.U8 R85, desc[UR18][R46.64] ;  /* 0x000000122e559981 */ /* 0x0000a2000c1e1100 */
[----:B------:R-:W-:Y:S01]  /*188f0*/  IMAD.MOV.U32 R90, RZ, RZ, R84 ;  /* 0x000000ffff5a7224 */ /* 0x000fe200078e0054 */
[----:B----4-:R-:W-:-:S05]  /*18900*/  IADD3 R76, P2, PT, R4, R76, RZ ;  /* 0x0000004c044c7210 */ /* 0x010fca0007f5e0ff */
[----:B---3--:R-:W-:Y:S01]  /*18910*/  IMAD.X R78, R88, 0x1, R78, P2 ;  /* 0x00000001584e7824 */ /* 0x008fe200010e064e */
[----:B------:R1:W-:Y:S01]  /*18920*/  STL [R1+0x2f0], R76 ;  /* 0x0002f04c01007387 */ /* 0x0003e20000100800 */
[----:B0-----:R-:W-:Y:S02]  /*18930*/  @!P1 IMAD.MOV.U32 R46, RZ, RZ, R76 ;  /* 0x000000ffff2e9224 */ /* 0x001fe400078e004c */
[----:B------:R-:W-:Y:S01]  /*18940*/  @!P1 IMAD.MOV.U32 R47, RZ, RZ, R78 ;  /* 0x000000ffff2f9224 */ /* 0x000fe200078e004e */
[----:B--2---:R-:W-:Y:S01]  /*18950*/  IADD3 R72, P2, PT, R4, R72, RZ ;  /* 0x0000004804487210 */ /* 0x004fe20007f5e0ff */
[----:B------:R-:W-:Y:S04]  /*18960*/  STL [R1+0x2ec], R78 ;  /* 0x0002ec4e01007387 */ /* 0x000fe80000100800 */
[----:B-1----:R-:W2:Y:S04]  /*18970*/  LDL.LU R76, [R1+0x3b0] ;  /* 0x0003b000014c7983 */ /* 0x002ea80000300800 */
[----:B------:R-:W3:Y:S04]  /*18980*/  LDL.LU R84, [R1+0x70] ;  /* 0x0000700001547983 */ /* 0x000ee80000300800 */
[----:B------:R-:W4:Y:S04]  /*18990*/  LDL.LU R86, [R1+0x50] ;  /* 0x0000500001567983 */ /* 0x000f280000300800 */
[----:B------:R0:W4:Y:S01]  /*189a0*/  @!P1 LDG.E.U8 R87, desc[UR18][R46.64] ;  /* 0x000000122e579981 */ /* 0x000122000c1e1100 */
[----:B------:R-:W-:-:S03]  /*189b0*/  IMAD.X R77, R88, 0x1, R77, P2 ;  /* 0x00000001584d7824 */ /* 0x000fc600010e064d */
[----:B------:R-:W-:Y:S04]  /*189c0*/  STL [R1+0x330], R72 ;  /* 0x0003304801007387 */ /* 0x000fe80000100800 */
[----:B------:R1:W-:Y:S01]  /*189d0*/  STL [R1+0x32c], R77 ;  /* 0x00032c4d01007387 */ /* 0x0003e20000100800 */
[----:B0-----:R-:W-:-:S03]  /*189e0*/  @!P1 IMAD.MOV.U32 R47, RZ, RZ, R77 ;  /* 0x000000ffff2f9224 */ /* 0x001fc600078e004d */
[----:B-1----:R-:W4:Y:S01]  /*189f0*/  LDL.LU R77, [R1+0x3ac] ;  /* 0x0003ac00014d7983 */ /* 0x002f220000300800 */
[----:B------:R-:W-:-:S03]  /*18a00*/  @!P1 IMAD.MOV.U32 R46, RZ, RZ, R72 ;  /* 0x000000ffff2e9224 */ /* 0x000fc600078e0048 */
[----:B------:R0:W-:Y:S04]  /*18a10*/  STS.U8 [R68+UR9+0x5580], R89 ;  /* 0x0055805944007988 */ /* 0x0001e80008000009 */
[----:B------:R1:W-:Y:S01]  /*18a20*/  STS.U8 [R68+UR9+0x5980], R91 ;  /* 0x0059805b44007988 */ /* 0x0003e20008000009 */
[----:B0-----:R-:W-:Y:S02]  /*18a30*/  PRMT R89, RZ, 0x7610, R89 ;  /* 0x00007610ff597816 */ /* 0x001fe40000000059 */
[----:B------:R-:W-:-:S04]  /*18a40*/  IADD3 R0, P2, PT, R4, R0, RZ ;  /* 0x0000000004007210 */ /* 0x000fc80007f5e0ff */
[----:B------:R0:W4:Y:S01]  /*18a50*/  @!P1 LDG.E.U8 R89, desc[UR18][R46.64] ;  /* 0x000000122e599981 */ /* 0x000122000c1e1100 */
[----:B------:R-:W-:Y:S01]  /*18a60*/  IMAD.X R71, R88, 0x1, R71, P2 ;  /* 0x0000000158477824 */ /* 0x000fe200010e0647 */
[----:B-1----:R-:W-:Y:S02]  /*18a70*/  PRMT R91, RZ, 0x7610, R91 ;  /* 0x00007610ff5b7816 */ /* 0x002fe4000000005b */
[----:B------:R-:W-:Y:S04]  /*18a80*/  STL [R1+0x370], R0 ;  /* 0x0003700001007387 */ /* 0x000fe80000100800 */
[----:B------:R1:W-:Y:S01]  /*18a90*/  STL [R1+0x36c], R71 ;  /* 0x00036c4701007387 */ /* 0x0003e20000100800 */
[----:B0-----:R-:W-:Y:S02]  /*18aa0*/  @!P1 IMAD.MOV.U32 R46, RZ, RZ, R0 ;  /* 0x000000ffff2e9224 */ /* 0x001fe400078e0000 */
[----:B------:R-:W-:Y:S01]  /*18ab0*/  @!P1 IMAD.MOV.U32 R47, RZ, RZ, R71 ;  /* 0x000000ffff2f9224 */ /* 0x000fe200078e0047 */
[----:B------:R-:W4:Y:S04]  /*18ac0*/  LDL.LU R72, [R1+0x6c8] ;  /* 0x0006c80001487983 */ /* 0x000f280000300800 */
[----:B------:R-:W4:Y:S04]  /*18ad0*/  LDL.LU R79, [R1+0x6b4] ;  /* 0x0006b400014f7983 */ /* 0x000f280000300800 */
[----:B-1----:R-:W4:Y:S04]  /*18ae0*/  LDL.LU R71, [R1+0x100] ;  /* 0x0001000001477983 */ /* 0x002f280000300800 */
[----:B------:R-:W4:Y:S04]  /*18af0*/  LDL.LU R0, [R1+0xe4] ;  /* 0x0000e40001007983 */ /* 0x000f280000300800 */
[----:B------:R0:W-:Y:S04]  /*18b00*/  STS.U8 [R68+UR9+0x5d80], R93 ;  /* 0x005d805d44007988 */ /* 0x0001e80008000009 */
[----:B------:R-:W4:Y:S04]  /*18b10*/  LDL.LU R78, [R1+0xc8] ;  /* 0x0000c800014e7983 */ /* 0x000f280000300800 */
[----:B------:R1:W4:Y:S01]  /*18b20*/  @!P1 LDG.E.U8 R91, desc[UR18][R46.64] ;  /* 0x000000122e5b9981 */ /* 0x000322000c1e1100 */
[----:B0-----:R-:W-:-:S03]  /*18b30*/  PRMT R93, RZ, 0x7610, R93 ;  /* 0x00007610ff5d7816 */ /* 0x001fc6000000005d */
[----:B------:R-:W4:Y:S04]  /*18b40*/  LDL.LU R92, [R1+0xac] ;  /* 0x0000ac00015c7983 */ /* 0x000f280000300800 */
[----:B------:R-:W-:Y:S01]  /*18b50*/  STS.U8 [R68+UR9+0x6180], R90 ;  /* 0x0061805a44007988 */ /* 0x000fe20008000009 */
[----:B--2---:R-:W-:-:S05]  /*18b60*/  IADD3 R76, P2, PT, R4, R76, RZ ;  /* 0x0000004c044c7210 */ /* 0x004fca0007f5e0ff */
[----:B-1----:R-:W-:Y:S01]  /*18b70*/  @!P1 IMAD.MOV.U32 R46, RZ, RZ, R76 ;  /* 0x000000ffff2e9224 */ /* 0x002fe200078e004c */
[----:B------:R0:W-:Y:S04]  /*18b80*/  STL [R1+0x3b0], R76 ;  /* 0x0003b04c01007387 */ /* 0x0001e80000100800 */
[----:B---3--:R-:W-:Y:S01]  /*18b90*/  STS.U8 [R68+UR9+0x6580], R84 ;  /* 0x0065805444007988 */ /* 0x008fe20008000009 */
[----:B----4-:R-:W-:-:S04]  /*18ba0*/  IMAD.X R77, R88, 0x1, R77, P2 ;  /* 0x00000001584d7824 */ /* 0x010fc800010e064d */
[----:B------:R-:W-:Y:S01]  /*18bb0*/  @!P1 IMAD.MOV.U32 R47, RZ, RZ, R77 ;  /* 0x000000ffff2f9224 */ /* 0x000fe200078e004d */
[----:B------:R1:W-:Y:S04]  /*18bc0*/  STL [R1+0x3ac], R77 ;  /* 0x0003ac4d01007387 */ /* 0x0003e80000100800 */
[----:B0-----:R-:W2:Y:S04]  /*18bd0*/  LDL.LU R76, [R1+0x6c] ;  /* 0x00006c00014c7983 */ /* 0x001ea80000300800 */
[----:B------:R0:W3:Y:S04]  /*18be0*/  @!P1 LDG.E.U8 R93, desc[UR18][R46.64] ;  /* 0x000000122e5d9981 */ /* 0x0000e8000c1e1100 */
[----:B-1----:R-:W4:Y:S04]  /*18bf0*/  LDL.LU R77, [R1+0x4c] ;  /* 0x00004c00014d7983 */ /* 0x002f280000300800 */
[----:B------:R-:W2:Y:S04]  /*18c00*/  LDL.LU R88, [R1+0x28] ;  /* 0x0000280001587983 */ /* 0x000ea80000300800 */
[----:B------:R-:W2:Y:S04]  /*18c10*/  LDL.LU R46, [R1+0x11c] ;  /* 0x00011c00012e7983 */ /* 0x000ea80000300800 */
[----:B------:R-:W2:Y:S04]  /*18c20*/  LDL.LU R47, [R1+0x8c] ;  /* 0x00008c00012f7983 */ /* 0x000ea80000300800 */
[----:B------:R-:W2:Y:S04]  /*18c30*/  LDL.LU R90, [R1+0x4] ;  /* 0x00000400015a7983 */ /* 0x000ea80000300800 */
[----:B------:R-:W2:Y:S04]  /*18c40*/  LDL.LU R84, [R1+0x84c] ;  /* 0x00084c0001547983 */ /* 0x000ea80000300800 */
[----:B------:R-:W-:Y:S04]  /*18c50*/  STS.U8 [R68+UR9+0x6980], R86 ;  /* 0x0069805644007988 */ /* 0x000fe80008000009 */
[----:B--2---:R-:W-:Y:S04]  /*18c60*/  STS.U8 [R68+UR9+0x6d80], R84 ;  /* 0x006d805444007988 */ /* 0x004fe80008000009 */
[----:B------:R-:W-:Y:S04]  /*18c70*/  STS.U8 [R68+UR9+0x7180], R82 ;  /* 0x0071805244007988 */ /* 0x000fe80008000009 */
[----:B------:R-:W-:Y:S04]  /*18c80*/  STS.U8 [R68+UR9+0x7580], R80 ;  /* 0x0075805044007988 */ /* 0x000fe80008000009 */
[----:B------:R1:W-:Y:S02]  /*18c90*/  STS.U8 [R68+UR9+0x7980], R75 ;  /* 0x0079804b44007988 */ /* 0x0003e40008000009 */
[----:B-1----:R-:W-:-:S02]  /*18ca0*/  LOP3.LUT R75, R2, 0x30, RZ, 0x3c, !PT ;  /* 0x00000030024b7812 */ /* 0x002fc400078e3cff */
[----:B------:R-:W2:Y:S04]  /*18cb0*/  LDL.LU R68, [R1+0x6c4] ;  /* 0x0006c40001447983 */ /* 0x000ea80000300800 */
[----:B------:R-:W2:Y:S04]  /*18cc0*/  LDL.LU R86, [R1+0x6b0] ;  /* 0x0006b00001567983 */ /* 0x000ea80000300800 */
[----:B------:R-:W2:Y:S04]  /*18cd0*/  LDL.LU R82, [R1+0x69c] ;  /* 0x00069c0001527983 */ /* 0x000ea80000300800 */
[----:B------:R-:W2:Y:S04]  /*18ce0*/  LDL.LU R84, [R1+0x118] ;  /* 0x0001180001547983 */ /* 0x000ea80000300800 */
[----:B------:R1:W-:Y:S04]  /*18cf0*/  STS.U8 [R75+UR9+0x7d80], R66 ;  /* 0x007d80424b007988 */ /* 0x0003e80008000009 */
[----:B-1----:R-:W2:Y:S01]  /*18d00*/  LDL.LU R66, [R1+0x6a0] ;  /* 0x0006a00001427983 */ /* 0x002ea20000300800 */
[----:B------:R-:W-:-:S05]  /*18d10*/  LOP3.LUT R80, R2, 0x40, RZ, 0x3c, !PT ;  /* 0x0000004002507812 */ /* 0x000fca00078e3cff */
[----:B------:R1:W-:Y:S04]  /*18d20*/  STS.U8 [R80+UR9+0x4200], R72 ;  /* 0x0042004850007988 */ /* 0x0003e80008000009 */
[----:B------:R0:W-:Y:S04]  /*18d30*/  STS.U8 [R80+UR9+0x4600], R79 ;  /* 0x0046004f50007988 */ /* 0x0001e80008000009 */
[----:B-1----:R-:W3:Y:S04]  /*18d40*/  LDL.LU R72, [R1+0x848] ;  /* 0x0008480001487983 */ /* 0x002ee80000300800 */
[----:B0-----:R-:W3:Y:S04]  /*18d50*/  LDL.LU R79, [R1+0x844] ;  /* 0x00084400014f7983 */ /* 0x001ee80000300800 */
[----:B--2---:R-:W-:Y:S04]  /*18d60*/  STS.U8 [R80+UR9+0x4a00], R66 ;  /* 0x004a004250007988 */ /* 0x004fe80008000009 */
[----:B------:R-:W-:Y:S04]  /*18d70*/  STS.U8 [R80+UR9+0x4e00], R46 ;  /* 0x004e002e50007988 */ /* 0x000fe80008000009 */
[----:B------:R0:W-:Y:S04]  /*18d80*/  STS.U8 [R80+UR9+0x5200], R71 ;  /* 0x0052004750007988 */ /* 0x0001e80008000009 */
[----:B------:R1:W-:Y:S04]  /*18d90*/  STS.U8 [R80+UR9+0x5600], R0 ;  /* 0x0056000050007988 */ /* 0x0003e80008000009 */
[----:B------:R2:W-:Y:S04]  /*18da0*/  STS.U8 [R80+UR9+0x5a00], R78 ;  /* 0x005a004e50007988 */ /* 0x0005e80008000009 */
[----:B0-----:R-:W3:Y:S04]  /*18db0*/  LDL.LU R71, [R1+0xfc] ;  /* 0x0000fc0001477983 */ /* 0x001ee80000300800 */
[----:B-1----:R-:W3:Y:S04]  /*18dc0*/  LDL.LU R0, [R1+0xe0] ;  /* 0x0000e00001007983 */ /* 0x002ee80000300800 */
[----:B------:R0:W-:Y:S04]  /*18dd0*/  STS.U8 [R80+UR9+0x5e00], R92 ;  /* 0x005e005c50007988 */ /* 0x0001e80008000009 */
[----:B--2---:R-:W2:Y:S04]  /*18de0*/  LDL.LU R78, [R1+0xc4] ;  /* 0x0000c400014e7983 */ /* 0x004ea80000300800 */
[----:B0-----:R-:W2:Y:S04]  /*18df0*/  LDL.LU R92, [R1+0xa8] ;  /* 0x0000a800015c7983 */ /* 0x001ea80000300800 */
[----:B------:R0:W-:Y:S04]  /*18e00*/  STS.U8 [R80+UR9+0x6200], R47 ;  /* 0x0062002f50007988 */ /* 0x0001e80008000009 */
[----:B------:R-:W-:Y:S04]  /*18e10*/  STS.U8 [R80+UR9+0x6600], R76 ;  /* 0x0066004c50007988 */ /* 0x000fe80008000009 */
[----:B----4-:R-:W-:Y:S04]  /*18e20*/  STS.U8 [R80+UR9+0x6a00], R77 ;  /* 0x006a004d50007988 */ /* 0x010fe80008000009 */
[----:B------:R-:W-:Y:S04]  /*18e30*/  STS.U8 [R80+UR9+0x6e00], R88 ;  /* 0x006e005850007988 */ /* 0x000fe80008000009 */
[----:B------:R-:W-:Y:S04]  /*18e40*/  STS.U8 [R80+UR9+0x7200], R90 ;  /* 0x0072005a50007988 */ /* 0x000fe80008000009 */
[----:B0-----:R-:W4:Y:S04]  /*18e50*/  LDL.LU R47, [R1+0x20] ;  /* 0x00002000012f7983 */ /* 0x001f280000300800 */
[----:B---3--:R0:W-:Y:S04]  /*18e60*/  STS.U8 [R80+UR9+0x7600], R79 ;  /* 0x0076004f50007988 */ /* 0x0081e80008000009 */
[----:B------:R1:W-:Y:S04]  /*18e70*/  STS.U8 [R80+UR9+0x7a00], R72 ;  /* 0x007a004850007988 */ /* 0x0003e80008000009 */
[----:B------:R3:W-:Y:S04]  /*18e80*/  STS.U8 [R80+UR9+0x7e00], R64 ;  /* 0x007e004050007988 */ /* 0x0007e80008000009 */
[----:B0-----:R-:W4:Y:S04]  /*18e90*/  LDL.LU R79, [R1+0x68] ;  /* 0x00006800014f7983 */ /* 0x001f280000300800 */
[----:B-1----:R-:W4:Y:S04]  /*18ea0*/  LDL.LU R72, [R1+0x44] ;  /* 0x0000440001487983 */ /* 0x002f280000300800 */
[----:B---3--:R-:W3:Y:S01]  /*18eb0*/  LDL.LU R64, [R1+0x84] ;  /* 0x0000840001407983 */ /* 0x008ee20000300800 */
[----:B------:R-:W-:-:S03]  /*18ec0*/  LOP3.LUT R66, R2, 0x50, RZ, 0x3c, !PT ;  /* 0x0000005002427812 */ /* 0x000fc600078e3cff */
[----:B------:R-:W4:Y:S04]  /*18ed0*/  LDL.LU R2, [R1+0x6c0] ;  /* 0x0006c00001027983 */ /* 0x000f280000300800 */
[----:B------:R-:W4:Y:S04]  /*18ee0*/  LDL.LU R76, [R1+0x6ac] ;  /* 0x0006ac00014c7983 */ /* 0x000f280000300800 */
[----:B------:R-:W4:Y:S04]  /*18ef0*/  LDL.LU R77, [R1+0x698] ;  /* 0x00069800014d7983 */ /* 0x000f280000300800 */
[----:B------:R-:W4:Y:S04]  /*18f00*/  LDL.LU R88, [R1+0x114] ;  /* 0x0001140001587983 */ /* 0x000f280000300800 */
[----:B------:R0:W-:Y:S04]  /*18f10*/  STS.U8 [R66+UR9+0x4280], R68 ;  /* 0x0042804442007988 */ /* 0x0001e80008000009 */
[----:B------:R-:W4:Y:S04]  /*18f20*/  LDL.LU R90, [R1+0xf8] ;  /* 0x0000f800015a7983 */ /* 0x000f280000300800 */
[----:B------:R1:W-:Y:S04]  /*18f30*/  STS.U8 [R66+UR9+0x4680], R86 ;  /* 0x0046805642007988 */ /* 0x0003e80008000009 */
[----:B0-----:R-:W4:Y:S04]  /*18f40*/  LDL.LU R68, [R1+0xdc] ;  /* 0x0000dc0001447983 */ /* 0x001f280000300800 */
[----:B------:R0:W-:Y:S04]  /*18f50*/  STS.U8 [R66+UR9+0x4a80], R82 ;  /* 0x004a805242007988 */ /* 0x0001e80008000009 */
[----:B-1----:R-:W4:Y:S04]  /*18f60*/  LDL.LU R86, [R1+0xc0] ;  /* 0x0000c00001567983 */ /* 0x002f280000300800 */
[----:B------:R1:W-:Y:S04]  /*18f70*/  STS.U8 [R66+UR9+0x4e80], R84 ;  /* 0x004e805442007988 */ /* 0x0003e80008000009 */
[----:B0-----:R-:W4:Y:S04]  /*18f80*/  LDL.LU R82, [R1+0xa4] ;  /* 0x0000a40001527983 */ /* 0x001f280000300800 */
[----:B-1----:R-:W4:Y:S04]  /*18f90*/  LDL.LU R84, [R1+0x80] ;  /* 0x0000800001547983 */ /* 0x002f280000300800 */
[----:B------:R-:W4:Y:S04]  /*18fa0*/  LDL.LU R46, [R1+0x5c] ;  /* 0x00005c00012e7983 */ /* 0x000f280000300800 */
[----:B------:R0:W-:Y:S04]  /*18fb0*/  STS.U8 [R66+UR9+0x5280], R71 ;  /* 0x0052804742007988 */ /* 0x0001e80008000009 */
[----:B------:R1:W-:Y:S04]  /*18fc0*/  STS.U8 [R66+UR9+0x5680], R0 ;  /* 0x0056800042007988 */ /* 0x0003e80008000009 */
[----:B0-----:R-:W4:Y:S04]  /*18fd0*/  LDL.LU R71, [R1+0x840] ;  /* 0x0008400001477983 */ /* 0x001f280000300800 */
[----:B-1----:R0:W5:Y:S04]  /*18fe0*/  LDL.LU R0, [R1+0x83c] ;  /* 0x00083c0001007983 */ /* 0x0021680000300800 */
[----:B--2---:R1:W-:Y:S04]  /*18ff0*/  STS.U8 [R66+UR9+0x5a80], R78 ;  /* 0x005a804e42007988 */ /* 0x0043e80008000009 */
[----:B------:R2:W-:Y:S04]  /*19000*/  STS.U8 [R66+UR9+0x5e80], R92 ;  /* 0x005e805c42007988 */ /* 0x0005e80008000009 */
[----:B-1----:R-:W4:Y:S04]  /*19010*/  LDL.LU R78, [R1+0x838] ;  /* 0x00083800014e7983 */ /* 0x002f280000300800 */
[----:B--2---:R-:W2:Y:S04]  /*19020*/  LDL.LU R92, [R1+0x834] ;  /* 0x00083400015c7983 */ /* 0x004ea80000300800 */
[----:B---3--:R1:W-:Y:S04]  /*19030*/  STS.U8 [R66+UR9+0x6280], R64 ;  /* 0x0062804042007988 */ /* 0x0083e80008000009 */
[----:B----4-:R3:W-:Y:S04]  /*19040*/  STS.U8 [R66+UR9+0x6680], R79 ;  /* 0x0066804f42007988 */ /* 0x0107e80008000009 */
[----:B-1----:R-:W4:Y:S01]  /*19050*/  LDL.LU R64, [R1+0xbc] ;  /* 0x0000bc0001407983 */ /* 0x002f220000300800 */
[----:B---3--:R-:W1:Y:S03]  /*19060*/  S2R R79, SR_TID.X ;  /* 0x00000000004f7919 */ /* 0x008e660000002100 */
[----:B------:R3:W-:Y:S04]  /*19070*/  STS.U8 [R66+UR9+0x6a80], R72 ;  /* 0x006a804842007988 */ /* 0x0007e80008000009 */
[----:B------:R0:W-:Y:S04]  /*19080*/  STS.U8 [R66+UR9+0x6e80], R47 ;  /* 0x006e802f42007988 */ /* 0x0001e80008000009 */
[----:B---3--:R-:W3:Y:S01]  /*19090*/  LDL.LU R72, [R1+0x9c] ;  /* 0x00009c0001487983 */ /* 0x008ee20000300800 */
[----:B-1----:R-:W-:-:S04]  /*190a0*/  LOP3.LUT R79, R79, 0x7f, RZ, 0xc0, !PT ;  /* 0x0000007f4f4f7812 */ /* 0x002fc800078ec0ff */
[C---:B0-----:R-:W-:Y:S01]  /*190b0*/  LOP3.LUT R47, R79.reuse, 0x60, RZ, 0x3c, !PT ;  /* 0x000000604f2f7812 */ /* 0x041fe200078e3cff */
[----:B--2---:R0:W-:Y:S04]  /*190c0*/  STS.U8 [R66+UR9+0x7280], R92 ;  /* 0x0072805c42007988 */ /* 0x0041e80008000009 */
[----:B------:R1:W-:Y:S04]  /*190d0*/  STS.U8 [R66+UR9+0x7680], R78 ;  /* 0x0076804e42007988 */ /* 0x0003e80008000009 */
[----:B------:R2:W-:Y:S04]  /*190e0*/  STS.U8 [R66+UR9+0x7a80], R71 ;  /* 0x007a804742007988 */ /* 0x0005e80008000009 */
[----:B0-----:R-:W3:Y:S04]  /*190f0*/  LDL.LU R92, [R1+0xd8] ;  /* 0x0000d800015c7983 */ /* 0x001ee80000300800 */
[----:B-1----:R-:W3:Y:S04]  /*19100*/  LDL.LU R78, [R1+0xf4] ;  /* 0x0000f400014e7983 */ /* 0x002ee80000300800 */
[----:B--2---:R-:W2:Y:S04]  /*19110*/  LDL.LU R71, [R1+0x110] ;  /* 0x0001100001477983 */ /* 0x004ea80000300800 */
[----:B------:R0:W-:Y:S04]  /*19120*/  STS.U8 [R66+UR9+0x7e80], R63 ;  /* 0x007e803f42007988 */ /* 0x0001e80008000009 */
[----:B------:R1:W-:Y:S04]  /*19130*/  STS.U8 [R47+UR9+0x4300], R2 ;  /* 0x004300022f007988 */ /* 0x0003e80008000009 */
[----:B------:R4:W-:Y:S04]  /*19140*/  STS.U8 [R47+UR9+0x4700], R76 ;  /* 0x0047004c2f007988 */ /* 0x0009e80008000009 */
[----:B0-----:R-:W2:Y:S04]  /*19150*/  LDL.LU R63, [R1+0x694] ;  /* 0x00069400013f7983 */ /* 0x001ea80000300800 */
[----:B-1----:R0:W5:Y:S04]  /*19160*/  LDL.LU R2, [R1+0x830] ;  /* 0x0008300001027983 */ /* 0x0021680000300800 */
[----:B----4-:R-:W4:Y:S04]  /*19170*/  LDL.LU R76, [R1+0x82c] ;  /* 0x00082c00014c7983 */ /* 0x010f280000300800 */
[----:B------:R1:W-:Y:S04]  /*19180*/  STS.U8 [R47+UR9+0x4b00], R77 ;  /* 0x004b004d2f007988 */ /* 0x0003e80008000009 */
[----:B------:R0:W-:Y:S04]  /*19190*/  STS.U8 [R47+UR9+0x4f00], R88 ;  /* 0x004f00582f007988 */ /* 0x0001e80008000009 */
[----:B------:R0:W-:Y:S04]  /*191a0*/  STS.U8 [R47+UR9+0x5300], R90 ;  /* 0x0053005a2f007988 */ /* 0x0001e80008000009 */
[----:B-1----:R-:W2:Y:S04]  /*191b0*/  LDL.LU R77, [R1+0x828] ;  /* 0x00082800014d7983 */ /* 0x002ea80000300800 */
[----:B0-----:R-:W2:Y:S04]  /*191c0*/  LDL.LU R88, [R1+0x824] ;  /* 0x0008240001587983 */ /* 0x001ea80000300800 */
[----:B------:R-:W2:Y:S04]  /*191d0*/  LDL.LU R90, [R1+0x820] ;  /* 0x00082000015a7983 */ /* 0x000ea80000300800 */
[----:B------:R0:W-:Y:S04]  /*191e0*/  STS.U8 [R47+UR9+0x5700], R68 ;  /* 0x005700442f007988 */ /* 0x0001e80008000009 */
[----:B------:R1:W-:Y:S04]  /*191f0*/  STS.U8 [R47+UR9+0x5b00], R86 ;  /* 0x005b00562f007988 */ /* 0x0003e80008000009 */
[----:B------:R1:W-:Y:S04]  /*19200*/  STS.U8 [R47+UR9+0x5f00], R82 ;  /* 0x005f00522f007988 */ /* 0x0003e80008000009 */
[----:B0-----:R-:W2:Y:S04]  /*19210*/  LDL.LU R68, [R1+0x81c] ;  /* 0x00081c0001447983 */ /* 0x001ea80000300800 */
[----:B-1----:R-:W2:Y:S04]  /*19220*/  LDL.LU R86, [R1+0x818] ;  /* 0x0008180001567983 */ /* 0x002ea80000300800 */
[----:B------:R-:W2:Y:S04]  /*19230*/  LDL.LU R82, [R1+0x814] ;  /* 0x0008140001527983 */ /* 0x000ea80000300800 */
[----:B------:R0:W-:Y:S04]  /*19240*/  STS.U8 [R47+UR9+0x6300], R84 ;  /* 0x006300542f007988 */ /* 0x0001e80008000009 */
[----:B0-----:R-:W2:Y:S04]  /*19250*/  LDL.LU R84, [R1+0x810] ;  /* 0x0008100001547983 */ /* 0x001ea80000300800 */
[----:B------:R-:W-:Y:S04]  /*19260*/  STS.U8 [R47+UR9+0x6700], R46 ;  /* 0x0067002e2f007988 */ /* 0x000fe80008000009 */
[----:B--2---:R0:W-:Y:S04]  /*19270*/  STS.U8 [R47+UR9+0x6b00], R84 ;  /* 0x006b00542f007988 */ /* 0x0041e80008000009 */
[----:B------:R1:W-:Y:S04]  /*19280*/  STS.U8 [R47+UR9+0x6f00], R86 ;  /* 0x006f00562f007988 */ /* 0x0003e80008000009 */
[----:B------:R2:W-:Y:S04]  /*19290*/  STS.U8 [R47+UR9+0x7300], R90 ;  /* 0x0073005a2f007988 */ /* 0x0005e80008000009 */
[----:B0-----:R-:W3:Y:S04]  /*192a0*/  LDL.LU R84, [R1+0x80c] ;  /* 0x00080c0001547983 */ /* 0x001ee80000300800 */
[----:B-1----:R-:W3:Y:S04]  /*192b0*/  LDL.LU R86, [R1+0x808] ;  /* 0x0008080001567983 */ /* 0x002ee80000300800 */
[----:B--2---:R-:W2:Y:S04]  /*192c0*/  LDL.LU R90, [R1+0x6a4] ;  /* 0x0006a400015a7983 */ /* 0x004ea80000300800 */
[----:B------:R0:W-:Y:S04]  /*192d0*/  STS.U8 [R47+UR9+0x7700], R77 ;  /* 0x0077004d2f007988 */ /* 0x0001e80008000009 */
[----:B0-----:R-:W2:Y:S01]  /*192e0*/  LDL.LU R77, [R1+0x6bc] ;  /* 0x0006bc00014d7983 */ /* 0x001ea20000300800 */
[----:B------:R-:W-:-:S03]  /*192f0*/  LOP3.LUT R46, R79, 0x70, RZ, 0x3c, !PT ;  /* 0x000000704f2e7812 */ /* 0x000fc600078e3cff */
[----:B------:R-:W-:Y:S04]  /*19300*/  STS.U8 [R47+UR9+0x7b00], R69 ;  /* 0x007b00452f007988 */ /* 0x000fe80008000009 */
[----:B------:R-:W-:Y:S04]  /*19310*/  STS.U8 [R47+UR9+0x7f00], R61 ;  /* 0x007f003d2f007988 */ /* 0x000fe80008000009 */
[----:B--2---:R-:W-:Y:S04]  /*19320*/  STS.U8 [R46+UR9+0x4380], R77 ;  /* 0x0043804d2e007988 */ /* 0x004fe80008000009 */
[----:B------:R-:W-:Y:S04]  /*19330*/  STS.U8 [R46+UR9+0x4780], R90 ;  /* 0x0047805a2e007988 */ /* 0x000fe80008000009 */
[----:B------:R-:W-:Y:S04]  /*19340*/  STS.U8 [R46+UR9+0x4b80], R63 ;  /* 0x004b803f2e007988 */ /* 0x000fe80008000009 */
[----:B------:R-:W-:Y:S04]  /*19350*/  STS.U8 [R46+UR9+0x4f80], R71 ;  /* 0x004f80472e007988 */ /* 0x000fe80008000009 */
[----:B---3--:R-:W-:Y:S04]  /*19360*/  STS.U8 [R46+UR9+0x5380], R78 ;  /* 0x0053804e2e007988 */ /* 0x008fe80008000009 */
[----:B------:R-:W-:Y:S04]  /*19370*/  STS.U8 [R46+UR9+0x5780], R92 ;  /* 0x0057805c2e007988 */ /* 0x000fe80008000009 */
[----:B------:R-:W-:Y:S04]  /*19380*/  STS.U8 [R46+UR9+0x5b80], R64 ;  /* 0x005b80402e007988 */ /* 0x000fe80008000009 */
[----:B------:R-:W-:Y:S04]  /*19390*/  STS.U8 [R46+UR9+0x5f80], R72 ;  /* 0x005f80482e007988 */ /* 0x000fe80008000009 */
[----:B------:R0:W-:Y:S04]  /*193a0*/  STS.U8 [R46+UR9+0x6380], R86 ;  /* 0x006380562e007988 */ /* 0x0001e80008000009 */
[----:B------:R1:W-:Y:S04]  /*193b0*/  STS.U8 [R46+UR9+0x6780], R84 ;  /* 0x006780542e007988 */ /* 0x0003e80008000009 */
[----:B------:R2:W-:Y:S04]  /*193c0*/  STS.U8 [R46+UR9+0x6b80], R82 ;  /* 0x006b80522e007988 */ /* 0x0005e80008000009 */
[----:B0-----:R0:W5:Y:S04]  /*193d0*/  LDL.LU R86, [R1+0x804] ;  /* 0x0008040001567983 */ /* 0x0011680000300800 */
[----:B-1----:R0:W5:Y:S04]  /*193e0*/  LDL.LU R84, [R1+0x800] ;  /* 0x0008000001547983 */ /* 0x0021680000300800 */
[----:B--2---:R0:W5:Y:S04]  /*193f0*/  LDL.LU R82, [R1+0x7fc] ;  /* 0x0007fc0001527983 */ /* 0x0041680000300800 */
[----:B------:R1:W-:Y:S04]  /*19400*/  STS.U8 [R46+UR9+0x6f80], R68 ;  /* 0x006f80442e007988 */ /* 0x0003e80008000009 */
[----:B-1----:R0:W5:Y:S04]  /*19410*/  LDL.LU R68, [R1+0x7f8] ;  /* 0x0007f80001447983 */ /* 0x0021680000300800 */
[----:B------:R-:W-:Y:S04]  /*19420*/  STS.U8 [R46+UR9+0x7380], R88 ;  /* 0x007380582e007988 */ /* 0x000fe80008000009 */
[----:B----4-:R-:W-:Y:S04]  /*19430*/  STS.U8 [R46+UR9+0x7780], R76 ;  /* 0x0077804c2e007988 */ /* 0x010fe80008000009 */
[----:B------:R-:W-:Y:S04]  /*19440*/  STS.U8 [R46+UR9+0x7b80], R67 ;  /* 0x007b80432e007988 */ /* 0x000fe80008000009 */
[----:B------:R-:W-:Y:S01]  /*19450*/  STS.U8 [R46+UR9+0x7f80], R60 ;  /* 0x007f803c2e007988 */ /* 0x000fe20008000009 */
[----:B------:R-:W-:-:S03]  /*19460*/  LOP3.LUT R72, R79, 0x10, RZ, 0x3c, !PT ;  /* 0x000000104f487812 */ /* 0x000fc600078e3cff */
        /* <DEDUP_REMOVED lines=8> */
[----:B------:R0:W-:Y:S04]  /*194f0*/  STS.U8 [R72+UR9+0xa080], R14 ;  /* 0x00a0800e48007988 */ /* 0x0001e80008000009 */
[----:B------:R0:W-:Y:S01]  /*19500*/  STS.U8 [R72+UR9+0xa480], R15 ;  /* 0x00a4800f48007988 */ /* 0x0001e20008000009 */
[----:B-1----:R-:W-:-:S03]  /*19510*/  LOP3.LUT R79, R79, 0x20, RZ, 0x3c, !PT ;  /* 0x000000204f4f7812 */ /* 0x002fc600078e3cff */
[----:B------:R0:W-:Y:S04]  /*19520*/  STS.U8 [R72+UR9+0xa880], R16 ;  /* 0x00a8801048007988 */ /* 0x0001e80008000009 */
        /* <DEDUP_REMOVED lines=52> */
[----:B------:R0:W-:Y:S01]  /*19870*/  STS.U8 [R46+UR9+0xbb80], R93 ;  /* 0x00bb805d2e007988 */ /* 0x0001e20008000009 */
[----:B------:R1:W-:Y:S06]  /*19880*/  MEMBAR.ALL.CTA ;  /* 0x0000000000007992 */ /* 0x0003ec0000008000 */
[----:B-1----:R-:W1:Y:S01]  /*19890*/  FENCE.VIEW.ASYNC.S ;  /* 0x00000000000073c6 */ /* 0x002e620000000000 */
[----:B------:R-:W-:Y:S01]  /*198a0*/  ULEA UR6, UR11, UR9, 0x3 ;  /* 0x000000090b067291 */ /* 0x000fe2000f8e18ff */
[----:B------:R-:W-:-:S03]  /*198b0*/  UMOV UR4, UR5 ;  /* 0x0000000500047c82 */ /* 0x000fc60008000000 */
[----:B------:R-:W-:Y:S01]  /*198c0*/  UIADD3 UR6, UPT, UPT, UR6, 0xc000, URZ ;  /* 0x0000c00006067890 */ /* 0x000fe2000fffe0ff */
[----:B-1----:R-:W-:Y:S06]  /*198d0*/  BAR.SYNC.DEFER_BLOCKING 0x0 ;  /* 0x0000000000007b1d */ /* 0x002fec0000010000 */
[----:B0-----:R-:W-:Y:S05]  /*198e0*/  @P0 BRA `(.L_x_9) ;  /* 0x0000000000480947 */ /* 0x001fea0003800000 */
[----:B------:R-:W-:Y:S01]  /*198f0*/  UMOV UR13, 0x40004040 ;  /* 0x40004040000d7882 */ /* 0x000fe20000000000 */
[----:B------:R-:W-:Y:S01]  /*19900*/  UMOV UR15, 0x40004040 ;  /* 0x40004040000f7882 */ /* 0x000fe20000000000 */
[----:B------:R-:W-:Y:S01]  /*19910*/  UMOV UR16, 0x0 ;  /* 0x0000000000107882 */ /* 0x000fe20000000000 */
[----:B------:R-:W-:Y:S01]  /*19920*/  UMOV UR17, 0x8108010 ;  /* 0x0810801000117882 */ /* 0x000fe20000000000 */
[----:B------:R-:W-:Y:S01]  /*19930*/  UMOV UR32, 0x0 ;  /* 0x0000000000207882 */ /* 0x000fe20000000000 */
[----:B------:R-:W-:Y:S01]  /*19940*/  UMOV UR33, 0x8108010 ;  /* 0x0810801000217882 */ /* 0x000fe20000000000 */
[----:B------:R-:W-:Y:S01]  /*19950*/  UMOV UR34, 0x0 ;  /* 0x0000000000227882 */ /* 0x000fe20000000000 */
[----:B------:R-:W-:Y:S01]  /*19960*/  UMOV UR35, 0x8108010 ;  /* 0x0810801000237882 */ /* 0x000fe20000000000 */
[----:B------:R-:W-:Y:S01]  /*19970*/  UMOV UR7, URZ ;  /* 0x000000ff00077c82 */ /* 0x000fe20008000000 */
[----:B------:R0:W-:Y:S01]  /*19980*/  UTCQMMA gdesc[UR12], gdesc[UR14], tmem[UR8], tmem[UR16], idesc[UR17], UPT ;  /* 0x00ff100e0c0075ea */ /* 0x0001e2000b800308 */
        /* <DEDUP_REMOVED lines=8> */
.L_x_9:
[----:B------:R-:W2:Y:S04]  /*19a10*/  LDL R7, [R1+0x6f4] ;  /* 0x0006f40001077983 */ /* 0x000ea80000100800 */
[----:B------:R-:W2:Y:S01]  /*19a20*/  LDL.LU R6, [R1+0x6b8] ;  /* 0x0006b80001067983 */ /* 0x000ea20000300800 */
[----:B------:R-:W-:-:S04]  /*19a30*/  UIADD3 UR11, UPT, UPT, UR11, 0x1, URZ ;  /* 0x000000010b0b7890 */ /* 0x000fc8000fffe0ff */
[----:B------:R-:W-:-:S04]  /*19a40*/  UISETP.GT.AND UP1, UPT, UR11, 0x1, UPT ;  /* 0x000000010b00788c */ /* 0x000fc8000bf24270 */
[----:B0-----:R-:W-:Y:S02]  /*19a50*/  USEL UR5, URZ, 0x1, !UP1 ;  /* 0x00000001ff057887 */ /* 0x001fe4000c800000 */
[----:B------:R-:W-:Y:S02]  /*19a60*/  USEL UR11, UR11, URZ, !UP1 ;  /* 0x000000ff0b0b7287 */ /* 0x000fe4000c800000 */
[----:B------:R-:W-:Y:S01]  /*19a70*/  ULOP3.LUT UR5, UR4, UR5, URZ, 0x3c, !UPT ;  /* 0x0000000504057292 */ /* 0x000fe2000f8e3cff */
[----:B--2---:R-:W-:Y:S02]  /*19a80*/  ISETP.NE.U32.AND P1, PT, R6, R7, PT ;  /* 0x000000070600720c */ /* 0x004fe40003f25070 */
[----:B------:R-:W2:Y:S01]  /*19a90*/  LDL.LU R7, [R1+0x6cc] ;  /* 0x0006cc0001077983 */ /* 0x000ea20000300800 */
[----:B------:R-:W-:-:S03]  /*19aa0*/  IMAD.U32 R6, RZ, RZ, UR4 ;  /* 0x00000004ff067e24 */ /* 0x000fc6000f8e00ff */
[----:B--2---:R1:W-:Y:S07]  /*19ab0*/  STL [R1+0x6b8], R7 ;  /* 0x0006b80701007387 */ /* 0x0043ee0000100800 */
[----:B------:R-:W-:Y:S05]  /*19ac0*/  @P1 BRA `(.L_x_10) ;  /* 0xffffff5c00a81947 */ /* 0x000fea000383ffff */
.L_x_7:
[----:B-1----:R-:W1:Y:S01]  /*19ad0*/  LDC R7, c[0x0][0x3a0] ;  /* 0x0000e800ff077b82 */ /* 0x002e620000000800 */
[----:B------:R-:W2:Y:S01]  /*19ae0*/  LDCU UR7, c[0x0][0x3b8] ;  /* 0x00007700ff0777ac */ /* 0x000ea20008000800 */
[----:B------:R-:W3:Y:S01]  /*19af0*/  LDCU UR5, c[0x0][0x3b4] ;  /* 0x00007680ff0577ac */ /* 0x000ee20008000800 */
[----:B------:R-:W4:Y:S01]  /*19b00*/  LDCU.128 UR12, c[0x0][0x390] ;  /* 0x00007200ff0c77ac */ /* 0x000f220008000c00 */
[----:B--2--5:R-:W-:Y:S02]  /*19b10*/  IMAD R69, R68, UR7, RZ ;  /* 0x0000000744457c24 */ /* 0x024fe4000f8e02ff */
[----:B-1----:R-:W-:-:S05]  /*19b20*/  VIADD R7, R7, 0x7f ;  /* 0x0000007f07077836 */ /* 0x002fca0000000000 */
[----:B------:R-:W-:-:S13]  /*19b30*/  ISETP.GE.AND P0, PT, R7, 0x80, PT ;  /* 0x000000800700780c */ /* 0x000fda0003f06270 */
[----:B---34-:R-:W-:Y:S05]  /*19b40*/  @!P0 BRA `(.L_x_11) ;  /* 0x0000000000108947 */ /* 0x018fea0003800000 */
[----:B------:R-:W-:-:S06]  /*19b50*/  USHF.L.U32 UR4, UR4, 0x1f, URZ ;  /* 0x0000001f04047899 */ /* 0x000fcc00080006ff */
[----:B------:R-:W-:-:S04]  /*19b60*/  IMAD.U32 R0, RZ, RZ, UR4 ;  /* 0x00000004ff007e24 */ /* 0x000fc8000f8e00ff */
[----:B------:R-:W1:Y:S02]  /*19b70*/  SYNCS.PHASECHK.TRANS64.TRYWAIT P0, [UR6], R0 ;  /* 0x00000000ff0075a7 */ /* 0x000e640008001106 */
[----:B-1----:R-:W-:Y:S05]  /*19b80*/  @!P0 BRA `(.L_x_12) ;  /* 0x00000020007c8947 */ /* 0x002fea0003800000 */
.L_x_11:
[----:B------:R-:W-:Y:S06]  /*19b90*/  BAR.SYNC.DEFER_BLOCKING 0x0 ;  /* 0x0000000000007b1d */ /* 0x000fec0000010000 */
[----:B------:R-:W2:Y:S04]  /*19ba0*/  LDL.LU R2, [R1+0x6f8] ;  /* 0x0006f80001027983 */ /* 0x000ea80000300800 */
[----:B------:R-:W3:Y:S04]  /*19bb0*/  LDL.LU R72, [R1+0x744] ;  /* 0x0007440001487983 */ /* 0x000ee80000300800 */
[----:B------:R-:W4:Y:S04]  /*19bc0*/  LDL.LU R71, [R1+0x740] ;  /* 0x0007400001477983 */ /* 0x000f280000300800 */
[----:B------:R-:W5:Y:S01]  /*19bd0*/  LDL.LU R70, [R1+0x748] ;  /* 0x0007480001467983 */ /* 0x000f620000300800 */
[----:B------:R-:W-:Y:S01]  /*19be0*/  VIADD R74, R69, UR7 ;  /* 0x00000007454a7c36 */ /* 0x000fe20008000000 */
[----:B------:R-:W1:Y:S02]  /*19bf0*/  @!P3 SYNCS.CCTL.IV [UR9+0xc000] ;  /* 0x00c00000ff00b9b1 */ /* 0x000e640008000009 */
[----:B-1----:R-:W-:Y:S01]  /*19c00*/  BAR.SYNC.DEFER_BLOCKING 0x0 ;  /* 0x0000000000007b1d */ /* 0x002fe20000010000 */
[----:B0-----:R-:W-:-:S04]  /*19c10*/  VIADD R3, R74, UR7 ;  /* 0x000000074a037c36 */ /* 0x001fc80008000000 */
[----:B------:R-:W-:Y:S01]  /*19c20*/  VIADD R73, R3, UR7 ;  /* 0x0000000703497c36 */ /* 0x000fe20008000000 */
[----:B------:R-:W0:Y:S01]  /*19c30*/  LDTM.x64 R4, tmem[UR10] ;  /* 0x0000000a000479ee */ /* 0x000e220008340000 */
[----:B------:R-:W1:Y:S01]  /*19c40*/  @!P3 SYNCS.CCTL.IV [UR9+0xc008] ;  /* 0x00c00800ff00b9b1 */ /* 0x000e620008000009 */
[----:B------:R-:W-:Y:S01]  /*19c50*/  NOP ;  /* 0x0000000000007918 */ /* 0x000fe20000000000 */
[----:B0-----:R0:W-:Y:S04]  /*19c60*/  STL [R1+0x7fc], R66 ;  /* 0x0007fc4201007387 */ /* 0x0011e80000100800 */
[----:B------:R1:W-:Y:S04]  /*19c70*/  STL [R1+0x7f8], R67 ;  /* 0x0007f84301007387 */ /* 0x0003e80000100800 */
[----:B0-----:R-:W5:Y:S04]  /*19c80*/  LDL.LU R66, [R1+0x74c] ;  /* 0x00074c0001427983 */ /* 0x001f680000300800 */
[----:B-1----:R-:W5:Y:S04]  /*19c90*/  LDL.LU R67, [R1+0x754] ;  /* 0x0007540001437983 */ /* 0x002f680000300800 */
[----:B------:R-:W5:Y:S01]  /*19ca0*/  LDL.LU R91, [R1+0x750] ;  /* 0x00075000015b7983 */ /* 0x000f620000300800 */
[----:B------:R-:W-:-:S04]  /*19cb0*/  F2FP.SATFINITE.E4M3.F32.PACK_AB_MERGE_C R92, R5, R4, RZ ;  /* 0x00000004055c723e */ /* 0x000fc800048070ff */
[----:B------:R-:W-:-:S04]  /*19cc0*/  PRMT R93, R92, 0x9910, RZ ;  /* 0x000099105c5d7816 */ /* 0x000fc800000000ff */
[----:B------:R-:W-:Y:S02]  /*19cd0*/  SHF.R.S32.HI R93, RZ, 0x8, R93 ;  /* 0x00000008ff5d7819 */ /* 0x000fe4000001145d */
[C---:B--2---:R-:W-:Y:S01]  /*19ce0*/  ISETP.GE.AND P0, PT, R2.reuse, UR14, PT ;  /* 0x0000000e02007c0c */ /* 0x044fe2000bf06270 */
[----:B------:R-:W-:-:S03]  /*19cf0*/  IMAD R2, R2, UR5, RZ ;  /* 0x0000000502027c24 */ /* 0x000fc6000f8e02ff */
[----:B---3--:R-:W-:Y:S02]  /*19d00*/  ISETP.LT.AND P1, PT, R72, UR15, !P0 ;  /* 0x0000000f48007c0c */ /* 0x008fe4000c721270 */
[----:B------:R-:W-:Y:S02]  /*19d10*/  IADD3 R0, P4, PT, R2, UR12, RZ ;  /* 0x0000000c02007c10 */ /* 0x000fe4000ff9e0ff */
[----:B----4-:R-:W-:Y:S01]  /*19d20*/  ISETP.LT.AND P2, PT, R71, UR15, !P0 ;  /* 0x0000000f47007c0c */ /* 0x010fe2000c741270 */
[----:B------:R-:W-:Y:S01]  /*19d30*/  VIADD R71, R73, UR7 ;  /* 0x0000000749477c36 */ /* 0x000fe20008000000 */
[----:B------:R-:W-:Y:S02]  /*19d40*/  ISETP.LT.AND P5, PT, R68, UR15, !P0 ;  /* 0x0000000f44007c0c */ /* 0x000fe4000c7a1270 */
[----:B------:R-:W-:Y:S01]  /*19d50*/  LEA.HI.X.SX32 R2, R2, UR13, 0x1, P4 ;  /* 0x0000000d02027c11 */ /* 0x000fe2000a0f0eff */
[----:B------:R-:W-:Y:S01]  /*19d60*/  VIADD R72, R71, UR7 ;  /* 0x0000000747487c36 */ /* 0x000fe20008000000 */
[----:B------:R-:W-:-:S02]  /*19d70*/  IADD3 R68, P3, PT, R69, R0, RZ ;  /* 0x0000000045447210 */ /* 0x000fc40007f7e0ff */
[----:B-----5:R-:W-:Y:S01]  /*19d80*/  ISETP.LT.AND P6, PT, R70, UR15, !P0 ;  /* 0x0000000f46007c0c */ /* 0x020fe2000c7c1270 */
[----:B------:R-:W-:Y:S01]  /*19d90*/  VIADD R70, R72, UR7 ;  /* 0x0000000748467c36 */ /* 0x000fe20008000000 */
[----:B------:R-:W-:Y:S02]  /*19da0*/  LEA.HI.X.SX32 R69, R69, R2, 0x1, P3 ;  /* 0x0000000245457211 */ /* 0x000fe400018f0eff */
[-C--:B------:R-:W-:Y:S02]  /*19db0*/  IADD3 R86, P4, PT, R74, R0.reuse, RZ ;  /* 0x000000004a567210 */ /* 0x080fe40007f9e0ff */
[C---:B------:R-:W-:Y:S01]  /*19dc0*/  IADD3 R84, P3, PT, R3.reuse, R0, RZ ;  /* 0x0000000003547210 */ /* 0x040fe20007f7e0ff */
[----:B------:R-:W-:Y:S01]  /*19dd0*/  VIADD R4, R70, UR7 ;  /* 0x0000000746047c36 */ /* 0x000fe20008000000 */
[-C--:B------:R-:W-:Y:S02]  /*19de0*/  LEA.HI.X.SX32 R87, R74, R2.reuse, 0x1, P4 ;  /* 0x000000024a577211 */ /* 0x080fe400020f0eff */
[----:B------:R-:W-:Y:S01]  /*19df0*/  LEA.HI.X.SX32 R85, R3, R2, 0x1, P3 ;  /* 0x0000000203557211 */ /* 0x000fe200018f0eff */
[----:B------:R-:W-:Y:S01]  /*19e00*/  VIADD R3, R4, UR7 ;  /* 0x0000000704037c36 */ /* 0x000fe20008000000 */
[----:B------:R-:W-:-:S02]  /*19e10*/  IADD3 R82, P4, PT, R73, R0, RZ ;  /* 0x0000000049527210 */ /* 0x000fc40007f9e0ff */
[----:B------:R-:W-:Y:S02]  /*19e20*/  IADD3 R80, P3, PT, R71, R0, RZ ;  /* 0x0000000047507210 */ /* 0x000fe40007f7e0ff */
[-C--:B------:R-:W-:Y:S02]  /*19e30*/  LEA.HI.X.SX32 R83, R73, R2.reuse, 0x1, P4 ;  /* 0x0000000249537211 */ /* 0x080fe400020f0eff */
[----:B------:R-:W-:Y:S01]  /*19e40*/  LEA.HI.X.SX32 R81, R71, R2, 0x1, P3 ;  /* 0x0000000247517211 */ /* 0x000fe200018f0eff */
[----:B------:R-:W-:Y:S01]  /*19e50*/  VIADD R71, R3, UR7 ;  /* 0x0000000703477c36 */ /* 0x000fe20008000000 */
[-C--:B------:R-:W-:Y:S02]  /*19e60*/  IADD3 R76, P4, PT, R72, R0.reuse, RZ ;  /* 0x00000000484c7210 */ /* 0x080fe40007f9e0ff */
[----:B------:R-:W-:Y:S01]  /*19e70*/  IADD3 R78, P3, PT, R70, R0, RZ ;  /* 0x00000000464e7210 */ /* 0x000fe20007f7e0ff */
[----:B------:R-:W-:Y:S01]  /*19e80*/  VIADD R5, R71, UR7 ;  /* 0x0000000747057c36 */ /* 0x000fe20008000000 */
[----:B------:R-:W-:-:S02]  /*19e90*/  LEA.HI.X.SX32 R77, R72, R2, 0x1, P4 ;  /* 0x00000002484d7211 */ /* 0x000fc400020f0eff */
[----:B------:R-:W-:Y:S02]  /*19ea0*/  IADD3 R72, P4, PT, R4, R0, RZ ;  /* 0x0000000004487210 */ /* 0x000fe40007f9e0ff */
[----:B------:R-:W-:Y:S01]  /*19eb0*/  LEA.HI.X.SX32 R79, R70, R2, 0x1, P3 ;  /* 0x00000002464f7211 */ /* 0x000fe200018f0eff */
[----:B------:R-:W-:Y:S01]  /*19ec0*/  VIADD R89, R5, UR7 ;  /* 0x0000000705597c36 */ /* 0x000fe20008000000 */
[----:B------:R-:W-:Y:S02]  /*19ed0*/  IADD3 R74, P3, PT, R3, R0, RZ ;  /* 0x00000000034a7210 */ /* 0x000fe40007f7e0ff */
[----:B------:R-:W-:Y:S02]  /*19ee0*/  LEA.HI.X.SX32 R73, R4, R2, 0x1, P4 ;  /* 0x0000000204497211 */ /* 0x000fe400020f0eff */
[----:B------:R-:W-:Y:S02]  /*19ef0*/  IADD3 R70, P4, PT, R71, R0, RZ ;  /* 0x0000000047467210 */ /* 0x000fe40007f9e0ff */
[----:B------:R-:W-:Y:S01]  /*19f00*/  LEA.HI.X.SX32 R75, R3, R2, 0x1, P3 ;  /* 0x00000002034b7211 */ /* 0x000fe200018f0eff */
[----:B------:R-:W-:Y:S01]  /*19f10*/  VIADD R3, R89, UR7 ;  /* 0x0000000759037c36 */ /* 0x000fe20008000000 */
[----:B------:R-:W-:-:S02]  /*19f20*/  IADD3 R4, P3, PT, R5, R0, RZ ;  /* 0x0000000005047210 */ /* 0x000fc40007f7e0ff */
[----:B------:R-:W-:Y:S02]  /*19f30*/  LEA.HI.X.SX32 R71, R71, R2, 0x1, P4 ;  /* 0x0000000247477211 */ /* 0x000fe400020f0eff */
[----:B------:R-:W-:Y:S02]  /*19f40*/  IADD3 R88, P4, PT, R89, R0, RZ ;  /* 0x0000000059587210 */ /* 0x000fe40007f9e0ff */
[----:B------:R-:W-:Y:S02]  /*19f50*/  LEA.HI.X.SX32 R5, R5, R2, 0x1, P3 ;  /* 0x0000000205057211 */ /* 0x000fe400018f0eff */
[----:B------:R-:W-:Y:S02]  /*19f60*/  IADD3 R90, P3, PT, R3, R0, RZ ;  /* 0x00000000035a7210 */ /* 0x000fe40007f7e0ff */
[----:B------:R-:W-:Y:S02]  /*19f70*/  LEA.HI.X.SX32 R89, R89, R2, 0x1, P4 ;  /* 0x0000000259597211 */ /* 0x000fe400020f0eff */
[----:B------:R-:W-:-:S02]  /*19f80*/  ISETP.LT.AND P4, PT, R91, UR15, !P0 ;  /* 0x0000000f5b007c0c */ /* 0x000fc4000c781270 */
[----:B------:R-:W-:Y:S01]  /*19f90*/  LEA.HI.X.SX32 R91, R3, R2, 0x1, P3 ;  /* 0x00000002035b7211 */ /* 0x000fe200018f0eff */
[----:B------:R0:W-:Y:S01]  /*19fa0*/  @P5 STG.E.U8 desc[UR18][R68.64], R92 ;  /* 0x0000005c44005986 */ /* 0x0001e2000c101112 */
[----:B------:R-:W-:-:S03]  /*19fb0*/  ISETP.LT.AND P3, PT, R66, UR15, !P0 ;  /* 0x0000000f42007c0c */ /* 0x000fc6000c761270 */
[----:B------:R-:W2:Y:S04]  /*19fc0*/  LDL.LU R66, [R1+0x7fc] ;  /* 0x0007fc0001427983 */ /* 0x000ea80000300800 */
[----:B0-----:R-:W3:Y:S01]  /*19fd0*/  LDL.LU R92, [R1+0x758] ;  /* 0x00075800015c7983 */ /* 0x001ee20000300800 */
[----:B------:R-:W-:-:S03]  /*19fe0*/  ISETP.LT.AND P5, PT, R67, UR15, !P0 ;  /* 0x0000000f43007c0c */ /* 0x000fc6000c7a1270 */
[----:B------:R-:W4:Y:S04]  /*19ff0*/  LDL.LU R69, [R1+0x75c] ;  /* 0x00075c0001457983 */ /* 0x000f280000300800 */
[----:B------:R-:W5:Y:S04]  /*1a000*/  LDL.LU R68, [R1+0x760] ;  /* 0x0007600001447983 */ /* 0x000f680000300800 */
[----:B------:R-:W2:Y:S04]  /*1a010*/  LDL.LU R67, [R1+0x7f8] ;  /* 0x0007f80001437983 */ /* 0x000ea80000300800 */
[----:B------:R0:W-:Y:S04]  /*1a020*/  @P1 STG.E.U8 desc[UR18][R86.64], R93 ;  /* 0x0000005d56001986 */ /* 0x0001e8000c101112 */
[----:B0-----:R-:W2:Y:S01]  /*1a030*/  LDL.LU R93, [R1+0x764] ;  /* 0x00076400015d7983 */ /* 0x001ea20000300800 */
[----:B------:R-:W-:-:S02]  /*1a040*/  F2FP.SATFINITE.E4M3.F32.PACK_AB_MERGE_C R6, R7, R6, RZ ;  /* 0x000000060706723e */ /* 0x000fc400048070ff */
[----:B------:R-:W-:Y:S02]  /*1a050*/  F2FP.SATFINITE.E4M3.F32.PACK_AB_MERGE_C R8, R9, R8, RZ ;  /* 0x000000080908723e */ /* 0x000fe400048070ff */
[----:B------:R-:W-:Y:S01]  /*1a060*/  PRMT R7, R6, 0x9910, RZ ;  /* 0x0000991006077816 */ /* 0x000fe200000000ff */
[----:B------:R0:W-:Y:S03]  /*1a070*/  @P2 STG.E.U8 desc[UR18][R84.64], R6 ;  /* 0x0000000654002986 */ /* 0x0001e6000c101112 */
[----:B------:R-:W-:Y:S02]  /*1a080*/  SHF.R.S32.HI R7, RZ, 0x8, R7 ;  /* 0x00000008ff077819 */ /* 0x000fe40000011407 */
[----:B------:R-:W-:Y:S02]  /*1a090*/  F2FP.SATFINITE.E4M3.F32.PACK_AB_MERGE_C R10, R11, R10, RZ ;  /* 0x0000000a0b0a723e */ /* 0x000fe400048070ff */
[----:B0-----:R-:W-:Y:S01]  /*1a0a0*/  PRMT R6, R8, 0x9910, RZ ;  /* 0x0000991008067816 */ /* 0x001fe200000000ff */
[----:B------:R0:W-:Y:S03]  /*1a0b0*/  @P6 STG.E.U8 desc[UR18][R82.64], R7 ;  /* 0x0000000752006986 */ /* 0x0001e6000c101112 */
[----:B------:R-:W-:Y:S01]  /*1a0c0*/  SHF.R.S32.HI R6, RZ, 0x8, R6 ;  /* 0x00000008ff067819 */ /* 0x000fe20000011406 */
[----:B------:R-:W-:Y:S01]  /*1a0d0*/  @P4 STG.E.U8 desc[UR18][R80.64], R8 ;  /* 0x0000000850004986 */ /* 0x000fe2000c101112 */
[----:B------:R-:W-:-:S03]  /*1a0e0*/  F2FP.SATFINITE.E4M3.F32.PACK_AB_MERGE_C R12, R13, R12, RZ ;  /* 0x0000000c0d0c723e */ /* 0x000fc600048070ff */
[----:B------:R1:W-:Y:S01]  /*1a0f0*/  @P3 STG.E.U8 desc[UR18][R76.64], R6 ;  /* 0x000000064c003986 */ /* 0x0003e2000c101112 */
[----:B0-----:R-:W-:-:S03]  /*1a100*/  PRMT R7, R10, 0x9910, RZ ;  /* 0x000099100a077816 */ /* 0x001fc600000000ff */
[----:B------:R0:W-:Y:S01]  /*1a110*/  @P5 STG.E.U8 desc[UR18][R78.64], R10 ;  /* 0x0000000a4e005986 */ /* 0x0001e2000c101112 */
[----:B------:R-:W-:Y:S02]  /*1a120*/  SHF.R.S32.HI R7, RZ, 0x8, R7 ;  /* 0x00000008ff077819 */ /* 0x000fe40000011407 */
[----:B-1----:R-:W-:Y:S02]  /*1a130*/  PRMT R6, R12, 0x9910, RZ ;  /* 0x000099100c067816 */ /* 0x002fe400000000ff */
[----:B------:R-:W-:Y:S02]  /*1a140*/  F2FP.SATFINITE.E4M3.F32.PACK_AB_MERGE_C R14, R15, R14, RZ ;  /* 0x0000000e0f0e723e */ /* 0x000fe400048070ff */
[----:B------:R-:W-:Y:S02]  /*1a150*/  SHF.R.S32.HI R6, RZ, 0x8, R6 ;  /* 0x00000008ff067819 */ /* 0x000fe40000011406 */
[----:B---3--:R-:W-:Y:S02]  /*1a160*/  ISETP.LT.AND P1, PT, R92, UR15, !P0 ;  /* 0x0000000f5c007c0c */ /* 0x008fe4000c721270 */
[----:B------:R-:W3:Y:S04]  /*1a170*/  LDL.LU R92, [R1+0x76c] ;  /* 0x00076c00015c7983 */ /* 0x000ee80000300800 */
[----:B------:R-:W3:Y:S04]  /*1a180*/  LDL.LU R87, [R1+0x77c] ;  /* 0x00077c0001577983 */ /* 0x000ee80000300800 */
[----:B------:R-:W3:Y:S04]  /*1a190*/  LDL.LU R86, [R1+0x778] ;  /* 0x0007780001567983 */ /* 0x000ee80000300800 */
[----:B------:R-:W3:Y:S01]  /*1a1a0*/  LDL.LU R84, [R1+0x774] ;  /* 0x0007740001547983 */ /* 0x000ee20000300800 */
[----:B----4-:R-:W-:-:S02]  /*1a1b0*/  ISETP.LT.AND P2, PT, R69, UR15, !P0 ;  /* 0x0000000f45007c0c */ /* 0x010fc4000c741270 */
[----:B-----5:R-:W-:Y:S01]  /*1a1c0*/  ISETP.LT.AND P6, PT, R68, UR15, !P0 ;  /* 0x0000000f44007c0c */ /* 0x020fe2000c7c1270 */
[----:B------:R-:W4:Y:S04]  /*1a1d0*/  LDL.LU R69, [R1+0x770] ;  /* 0x0007700001457983 */ /* 0x000f280000300800 */
[----:B------:R-:W5:Y:S04]  /*1a1e0*/  LDL.LU R68, [R1+0x768] ;  /* 0x0007680001447983 */ /* 0x000f680000300800 */
[----:B------:R-:W4:Y:S01]  /*1a1f0*/  LDL.LU R11, [R1+0x780] ;  /* 0x00078000010b7983 */ /* 0x000f220000300800 */
[----:B--2---:R-:W-:-:S03]  /*1a200*/  ISETP.LT.AND P4, PT, R93, UR15, !P0 ;  /* 0x0000000f5d007c0c */ /* 0x004fc6000c781270 */
[----:B0-----:R-:W2:Y:S04]  /*1a210*/  LDL.LU R10, [R1+0x790] ;  /* 0x00079000010a7983 */ /* 0x001ea80000300800 */
[----:B------:R-:W2:Y:S04]  /*1a220*/  LDL.LU R9, [R1+0x78c] ;  /* 0x00078c0001097983 */ /* 0x000ea80000300800 */
[----:B------:R0:W-:Y:S04]  /*1a230*/  @P1 STG.E.U8 desc[UR18][R72.64], R7 ;  /* 0x0000000748001986 */ /* 0x0001e8000c101112 */
[----:B------:R-:W-:Y:S04]  /*1a240*/  @P2 STG.E.U8 desc[UR18][R74.64], R12 ;  /* 0x0000000c4a002986 */ /* 0x000fe8000c101112 */
[----:B------:R-:W-:Y:S01]  /*1a250*/  @P6 STG.E.U8 desc[UR18][R70.64], R6 ;  /* 0x0000000646006986 */ /* 0x000fe2000c101112 */
[----:B0-----:R-:W-:-:S03]  /*1a260*/  PRMT R7, R14, 0x9910, RZ ;  /* 0x000099100e077816 */ /* 0x001fc600000000ff */
[----:B------:R0:W-:Y:S04]  /*1a270*/  @P4 STG.E.U8 desc[UR18][R4.64], R14 ;  /* 0x0000000e04004986 */ /* 0x0001e8000c101112 */
[----:B0-----:R-:W5:Y:S04]  /*1a280*/  LDL.LU R14, [R1+0x794] ;  /* 0x00079400010e7983 */ /* 0x001f680000300800 */
[----:B------:R-:W5:Y:S04]  /*1a290*/  LDL.LU R13, [R1+0x798] ;  /* 0x00079800010d7983 */ /* 0x000f680000300800 */
[----:B------:R-:W5:Y:S01]  /*1a2a0*/  LDL.LU R12, [R1+0x7a8] ;  /* 0x0007a800010c7983 */ /* 0x000f620000300800 */
[----:B------:R-:W-:Y:S01]  /*1a2b0*/  F2FP.SATFINITE.E4M3.F32.PACK_AB_MERGE_C R16, R17, R16, RZ ;  /* 0x000000101110723e */ /* 0x000fe200048070ff */
[----:B------:R-:W-:Y:S01]  /*1a2c0*/  VIADD R3, R3, UR7 ;  /* 0x0000000703037c36 */ /* 0x000fe20008000000 */
[----:B------:R-:W-:-:S02]  /*1a2d0*/  SHF.R.S32.HI R7, RZ, 0x8, R7 ;  /* 0x00000008ff077819 */ /* 0x000fc40000011407 */
[----:B------:R-:W-:Y:S01]  /*1a2e0*/  PRMT R4, R16, 0x9910, RZ ;  /* 0x0000991010047816 */ /* 0x000fe200000000ff */
[----:B------:R-:W-:-:S04]  /*1a2f0*/  VIADD R8, R3, UR7 ;  /* 0x0000000703087c36 */ /* 0x000fc80008000000 */
[----:B------:R-:W-:Y:S01]  /*1a300*/  IMAD.MOV.U32 R6, RZ, RZ, R4 ;  /* 0x000000ffff067224 */ /* 0x000fe200078e0004 */
[----:B------:R-:W-:Y:S02]  /*1a310*/  F2FP.SATFINITE.E4M3.F32.PACK_AB_MERGE_C R18, R19, R18, RZ ;  /* 0x000000121312723e */ /* 0x000fe400048070ff */
[----:B------:R-:W-:Y:S02]  /*1a320*/  F2FP.SATFINITE.E4M3.F32.PACK_AB_MERGE_C R20, R21, R20, RZ ;  /* 0x000000141514723e */ /* 0x000fe400048070ff */
[----:B---3--:R-:W-:Y:S02]  /*1a330*/  ISETP.LT.AND P3, PT, R92, UR15, !P0 ;  /* 0x0000000f5c007c0c */ /* 0x008fe4000c761270 */
[----:B------:R-:W-:Y:S02]  /*1a340*/  ISETP.LT.AND P5, PT, R87, UR15, !P0 ;  /* 0x0000000f57007c0c */ /* 0x000fe4000c7a1270 */
[----:B------:R-:W-:-:S09]  /*1a350*/  ISETP.LT.AND P1, PT, R86, UR15, !P0 ;  /* 0x0000000f56007c0c */ /* 0x000fd2000c721270 */
[----:B------:R0:W-:Y:S01]  /*1a360*/  @P3 STG.E.U8 desc[UR18][R88.64], R7 ;  /* 0x0000000758003986 */ /* 0x0001e2000c101112 */
[C---:B------:R-:W-:Y:S02]  /*1a370*/  IADD3 R4, P3, PT, R3.reuse, R0, RZ ;  /* 0x0000000003047210 */ /* 0x040fe40007f7e0ff */
[----:B------:R-:W-:Y:S02]  /*1a380*/  ISETP.LT.AND P2, PT, R84, UR15, !P0 ;  /* 0x0000000f54007c0c */ /* 0x000fe4000c741270 */
[----:B------:R-:W-:Y:S01]  /*1a390*/  LEA.HI.X.SX32 R5, R3, R2, 0x1, P3 ;  /* 0x0000000203057211 */ /* 0x000fe200018f0eff */
[----:B------:R-:W-:Y:S01]  /*1a3a0*/  @P5 STG.E.U8 desc[UR18][R90.64], R16 ;  /* 0x000000105a005986 */ /* 0x000fe2000c101112 */
[----:B------:R-:W-:Y:S02]  /*1a3b0*/  SHF.R.S32.HI R3, RZ, 0x8, R6 ;  /* 0x00000008ff037819 */ /* 0x000fe40000011406 */
[----:B------:R-:W-:-:S03]  /*1a3c0*/  IADD3 R6, P5, PT, R8, R0, RZ ;  /* 0x0000000008067210 */ /* 0x000fc60007fbe0ff */
[----:B------:R1:W-:Y:S01]  /*1a3d0*/  @P1 STG.E.U8 desc[UR18][R4.64], R3 ;  /* 0x0000000304001986 */ /* 0x0003e2000c101112 */
[C---:B0-----:R-:W-:Y:S01]  /*1a3e0*/  LEA.HI.X.SX32 R7, R8.reuse, R2, 0x1, P5 ;  /* 0x0000000208077211 */ /* 0x041fe200028f0eff */
[----:B------:R-:W-:-:S04]  /*1a3f0*/  VIADD R8, R8, UR7 ;  /* 0x0000000708087c36 */ /* 0x000fc80008000000 */
[----:B------:R0:W-:Y:S01]  /*1a400*/  @P2 STG.E.U8 desc[UR18][R6.64], R18 ;  /* 0x0000001206002986 */ /* 0x0001e2000c101112 */
[----:B--2---:R-:W-:Y:S02]  /*1a410*/  ISETP.LT.AND P5, PT, R9, UR15, !P0 ;  /* 0x0000000f09007c0c */ /* 0x004fe4000c7a1270 */
[----:B-1----:R-:W-:Y:S02]  /*1a420*/  PRMT R3, R18, 0x9910, RZ ;  /* 0x0000991012037816 */ /* 0x002fe400000000ff */
[----:B------:R-:W-:-:S03]  /*1a430*/  IADD3 R4, P2, PT, R8, R0, RZ ;  /* 0x0000000008047210 */ /* 0x000fc60007f5e0ff */
[----:B------:R-:W-:Y:S02]  /*1a440*/  IMAD.MOV.U32 R9, RZ, RZ, R3 ;  /* 0x000000ffff097224 */ /* 0x000fe400078e0003 */
[C---:B------:R-:W-:Y:S01]  /*1a450*/  VIADD R3, R8.reuse, UR7 ;  /* 0x0000000708037c36 */ /* 0x040fe20008000000 */
[----:B------:R-:W-:-:S04]  /*1a460*/  LEA.HI.X.SX32 R5, R8, R2, 0x1, P2 ;  /* 0x0000000208057211 */ /* 0x000fc800010f0eff */
[----:B0-----:R-:W-:Y:S02]  /*1a470*/  IADD3 R6, P2, PT, R3, R0, RZ ;  /* 0x0000000003067210 */ /* 0x001fe40007f5e0ff */
[----:B----4-:R-:W-:Y:S02]  /*1a480*/  ISETP.LT.AND P6, PT, R69, UR15, !P0 ;  /* 0x0000000f45007c0c */ /* 0x010fe4000c7c1270 */
[----:B------:R-:W-:Y:S02]  /*1a490*/  ISETP.LT.AND P3, PT, R11, UR15, !P0 ;  /* 0x0000000f0b007c0c */ /* 0x000fe4000c761270 */
[----:B------:R-:W-:Y:S01]  /*1a4a0*/  LEA.HI.X.SX32 R7, R3, R2, 0x1, P2 ;  /* 0x0000000203077211 */ /* 0x000fe200010f0eff */
[----:B------:R-:W2:Y:S01]  /*1a4b0*/  LDL.LU R11, [R1+0x7a4] ;  /* 0x0007a400010b7983 */ /* 0x000ea20000300800 */
[----:B-----5:R-:W-:-:S03]  /*1a4c0*/  ISETP.LT.AND P2, PT, R14, UR15, !P0 ;  /* 0x0000000f0e007c0c */ /* 0x020fc6000c741270 */
[----:B------:R-:W3:Y:S01]  /*1a4d0*/  LDL.LU R14, [R1+0x7ac] ;  /* 0x0007ac00010e7983 */ /* 0x000ee20000300800 */
[----:B------:R-:W-:Y:S01]  /*1a4e0*/  SHF.R.S32.HI R9, RZ, 0x8, R9 ;  /* 0x00000008ff097819 */ /* 0x000fe20000011409 */
[----:B------:R-:W-:Y:S01]  /*1a4f0*/  VIADD R8, R3, UR7 ;  /* 0x0000000703087c36 */ /* 0x000fe20008000000 */
[----:B------:R-:W-:Y:S01]  /*1a500*/  ISETP.LT.AND P4, PT, R68, UR15, !P0 ;  /* 0x0000000f44007c0c */ /* 0x000fe2000c781270 */
[----:B------:R-:W4:Y:S01]  /*1a510*/  LDL.LU R15, [R1+0x7b0] ;  /* 0x0007b000010f7983 */ /* 0x000f220000300800 */
[----:B------:R-:W-:Y:S02]  /*1a520*/  ISETP.LT.AND P1, PT, R10, UR15, !P0 ;  /* 0x0000000f0a007c0c */ /* 0x000fe4000c721270 */
[----:B------:R-:W-:Y:S01]  /*1a530*/  PRMT R10, R20, 0x9910, RZ ;  /* 0x00009910140a7816 */ /* 0x000fe200000000ff */
[----:B------:R0:W-:Y:S03]  /*1a540*/  @P6 STG.E.U8 desc[UR18][R4.64], R9 ;  /* 0x0000000904006986 */ /* 0x0001e6000c101112 */
[----:B------:R-:W-:-:S02]  /*1a550*/  SHF.R.S32.HI R10, RZ, 0x8, R10 ;  /* 0x00000008ff0a7819 */ /* 0x000fc4000001140a */
[----:B0-----:R-:W-:-:S04]  /*1a560*/  IADD3 R4, P6, PT, R8, R0, RZ ;  /* 0x0000000008047210 */ /* 0x001fc80007fde0ff */
[----:B------:R-:W-:Y:S01]  /*1a570*/  LEA.HI.X.SX32 R5, R8, R2, 0x1, P6 ;  /* 0x0000000208057211 */ /* 0x000fe200030f0eff */
[----:B------:R0:W-:Y:S04]  /*1a580*/  @P4 STG.E.U8 desc[UR18][R6.64], R20 ;  /* 0x0000001406004986 */ /* 0x0001e8000c101112 */
[----:B------:R1:W-:Y:S01]  /*1a590*/  @P3 STG.E.U8 desc[UR18][R4.64], R10 ;  /* 0x0000000a04003986 */ /* 0x0003e2000c101112 */
[----:B------:R-:W-:-:S03]  /*1a5a0*/  ISETP.LT.AND P3, PT, R12, UR15, !P0 ;  /* 0x0000000f0c007c0c */ /* 0x000fc6000c761270 */
[----:B------:R-:W5:Y:S01]  /*1a5b0*/  LDL.LU R12, [R1+0x7c0] ;  /* 0x0007c000010c7983 */ /* 0x000f620000300800 */
[----:B------:R-:W-:Y:S01]  /*1a5c0*/  VIADD R3, R8, UR7 ;  /* 0x0000000708037c36 */ /* 0x000fe20008000000 */
[----:B------:R-:W-:Y:S02]  /*1a5d0*/  F2FP.SATFINITE.E4M3.F32.PACK_AB_MERGE_C R22, R23, R22, RZ ;  /* 0x000000161716723e */ /* 0x000fe400048070ff */
[----:B------:R-:W4:Y:S02]  /*1a5e0*/  LDL.LU R8, [R1+0x7bc] ;  /* 0x0007bc0001087983 */ /* 0x000f240000300800 */
[----:B0-----:R-:W-:-:S04]  /*1a5f0*/  IADD3 R6, P6, PT, R3, R0, RZ ;  /* 0x0000000003067210 */ /* 0x001fc80007fde0ff */
[C---:B------:R-:W-:Y:S01]  /*1a600*/  LEA.HI.X.SX32 R7, R3.reuse, R2, 0x1, P6 ;  /* 0x0000000203077211 */ /* 0x040fe200030f0eff */
[----:B------:R-:W-:-:S04]  /*1a610*/  VIADD R3, R3, UR7 ;  /* 0x0000000703037c36 */ /* 0x000fc80008000000 */
[----:B------:R0:W-:Y:S01]  /*1a620*/  @P1 STG.E.U8 desc[UR18][R6.64], R22 ;  /* 0x0000001606001986 */ /* 0x0001e2000c101112 */
[C---:B-1----:R-:W-:Y:S01]  /*1a630*/  IADD3 R4, P1, PT, R3.reuse, R0, RZ ;  /* 0x0000000003047210 */ /* 0x042fe20007f3e0ff */
[----:B------:R-:W-:-:S03]  /*1a640*/  VIADD R9, R3, UR7 ;  /* 0x0000000703097c36 */ /* 0x000fc60008000000 */
[----:B------:R-:W-:Y:S02]  /*1a650*/  LEA.HI.X.SX32 R5, R3, R2, 0x1, P1 ;  /* 0x0000000203057211 */ /* 0x000fe400008f0eff */
[----:B0-----:R-:W-:-:S04]  /*1a660*/  IADD3 R6, P1, PT, R9, R0, RZ ;  /* 0x0000000009067210 */ /* 0x001fc80007f3e0ff */
[C---:B------:R-:W-:Y:S01]  /*1a670*/  LEA.HI.X.SX32 R7, R9.reuse, R2, 0x1, P1 ;  /* 0x0000000209077211 */ /* 0x040fe200008f0eff */
[----:B------:R-:W-:Y:S01]  /*1a680*/  VIADD R3, R9, UR7 ;  /* 0x0000000709037c36 */ /* 0x000fe20008000000 */
[----:B------:R-:W-:Y:S02]  /*1a690*/  ISETP.LT.AND P4, PT, R13, UR15, !P0 ;  /* 0x0000000f0d007c0c */ /* 0x000fe4000c781270 */
[----:B------:R-:W-:-:S04]  /*1a6a0*/  F2FP.SATFINITE.E4M3.F32.PACK_AB_MERGE_C R25, R25, R24, RZ ;  /* 0x000000181919723e */ /* 0x000fc800048070ff */
[----:B------:R-:W-:-:S04]  /*1a6b0*/  PRMT R13, R25, 0x9910, RZ ;  /* 0x00009910190d7816 */ /* 0x000fc800000000ff */
[----:B------:R-:W-:Y:S02]  /*1a6c0*/  SHF.R.S32.HI R13, RZ, 0x8, R13 ;  /* 0x00000008ff0d7819 */ /* 0x000fe4000001140d */
[----:B--2---:R-:W-:Y:S02]  /*1a6d0*/  ISETP.LT.AND P6, PT, R11, UR15, !P0 ;  /* 0x0000000f0b007c0c */ /* 0x004fe4000c7c1270 */
[----:B------:R-:W-:Y:S02]  /*1a6e0*/  PRMT R11, R22, 0x9910, RZ ;  /* 0x00009910160b7816 */ /* 0x000fe400000000ff */
[----:B---3--:R-:W-:Y:S02]  /*1a6f0*/  ISETP.LT.AND P1, PT, R14, UR15, !P0 ;  /* 0x0000000f0e007c0c */ /* 0x008fe4000c721270 */
[----:B------:R-:W2:Y:S04]  /*1a700*/  LDL.LU R14, [R1+0x7c4] ;  /* 0x0007c400010e7983 */ /* 0x000ea80000300800 */
[----:B------:R-:W3:Y:S01]  /*1a710*/  LDL.LU R10, [R1+0x7c8] ;  /* 0x0007c800010a7983 */ /* 0x000ee20000300800 */
[----:B------:R-:W-:-:S05]  /*1a720*/  SHF.R.S32.HI R11, RZ, 0x8, R11 ;  /* 0x00000008ff0b7819 */ /* 0x000fca000001140b */
[----:B------:R0:W-:Y:S04]  /*1a730*/  @P5 STG.E.U8 desc[UR18][R4.64], R11 ;  /* 0x0000000b04005986 */ /* 0x0001e8000c101112 */
[----:B------:R1:W-:Y:S01]  /*1a740*/  @P2 STG.E.U8 desc[UR18][R6.64], R25 ;  /* 0x0000001906002986 */ /* 0x0003e2000c101112 */
[----:B0-----:R-:W-:-:S04]  /*1a750*/  IADD3 R4, P5, PT, R3, R0, RZ ;  /* 0x0000000003047210 */ /* 0x001fc80007fbe0ff */
[----:B------:R-:W-:-:S05]  /*1a760*/  LEA.HI.X.SX32 R5, R3, R2, 0x1, P5 ;  /* 0x0000000203057211 */ /* 0x000fca00028f0eff */
[----:B------:R0:W-:Y:S01]  /*1a770*/  @P4 STG.E.U8 desc[UR18][R4.64], R13 ;  /* 0x0000000d04004986 */ /* 0x0001e2000c101112 */
[----:B-----5:R-:W-:-:S03]  /*1a780*/  ISETP.LT.AND P4, PT, R12, UR15, !P0 ;  /* 0x0000000f0c007c0c */ /* 0x020fc6000c781270 */
[----:B------:R-:W5:Y:S01]  /*1a790*/  LDL.LU R12, [R1+0x7d8] ;  /* 0x0007d800010c7983 */ /* 0x000f620000300800 */
[----:B------:R-:W-:Y:S01]  /*1a7a0*/  VIADD R9, R3, UR7 ;  /* 0x0000000703097c36 */ /* 0x000fe20008000000 */
[----:B------:R-:W-:-:S04]  /*1a7b0*/  F2FP.SATFINITE.E4M3.F32.PACK_AB_MERGE_C R27, R27, R26, RZ ;  /* 0x0000001a1b1b723e */ /* 0x000fc800048070ff */
[----:B-1----:R-:W-:-:S04]  /*1a7c0*/  IADD3 R6, P5, PT, R9, R0, RZ ;  /* 0x0000000009067210 */ /* 0x002fc80007fbe0ff */
[C---:B------:R-:W-:Y:S01]  /*1a7d0*/  LEA.HI.X.SX32 R7, R9.reuse, R2, 0x1, P5 ;  /* 0x0000000209077211 */ /* 0x040fe200028f0eff */
[----:B------:R-:W-:Y:S01]  /*1a7e0*/  VIADD R9, R9, UR7 ;  /* 0x0000000709097c36 */ /* 0x000fe20008000000 */
[----:B----4-:R-:W-:Y:S02]  /*1a7f0*/  ISETP.LT.AND P5, PT, R8, UR15, !P0 ;  /* 0x0000000f08007c0c */ /* 0x010fe4000c7a1270 */
[----:B------:R-:W4:Y:S01]  /*1a800*/  LDL.LU R8, [R1+0x7d4] ;  /* 0x0007d40001087983 */ /* 0x000f220000300800 */
[----:B------:R-:W-:-:S03]  /*1a810*/  VIADD R3, R9, UR7 ;  /* 0x0000000709037c36 */ /* 0x000fc60008000000 */
[----:B------:R1:W-:Y:S01]  /*1a820*/  @P3 STG.E.U8 desc[UR18][R6.64], R27 ;  /* 0x0000001b06003986 */ /* 0x0003e2000c101112 */
[----:B0-----:R-:W-:Y:S02]  /*1a830*/  IADD3 R4, P3, PT, R9, R0, RZ ;  /* 0x0000000009047210 */ /* 0x001fe40007f7e0ff */
[----:B------:R-:W-:Y:S02]  /*1a840*/  PRMT R11, R27, 0x9910, RZ ;  /* 0x000099101b0b7816 */ /* 0x000fe400000000ff */
[----:B------:R-:W-:Y:S02]  /*1a850*/  LEA.HI.X.SX32 R5, R9, R2, 0x1, P3 ;  /* 0x0000000209057211 */ /* 0x000fe400018f0eff */
[----:B------:R-:W-:Y:S02]  /*1a860*/  SHF.R.S32.HI R11, RZ, 0x8, R11 ;  /* 0x00000008ff0b7819 */ /* 0x000fe4000001140b */
[----:B-1----:R-:W-:Y:S02]  /*1a870*/  IADD3 R6, P3, PT, R3, R0, RZ ;  /* 0x0000000003067210 */ /* 0x002fe40007f7e0ff */
[----:B------:R-:W-:-:S02]  /*1a880*/  F2FP.SATFINITE.E4M3.F32.PACK_AB_MERGE_C R29, R29, R28, RZ ;  /* 0x0000001c1d1d723e */ /* 0x000fc400048070ff */
[C---:B------:R-:W-:Y:S01]  /*1a890*/  LEA.HI.X.SX32 R7, R3.reuse, R2, 0x1, P3 ;  /* 0x0000000203077211 */ /* 0x040fe200018f0eff */
[----:B------:R0:W-:Y:S04]  /*1a8a0*/  @P6 STG.E.U8 desc[UR18][R4.64], R11 ;  /* 0x0000000b04006986 */ /* 0x0001e8000c101112 */
[----:B------:R1:W-:Y:S01]  /*1a8b0*/  @P1 STG.E.U8 desc[UR18][R6.64], R29 ;  /* 0x0000001d06001986 */ /* 0x0003e2000c101112 */
[----:B------:R-:W-:Y:S01]  /*1a8c0*/  VIADD R9, R3, UR7 ;  /* 0x0000000703097c36 */ /* 0x000fe20008000000 */
[----:B------:R-:W-:Y:S02]  /*1a8d0*/  ISETP.LT.AND P2, PT, R15, UR15, !P0 ;  /* 0x0000000f0f007c0c */ /* 0x000fe4000c741270 */
[----:B------:R-:W-:Y:S02]  /*1a8e0*/  PRMT R13, R29, 0x9910, RZ ;  /* 0x000099101d0d7816 */ /* 0x000fe400000000ff */
[----:B0-----:R-:W-:-:S02]  /*1a8f0*/  IADD3 R4, P6, PT, R9, R0, RZ ;  /* 0x0000000009047210 */ /* 0x001fc40007fde0ff */
[----:B------:R-:W-:Y:S02]  /*1a900*/  SHF.R.S32.HI R13, RZ, 0x8, R13 ;  /* 0x00000008ff0d7819 */ /* 0x000fe4000001140d */
[----:B------:R-:W-:-:S05]  /*1a910*/  LEA.HI.X.SX32 R5, R9, R2, 0x1, P6 ;  /* 0x0000000209057211 */ /* 0x000fca00030f0eff */
[----:B------:R0:W-:Y:S01]  /*1a920*/  @P2 STG.E.U8 desc[UR18][R4.64], R13 ;  /* 0x0000000d04002986 */ /* 0x0001e2000c101112 */
[----:B--2---:R-:W-:-:S03]  /*1a930*/  ISETP.LT.AND P3, PT, R14, UR15, !P0 ;  /* 0x0000000f0e007c0c */ /* 0x004fc6000c761270 */
[----:B------:R-:W2:Y:S01]  /*1a940*/  LDL.LU R14, [R1+0x7dc] ;  /* 0x0007dc00010e7983 */ /* 0x000ea20000300800 */
[----:B---3--:R-:W-:-:S03]  /*1a950*/  ISETP.LT.AND P1, PT, R10, UR15, !P0 ;  /* 0x0000000f0a007c0c */ /* 0x008fc6000c721270 */
[----:B------:R-:W3:Y:S01]  /*1a960*/  LDL.LU R10, [R1+0x7e0] ;  /* 0x0007e000010a7983 */ /* 0x000ee20000300800 */
        /* <DEDUP_REMOVED lines=20> */
[----:B------:R-:W-:-:S03]  /*1aab0*/  VIADD R3, R9, UR7 ;  /* 0x0000000709037c36 */ /* 0x000fc60008000000 */
[----:B0-----:R-:W4:Y:S01]  /*1aac0*/  LDL.LU R11, [R1+0x7f4] ;  /* 0x0007f400010b7983 */ /* 0x001f220000300800 */
[----:B------:R-:W-:Y:S02]  /*1aad0*/  PRMT R13, R33, 0x9910, RZ ;  /* 0x00009910210d7816 */ /* 0x000fe400000000ff */
[C---:B------:R-:W-:Y:S02]  /*1aae0*/  IADD3 R4, P5, PT, R3.reuse, R0, RZ ;  /* 0x0000000003047210 */ /* 0x040fe40007fbe0ff */
[----:B------:R-:W-:Y:S02]  /*1aaf0*/  SHF.R.S32.HI R13, RZ, 0x8, R13 ;  /* 0x00000008ff0d7819 */ /* 0x000fe4000001140d */
[----:B------:R-:W-:-:S05]  /*1ab00*/  LEA.HI.X.SX32 R5, R3, R2, 0x1, P5 ;  /* 0x0000000203057211 */ /* 0x000fca00028f0eff */
[----:B------:R0:W-:Y:S01]  /*1ab10*/  @P1 STG.E.U8 desc[UR18][R4.64], R13 ;  /* 0x0000000d04001986 */ /* 0x0001e2000c101112 */
[----:B---3--:R-:W-:-:S03]  /*1ab20*/  ISETP.LT.AND P3, PT, R10, UR15, !P0 ;  /* 0x0000000f0a007c0c */ /* 0x008fc6000c761270 */
[----:B------:R-:W3:Y:S04]  /*1ab30*/  LDL.LU R10, [R1+0x7e8] ;  /* 0x0007e800010a7983 */ /* 0x000ee80000300800 */
[----:B------:R-:W3:Y:S04]  /*1ab40*/  LDL.LU R16, [R1+0x7e4] ;  /* 0x0007e40001107983 */ /* 0x000ee80000300800 */
[----:B------:R-:W3:Y:S01]  /*1ab50*/  LDL.LU R17, [R1+0x7d0] ;  /* 0x0007d00001117983 */ /* 0x000ee20000300800 */
[----:B--2---:R-:W-:Y:S02]  /*1ab60*/  ISETP.LT.AND P4, PT, R14, UR15, !P0 ;  /* 0x0000000f0e007c0c */ /* 0x004fe4000c781270 */
[----:B-----5:R-:W-:-:S02]  /*1ab70*/  ISETP.LT.AND P1, PT, R12, UR15, !P0 ;  /* 0x0000000f0c007c0c */ /* 0x020fc4000c721270 */
[----:B------:R-:W2:Y:S04]  /*1ab80*/  LDL.LU R12, [R1+0x7cc] ;  /* 0x0007cc00010c7983 */ /* 0x000ea80000300800 */
[----:B------:R-:W5:Y:S01]  /*1ab90*/  LDL.LU R14, [R1+0x7b8] ;  /* 0x0007b800010e7983 */ /* 0x000f620000300800 */
[----:B------:R-:W-:Y:S01]  /*1aba0*/  VIADD R9, R3, UR7 ;  /* 0x0000000703097c36 */ /* 0x000fe20008000000 */
[----:B------:R-:W-:-:S04]  /*1abb0*/  F2FP.SATFINITE.E4M3.F32.PACK_AB_MERGE_C R35, R35, R34, RZ ;  /* 0x000000222323723e */ /* 0x000fc800048070ff */
[----:B-1----:R-:W-:-:S04]  /*1abc0*/  IADD3 R6, P5, PT, R9, R0, RZ ;  /* 0x0000000009067210 */ /* 0x002fc80007fbe0ff */
[C---:B------:R-:W-:Y:S01]  /*1abd0*/  LEA.HI.X.SX32 R7, R9.reuse, R2, 0x1, P5 ;  /* 0x0000000209077211 */ /* 0x040fe200028f0eff */
[----:B------:R-:W-:Y:S01]  /*1abe0*/  VIADD R9, R9, UR7 ;  /* 0x0000000709097c36 */ /* 0x000fe20008000000 */
[----:B----4-:R-:W-:-:S03]  /*1abf0*/  ISETP.LT.AND P5, PT, R8, UR15, !P0 ;  /* 0x0000000f08007c0c */ /* 0x010fc6000c7a1270 */
[----:B------:R1:W-:Y:S01]  /*1ac00*/  @P2 STG.E.U8 desc[UR18][R6.64], R35 ;  /* 0x0000002306002986 */ /* 0x0003e2000c101112 */
[C---:B0-----:R-:W-:Y:S01]  /*1ac10*/  IADD3 R4, P2, PT, R9.reuse, R0, RZ ;  /* 0x0000000009047210 */ /* 0x041fe20007f5e0ff */
[----:B------:R-:W-:Y:S01]  /*1ac20*/  VIADD R3, R9, UR7 ;  /* 0x0000000709037c36 */ /* 0x000fe20008000000 */
[----:B------:R-:W-:Y:S02]  /*1ac30*/  PRMT R8, R35, 0x9910, RZ ;  /* 0x0000991023087816 */ /* 0x000fe400000000ff */
[----:B------:R-:W-:Y:S01]  /*1ac40*/  LEA.HI.X.SX32 R5, R9, R2, 0x1, P2 ;  /* 0x0000000209057211 */ /* 0x000fe200010f0eff */
[C---:B------:R-:W-:Y:S01]  /*1ac50*/  VIADD R9, R3.reuse, UR7 ;  /* 0x0000000703097c36 */ /* 0x040fe20008000000 */
[----:B------:R-:W-:Y:S02]  /*1ac60*/  SHF.R.S32.HI R13, RZ, 0x8, R8 ;  /* 0x00000008ff0d7819 */ /* 0x000fe40000011408 */
[----:B-1----:R-:W-:-:S03]  /*1ac70*/  IADD3 R6, P2, PT, R3, R0, RZ ;  /* 0x0000000003067210 */ /* 0x002fc60007f5e0ff */
[----:B------:R-:W-:Y:S01]  /*1ac80*/  @P6 STG.E.U8 desc[UR18][R4.64], R13 ;  /* 0x0000000d04006986 */ /* 0x000fe2000c101112 */
[----:B------:R-:W-:Y:S02]  /*1ac90*/  F2FP.SATFINITE.E4M3.F32.PACK_AB_MERGE_C R37, R37, R36, RZ ;  /* 0x000000242525723e */ /* 0x000fe400048070ff */
[----:B------:R-:W-:Y:S01]  /*1aca0*/  LEA.HI.X.SX32 R7, R3, R2, 0x1, P2 ;  /* 0x0000000203077211 */ /* 0x000fe200010f0eff */
[C---:B------:R-:W-:Y:S01]  /*1acb0*/  VIADD R3, R9.reuse, UR7 ;  /* 0x0000000709037c36 */ /* 0x040fe20008000000 */
[----:B------:R-:W-:Y:S02]  /*1acc0*/  IADD3 R8, P6, PT, R9, R0, RZ ;  /* 0x0000000009087210 */ /* 0x000fe40007fde0ff */
[----:B------:R-:W-:Y:S01]  /*1acd0*/  PRMT R15, R37, 0x9910, RZ ;  /* 0x00009910250f7816 */ /* 0x000fe200000000ff */
[----:B------:R0:W-:Y:S01]  /*1ace0*/  @P4 STG.E.U8 desc[UR18][R6.64], R37 ;  /* 0x0000002506004986 */ /* 0x0001e2000c101112 */
[----:B------:R-:W-:Y:S02]  /*1acf0*/  LEA.HI.X.SX32 R9, R9, R2, 0x1, P6 ;  /* 0x0000000209097211 */ /* 0x000fe400030f0eff */
[----:B------:R-:W-:-:S02]  /*1ad00*/  SHF.R.S32.HI R15, RZ, 0x8, R15 ;  /* 0x00000008ff0f7819 */ /* 0x000fc4000001140f */
[----:B------:R-:W-:Y:S02]  /*1ad10*/  ISETP.LT.AND P2, PT, R11, UR15, !P0 ;  /* 0x0000000f0b007c0c */ /* 0x000fe4000c741270 */
[----:B------:R-:W-:Y:S01]  /*1ad20*/  F2FP.SATFINITE.E4M3.F32.PACK_AB_MERGE_C R39, R39, R38, RZ ;  /* 0x000000262727723e */ /* 0x000fe200048070ff */
[----:B------:R1:W-:Y:S03]  /*1ad30*/  @P3 STG.E.U8 desc[UR18][R8.64], R15 ;  /* 0x0000000f08003986 */ /* 0x0003e6000c101112 */
[----:B0-----:R-:W-:-:S04]  /*1ad40*/  PRMT R6, R39, 0x9910, RZ ;  /* 0x0000991027067816 */ /* 0x001fc800000000ff */
[----:B-1----:R-:W-:Y:S02]  /*1ad50*/  SHF.R.S32.HI R15, RZ, 0x8, R6 ;  /* 0x00000008ff0f7819 */ /* 0x002fe40000011406 */
[----:B------:R-:W-:Y:S02]  /*1ad60*/  F2FP.SATFINITE.E4M3.F32.PACK_AB_MERGE_C R41, R41, R40, RZ ;  /* 0x000000282929723e */ /* 0x000fe400048070ff */
[----:B---3--:R-:W-:Y:S02]  /*1ad70*/  ISETP.LT.AND P4, PT, R10, UR15, !P0 ;  /* 0x0000000f0a007c0c */ /* 0x008fe4000c781270 */
[----:B------:R-:W-:-:S04]  /*1ad80*/  IADD3 R10, P6, PT, R3, R0, RZ ;  /* 0x00000000030a7210 */ /* 0x000fc80007fde0ff */
[C---:B------:R-:W-:Y:S01]  /*1ad90*/  LEA.HI.X.SX32 R11, R3.reuse, R2, 0x1, P6 ;  /* 0x00000002030b7211 */ /* 0x040fe200030f0eff */
[----:B------:R-:W-:-:S04]  /*1ada0*/  VIADD R3, R3, UR7 ;  /* 0x0000000703037c36 */ /* 0x000fc80008000000 */
[----:B------:R0:W-:Y:S01]  /*1adb0*/  @P1 STG.E.U8 desc[UR18][R10.64], R39 ;  /* 0x000000270a001986 */ /* 0x0001e2000c101112 */
[C---:B------:R-:W-:Y:S01]  /*1adc0*/  IADD3 R4, P1, PT, R3.reuse, R0, RZ ;  /* 0x0000000003047210 */ /* 0x040fe20007f3e0ff */
[----:B------:R-:W-:-:S03]  /*1add0*/  VIADD R7, R3, UR7 ;  /* 0x0000000703077c36 */ /* 0x000fc60008000000 */
[----:B------:R-:W-:Y:S02]  /*1ade0*/  LEA.HI.X.SX32 R5, R3, R2, 0x1, P1 ;  /* 0x0000000203057211 */ /* 0x000fe400008f0eff */
[C---:B------:R-:W-:Y:S01]  /*1adf0*/  IADD3 R6, P1, PT, R7.reuse, R0, RZ ;  /* 0x0000000007067210 */ /* 0x040fe20007f3e0ff */
[C---:B------:R-:W-:Y:S01]  /*1ae00*/  VIADD R3, R7.reuse, UR7 ;  /* 0x0000000707037c36 */ /* 0x040fe20008000000 */
[----:B------:R-:W-:Y:S02]  /*1ae10*/  ISETP.LT.AND P3, PT, R16, UR15, !P0 ;  /* 0x0000000f10007c0c */ /* 0x000fe4000c761270 */
[----:B------:R-:W3:Y:S01]  /*1ae20*/  LDL.LU R16, [R1+0x7b4] ;  /* 0x0007b40001107983 */ /* 0x000ee20000300800 */
[----:B------:R-:W-:-:S03]  /*1ae30*/  LEA.HI.X.SX32 R7, R7, R2, 0x1, P1 ;  /* 0x0000000207077211 */ /* 0x000fc600008f0eff */
[----:B------:R-:W4:Y:S01]  /*1ae40*/  LDL.LU R18, [R1+0x7a0] ;  /* 0x0007a00001127983 */ /* 0x000f220000300800 */
[----:B--2---:R-:W-:-:S03]  /*1ae50*/  ISETP.LT.AND P1, PT, R12, UR15, !P0 ;  /* 0x0000000f0c007c0c */ /* 0x004fc6000c721270 */
[----:B------:R-:W2:Y:S04]  /*1ae60*/  LDL.LU R12, [R1+0x79c] ;  /* 0x00079c00010c7983 */ /* 0x000ea80000300800 */
[----:B------:R-:W-:Y:S04]  /*1ae70*/  @P5 STG.E.U8 desc[UR18][R4.64], R15 ;  /* 0x0000000f04005986 */ /* 0x000fe8000c101112 */
[----:B------:R1:W-:Y:S01]  /*1ae80*/  @P2 STG.E.U8 desc[UR18][R6.64], R41 ;  /* 0x0000002906002986 */ /* 0x0003e2000c101112 */
[----:B-----5:R-:W-:-:S03]  /*1ae90*/  ISETP.LT.AND P2, PT, R14, UR15, !P0 ;  /* 0x0000000f0e007c0c */ /* 0x020fc6000c741270 */
[----:B------:R-:W5:Y:S01]  /*1aea0*/  LDL.LU R14, [R1+0x788] ;  /* 0x00078800010e7983 */ /* 0x000f620000300800 */
[C---:B------:R-:W-:Y:S01]  /*1aeb0*/  IADD3 R8, P5, PT, R3.reuse, R0, RZ ;  /* 0x0000000003087210 */ /* 0x040fe20007fbe0ff */
[----:B------:R-:W-:Y:S01]  /*1aec0*/  VIADD R13, R3, UR7 ;  /* 0x00000007030d7c36 */ /* 0x000fe20008000000 */
[----:B------:R-:W-:Y:S02]  /*1aed0*/  ISETP.LT.AND P6, PT, R17, UR15, !P0 ;  /* 0x0000000f11007c0c */ /* 0x000fe4000c7c1270 */
[----:B------:R-:W-:Y:S02]  /*1aee0*/  PRMT R17, R41, 0x9910, RZ ;  /* 0x0000991029117816 */ /* 0x000fe400000000ff */
[----:B------:R-:W-:Y:S02]  /*1aef0*/  LEA.HI.X.SX32 R9, R3, R2, 0x1, P5 ;  /* 0x0000000203097211 */ /* 0x000fe400028f0eff */
[----:B0-----:R-:W-:Y:S02]  /*1af00*/  IADD3 R10, P5, PT, R13, R0, RZ ;  /* 0x000000000d0a7210 */ /* 0x001fe40007fbe0ff */
[----:B------:R-:W-:-:S02]  /*1af10*/  SHF.R.S32.HI R17, RZ, 0x8, R17 ;  /* 0x00000008ff117819 */ /* 0x000fc40000011411 */
[----:B------:R-:W-:Y:S02]  /*1af20*/  F2FP.SATFINITE.E4M3.F32.PACK_AB_MERGE_C R43, R43, R42, RZ ;  /* 0x0000002a2b2b723e */ /* 0x000fe400048070ff */
[C---:B------:R-:W-:Y:S01]  /*1af30*/  LEA.HI.X.SX32 R11, R13.reuse, R2, 0x1, P5 ;  /* 0x000000020d0b7211 */ /* 0x040fe200028f0eff */
[----:B------:R-:W-:Y:S01]  /*1af40*/  VIADD R13, R13, UR7 ;  /* 0x000000070d0d7c36 */ /* 0x000fe20008000000 */
[----:B------:R0:W-:Y:S01]  /*1af50*/  @P4 STG.E.U8 desc[UR18][R8.64], R17 ;  /* 0x0000001108004986 */ /* 0x0001e2000c101112 */
[----:B-1----:R-:W-:-:S03]  /*1af60*/  PRMT R6, R43, 0x9910, RZ ;  /* 0x000099102b067816 */ /* 0x002fc600000000ff */
[----:B------:R1:W-:Y:S01]  /*1af70*/  @P3 STG.E.U8 desc[UR18][R10.64], R43 ;  /* 0x0000002b0a003986 */ /* 0x0003e2000c101112 */
[C---:B------:R-:W-:Y:S01]  /*1af80*/  IADD3 R4, P3, PT, R13.reuse, R0, RZ ;  /* 0x000000000d047210 */ /* 0x040fe20007f7e0ff */
[----:B------:R-:W-:-:S03]  /*1af90*/  VIADD R3, R13, UR7 ;  /* 0x000000070d037c36 */ /* 0x000fc60008000000 */
[----:B------:R-:W-:Y:S02]  /*1afa0*/  LEA.HI.X.SX32 R5, R13, R2, 0x1, P3 ;  /* 0x000000020d057211 */ /* 0x000fe400018f0eff */
[----:B------:R-:W-:Y:S02]  /*1afb0*/  SHF.R.S32.HI R13, RZ, 0x8, R6 ;  /* 0x00000008ff0d7819 */ /* 0x000fe40000011406 */
[----:B------:R-:W-:-:S04]  /*1afc0*/  IADD3 R6, P3, PT, R3, R0, RZ ;  /* 0x0000000003067210 */ /* 0x000fc80007f7e0ff */
[----:B------:R-:W-:Y:S02]  /*1afd0*/  LEA.HI.X.SX32 R7, R3, R2, 0x1, P3 ;  /* 0x0000000203077211 */ /* 0x000fe400018f0eff */
[----:B------:R-:W-:Y:S01]  /*1afe0*/  F2FP.SATFINITE.E4M3.F32.PACK_AB_MERGE_C R45, R45, R44, RZ ;  /* 0x0000002c2d2d723e */ /* 0x000fe200048070ff */
[----:B------:R-:W-:Y:S04]  /*1aff0*/  @P6 STG.E.U8 desc[UR18][R4.64], R13 ;  /* 0x0000000d04006986 */ /* 0x000fe8000c101112 */
[----:B------:R0:W-:Y:S01]  /*1b000*/  @P1 STG.E.U8 desc[UR18][R6.64], R45 ;  /* 0x0000002d06001986 */ /* 0x0001e2000c101112 */
[----:B---3--:R-:W-:-:S03]  /*1b010*/  ISETP.LT.AND P4, PT, R16, UR15, !P0 ;  /* 0x0000000f10007c0c */ /* 0x008fc6000c781270 */
[----:B------:R-:W3:Y:S04]  /*1b020*/  LDL.LU R16, [R1+0x784] ;  /* 0x0007840001107983 */ /* 0x000ee80000300800 */
[----:B0-----:R-:W3:Y:S01]  /*1b030*/  LDL.LU R17, [R1+0x73c] ;  /* 0x00073c0001117983 */ /* 0x001ee20000300800 */
[----:B--2---:R-:W-:-:S03]  /*1b040*/  ISETP.LT.AND P3, PT, R12, UR15, !P0 ;  /* 0x0000000f0c007c0c */ /* 0x004fc6000c761270 */
[----:B------:R-:W2:Y:S01]  /*1b050*/  LDL.LU R12, [R1+0x738] ;  /* 0x00073800010c7983 */ /* 0x000ea20000300800 */
[----:B-----5:R-:W-:-:S03]  /*1b060*/  ISETP.LT.AND P1, PT, R14, UR15, !P0 ;  /* 0x0000000f0e007c0c */ /* 0x020fc6000c721270 */
[----:B------:R-:W5:Y:S01]  /*1b070*/  LDL.LU R14, [R1+0x734] ;  /* 0x00073400010e7983 */ /* 0x000f620000300800 */
[----:B------:R-:W-:-:S04]  /*1b080*/  VIADD R9, R3, UR7 ;  /* 0x0000000703097c36 */ /* 0x000fc80008000000 */
[C---:B------:R-:W-:Y:S01]  /*1b090*/  VIADD R3, R9.reuse, UR7 ;  /* 0x0000000709037c36 */ /* 0x040fe20008000000 */
[----:B------:R-:W-:Y:S02]  /*1b0a0*/  IADD3 R8, P6, PT, R9, R0, RZ ;  /* 0x0000000009087210 */ /* 0x000fe40007fde0ff */
[----:B------:R-:W-:Y:S02]  /*1b0b0*/  PRMT R15, R45, 0x9910, RZ ;  /* 0x000099102d0f7816 */ /* 0x000fe400000000ff */
[----:B------:R-:W-:Y:S02]  /*1b0c0*/  LEA.HI.X.SX32 R9, R9, R2, 0x1, P6 ;  /* 0x0000000209097211 */ /* 0x000fe400030f0eff */
[----:B-1----:R-:W-:Y:S02]  /*1b0d0*/  IADD3 R10, P6, PT, R3, R0, RZ ;  /* 0x00000000030a7210 */ /* 0x002fe40007fde0ff */
[----:B------:R-:W-:Y:S02]  /*1b0e0*/  SHF.R.S32.HI R15, RZ, 0x8, R15 ;  /* 0x00000008ff0f7819 */ /* 0x000fe4000001140f */
[----:B------:R-:W-:-:S02]  /*1b0f0*/  F2FP.SATFINITE.E4M3.F32.PACK_AB_MERGE_C R47, R47, R46, RZ ;  /* 0x0000002e2f2f723e */ /* 0x000fc400048070ff */
[C---:B------:R-:W-:Y:S01]  /*1b100*/  LEA.HI.X.SX32 R11, R3.reuse, R2, 0x1, P6 ;  /* 0x00000002030b7211 */ /* 0x040fe200030f0eff */
[----:B------:R-:W-:Y:S01]  /*1b110*/  VIADD R3, R3, UR7 ;  /* 0x0000000703037c36 */ /* 0x000fe20008000000 */
[----:B------:R0:W-:Y:S01]  /*1b120*/  @P2 STG.E.U8 desc[UR18][R8.64], R15 ;  /* 0x0000000f08002986 */ /* 0x0001e2000c101112 */
[----:B------:R-:W-:Y:S02]  /*1b130*/  PRMT R6, R47, 0x9910, RZ ;  /* 0x000099102f067816 */ /* 0x000fe400000000ff */
[C---:B------:R-:W-:Y:S01]  /*1b140*/  VIADD R7, R3.reuse, UR7 ;  /* 0x0000000703077c36 */ /* 0x040fe20008000000 */
[----:B------:R1:W-:Y:S01]  /*1b150*/  @P4 STG.E.U8 desc[UR18][R10.64], R47 ;  /* 0x0000002f0a004986 */ /* 0x0003e2000c101112 */
[----:B------:R-:W-:-:S04]  /*1b160*/  IADD3 R4, P4, PT, R3, R0, RZ ;  /* 0x0000000003047210 */ /* 0x000fc80007f9e0ff */
[----:B------:R-:W-:Y:S02]  /*1b170*/  LEA.HI.X.SX32 R5, R3, R2, 0x1, P4 ;  /* 0x0000000203057211 */ /* 0x000fe400020f0eff */
[----:B0-----:R-:W-:Y:S02]  /*1b180*/  SHF.R.S32.HI R15, RZ, 0x8, R6 ;  /* 0x00000008ff0f7819 */ /* 0x001fe40000011406 */
[C---:B------:R-:W-:Y:S01]  /*1b190*/  IADD3 R6, P4, PT, R7.reuse, R0, RZ ;  /* 0x0000000007067210 */ /* 0x040fe20007f9e0ff */
[C---:B------:R-:W-:Y:S01]  /*1b1a0*/  VIADD R3, R7.reuse, UR7 ;  /* 0x0000000707037c36 */ /* 0x040fe20008000000 */
[----:B----4-:R-:W-:Y:S02]  /*1b1b0*/  ISETP.LT.AND P5, PT, R18, UR15, !P0 ;  /* 0x0000000f12007c0c */ /* 0x010fe4000c7a1270 */
[----:B------:R-:W4:Y:S01]  /*1b1c0*/  LDL.LU R18, [R1+0x730] ;  /* 0x0007300001127983 */ /* 0x000f220000300800 */
[----:B------:R-:W-:Y:S02]  /*1b1d0*/  LEA.HI.X.SX32 R7, R7, R2, 0x1, P4 ;  /* 0x0000000207077211 */ /* 0x000fe400020f0eff */
[----:B------:R-:W-:-:S08]  /*1b1e0*/  F2FP.SATFINITE.E4M3.F32.PACK_AB_MERGE_C R49, R49, R48, RZ ;  /* 0x000000303131723e */ /* 0x000fd000048070ff */
[----:B------:R-:W-:Y:S04]  /*1b1f0*/  @P5 STG.E.U8 desc[UR18][R4.64], R15 ;  /* 0x0000000f04005986 */ /* 0x000fe8000c101112 */
[----:B------:R0:W-:Y:S01]  /*1b200*/  @P3 STG.E.U8 desc[UR18][R6.64], R49 ;  /* 0x0000003106003986 */ /* 0x0001e2000c101112 */
[----:B---3--:R-:W-:-:S03]  /*1b210*/  ISETP.LT.AND P2, PT, R16, UR15, !P0 ;  /* 0x0000000f10007c0c */ /* 0x008fc6000c741270 */
[----:B------:R-:W3:Y:S01]  /*1b220*/  LDL.LU R16, [R1+0x72c] ;  /* 0x00072c0001107983 */ /* 0x000ee20000300800 */
[----:B--2---:R-:W-:-:S03]  /*1b230*/  ISETP.LT.AND P4, PT, R12, UR15, !P0 ;  /* 0x0000000f0c007c0c */ /* 0x004fc6000c781270 */
[----:B------:R-:W2:Y:S01]  /*1b240*/  LDL.LU R12, [R1+0x728] ;  /* 0x00072800010c7983 */ /* 0x000ea20000300800 */
[----:B-----5:R-:W-:-:S03]  /*1b250*/  ISETP.LT.AND P3, PT, R14, UR15, !P0 ;  /* 0x0000000f0e007c0c */ /* 0x020fc6000c761270 */
[----:B------:R-:W5:Y:S01]  /*1b260*/  LDL.LU R14, [R1+0x724] ;  /* 0x00072400010e7983 */ /* 0x000f620000300800 */
[C---:B------:R-:W-:Y:S01]  /*1b270*/  IADD3 R8, P5, PT, R3.reuse, R0, RZ ;  /* 0x0000000003087210 */ /* 0x040fe20007fbe0ff */
[----:B------:R-:W-:Y:S01]  /*1b280*/  VIADD R13, R3, UR7 ;  /* 0x00000007030d7c36 */ /* 0x000fe20008000000 */
[----:B------:R-:W-:Y:S01]  /*1b290*/  ISETP.LT.AND P6, PT, R17, UR15, !P0 ;  /* 0x0000000f11007c0c */ /* 0x000fe2000c7c1270 */
[----:B------:R-:W5:Y:S01]  /*1b2a0*/  LDL.LU R19, [R1+0x720] ;  /* 0x0007200001137983 */ /* 0x000f620000300800 */
[----:B------:R-:W-:Y:S02]  /*1b2b0*/  PRMT R17, R49, 0x9910, RZ ;  /* 0x0000991031117816 */ /* 0x000fe400000000ff */
[----:B------:R-:W-:Y:S02]  /*1b2c0*/  LEA.HI.X.SX32 R9, R3, R2, 0x1, P5 ;  /* 0x0000000203097211 */ /* 0x000fe400028f0eff */
[----:B-1----:R-:W-:Y:S02]  /*1b2d0*/  IADD3 R10, P5, PT, R13, R0, RZ ;  /* 0x000000000d0a7210 */ /* 0x002fe40007fbe0ff */
[----:B------:R-:W-:-:S02]  /*1b2e0*/  SHF.R.S32.HI R17, RZ, 0x8, R17 ;  /* 0x00000008ff117819 */ /* 0x000fc40000011411 */
[----:B------:R-:W-:Y:S02]  /*1b2f0*/  F2FP.SATFINITE.E4M3.F32.PACK_AB_MERGE_C R51, R51, R50, RZ ;  /* 0x000000323333723e */ /* 0x000fe400048070ff */
[C---:B------:R-:W-:Y:S01]  /*1b300*/  LEA.HI.X.SX32 R11, R13.reuse, R2, 0x1, P5 ;  /* 0x000000020d0b7211 */ /* 0x040fe200028f0eff */
[----:B------:R-:W-:Y:S01]  /*1b310*/  VIADD R13, R13, UR7 ;  /* 0x000000070d0d7c36 */ /* 0x000fe20008000000 */
[----:B------:R1:W-:Y:S01]  /*1b320*/  @P1 STG.E.U8 desc[UR18][R8.64], R17 ;  /* 0x0000001108001986 */ /* 0x0003e2000c101112 */
[----:B0-----:R-:W-:-:S03]  /*1b330*/  PRMT R6, R51, 0x9910, RZ ;  /* 0x0000991033067816 */ /* 0x001fc600000000ff */
[----:B------:R0:W-:Y:S01]  /*1b340*/  @P2 STG.E.U8 desc[UR18][R10.64], R51 ;  /* 0x000000330a002986 */ /* 0x0001e2000c101112 */
[C---:B------:R-:W-:Y:S01]  /*1b350*/  IADD3 R4, P2, PT, R13.reuse, R0, RZ ;  /* 0x000000000d047210 */ /* 0x040fe20007f5e0ff */
[----:B------:R-:W-:-:S03]  /*1b360*/  VIADD R3, R13, UR7 ;  /* 0x000000070d037c36 */ /* 0x000fc60008000000 */
[----:B------:R-:W-:Y:S02]  /*1b370*/  LEA.HI.X.SX32 R5, R13, R2, 0x1, P2 ;  /* 0x000000020d057211 */ /* 0x000fe400010f0eff */
[----:B------:R-:W-:Y:S01]  /*1b380*/  SHF.R.S32.HI R13, RZ, 0x8, R6 ;  /* 0x00000008ff0d7819 */ /* 0x000fe20000011406 */
[----:B-1----:R-:W5:Y:S01]  /*1b390*/  LDL.LU R17, [R1+0x71c] ;  /* 0x00071c0001117983 */ /* 0x002f620000300800 */
[----:B------:R-:W-:-:S04]  /*1b3a0*/  IADD3 R6, P2, PT, R3, R0, RZ ;  /* 0x0000000003067210 */ /* 0x000fc80007f5e0ff */
[----:B------:R-:W-:Y:S02]  /*1b3b0*/  LEA.HI.X.SX32 R7, R3, R2, 0x1, P2 ;  /* 0x0000000203077211 */ /* 0x000fe400010f0eff */
[----:B------:R-:W-:Y:S02]  /*1b3c0*/  F2FP.SATFINITE.E4M3.F32.PACK_AB_MERGE_C R53, R53, R52, RZ ;  /* 0x000000343535723e */ /* 0x000fe400048070ff */
[----:B----4-:R-:W-:Y:S01]  /*1b3d0*/  ISETP.LT.AND P1, PT, R18, UR15, !P0 ;  /* 0x0000000f12007c0c */ /* 0x010fe2000c721270 */
[----:B------:R-:W-:Y:S04]  /*1b3e0*/  @P6 STG.E.U8 desc[UR18][R4.64], R13 ;  /* 0x0000000d04006986 */ /* 0x000fe8000c101112 */
[----:B------:R1:W-:Y:S01]  /*1b3f0*/  @P4 STG.E.U8 desc[UR18][R6.64], R53 ;  /* 0x0000003506004986 */ /* 0x0003e2000c101112 */
[----:B---3--:R-:W-:-:S02]  /*1b400*/  ISETP.LT.AND P5, PT, R16, UR15, !P0 ;  /* 0x0000000f10007c0c */ /* 0x008fc4000c7a1270 */
[----:B--2---:R-:W-:Y:S02]  /*1b410*/  ISETP.LT.AND P2, PT, R12, UR15, !P0 ;  /* 0x0000000f0c007c0c */ /* 0x004fe4000c741270 */
[----:B------:R-:W2:Y:S04]  /*1b420*/  LDL.LU R12, [R1+0x718] ;  /* 0x00071800010c7983 */ /* 0x000ea80000300800 */
[----:B------:R-:W3:Y:S04]  /*1b430*/  LDL.LU R18, [R1+0x714] ;  /* 0x0007140001127983 */ /* 0x000ee80000300800 */
[----:B------:R-:W4:Y:S01]  /*1b440*/  LDL.LU R16, [R1+0x710] ;  /* 0x0007100001107983 */ /* 0x000f220000300800 */
[----:B-----5:R-:W-:-:S03]  /*1b450*/  ISETP.LT.AND P4, PT, R14, UR15, !P0 ;  /* 0x0000000f0e007c0c */ /* 0x020fc6000c781270 */
[----:B------:R-:W5:Y:S01]  /*1b460*/  LDL.LU R14, [R1+0x70c] ;  /* 0x00070c00010e7983 */ /* 0x000f620000300800 */
[----:B------:R-:W-:-:S04]  /*1b470*/  VIADD R9, R3, UR7 ;  /* 0x0000000703097c36 */ /* 0x000fc80008000000 */
[C---:B------:R-:W-:Y:S01]  /*1b480*/  VIADD R3, R9.reuse, UR7 ;  /* 0x0000000709037c36 */ /* 0x040fe20008000000 */
[----:B------:R-:W-:Y:S02]  /*1b490*/  IADD3 R8, P6, PT, R9, R0, RZ ;  /* 0x0000000009087210 */ /* 0x000fe40007fde0ff */
[----:B------:R-:W-:Y:S02]  /*1b4a0*/  PRMT R15, R53, 0x9910, RZ ;  /* 0x00009910350f7816 */ /* 0x000fe400000000ff */
[----:B------:R-:W-:Y:S02]  /*1b4b0*/  LEA.HI.X.SX32 R9, R9, R2, 0x1, P6 ;  /* 0x0000000209097211 */ /* 0x000fe400030f0eff */
[----:B0-----:R-:W-:Y:S02]  /*1b4c0*/  IADD3 R10, P6, PT, R3, R0, RZ ;  /* 0x00000000030a7210 */ /* 0x001fe40007fde0ff */
[----:B------:R-:W-:Y:S02]  /*1b4d0*/  SHF.R.S32.HI R15, RZ, 0x8, R15 ;  /* 0x00000008ff0f7819 */ /* 0x000fe4000001140f */
[----:B------:R-:W-:-:S02]  /*1b4e0*/  F2FP.SATFINITE.E4M3.F32.PACK_AB_MERGE_C R55, R55, R54, RZ ;  /* 0x000000363737723e */ /* 0x000fc400048070ff */
[C---:B------:R-:W-:Y:S01]  /*1b4f0*/  LEA.HI.X.SX32 R11, R3.reuse, R2, 0x1, P6 ;  /* 0x00000002030b7211 */ /* 0x040fe200030f0eff */
[----:B------:R-:W-:Y:S01]  /*1b500*/  VIADD R3, R3, UR7 ;  /* 0x0000000703037c36 */ /* 0x000fe20008000000 */
[----:B------:R0:W-:Y:S01]  /*1b510*/  @P3 STG.E.U8 desc[UR18][R8.64], R15 ;  /* 0x0000000f08003986 */ /* 0x0001e2000c101112 */
[----:B-1----:R-:W-:Y:S02]  /*1b520*/  PRMT R6, R55, 0x9910, RZ ;  /* 0x0000991037067816 */ /* 0x002fe400000000ff */
[C---:B------:R-:W-:Y:S01]  /*1b530*/  VIADD R7, R3.reuse, UR7 ;  /* 0x0000000703077c36 */ /* 0x040fe20008000000 */
[----:B------:R1:W-:Y:S01]  /*1b540*/  @P1 STG.E.U8 desc[UR18][R10.64], R55 ;  /* 0x000000370a001986 */ /* 0x0003e2000c101112 */
[----:B------:R-:W-:-:S04]  /*1b550*/  IADD3 R4, P1, PT, R3, R0, RZ ;  /* 0x0000000003047210 */ /* 0x000fc80007f3e0ff */
[----:B------:R-:W-:Y:S01]  /*1b560*/  LEA.HI.X.SX32 R5, R3, R2, 0x1, P1 ;  /* 0x0000000203057211 */ /* 0x000fe200008f0eff */
[C---:B------:R-:W-:Y:S01]  /*1b570*/  VIADD R3, R7.reuse, UR7 ;  /* 0x0000000707037c36 */ /* 0x040fe20008000000 */
[----:B0-----:R-:W-:Y:S02]  /*1b580*/  SHF.R.S32.HI R15, RZ, 0x8, R6 ;  /* 0x00000008ff0f7819 */ /* 0x001fe40000011406 */
[----:B------:R-:W-:Y:S01]  /*1b590*/  IADD3 R6, P1, PT, R7, R0, RZ ;  /* 0x0000000007067210 */ /* 0x000fe20007f3e0ff */
[----:B------:R-:W-:Y:S01]  /*1b5a0*/  VIADD R13, R3, UR7 ;  /* 0x00000007030d7c36 */ /* 0x000fe20008000000 */
[----:B------:R-:W-:Y:S01]  /*1b5b0*/  F2FP.SATFINITE.E4M3.F32.PACK_AB_MERGE_C R57, R57, R56, RZ ;  /* 0x000000383939723e */ /* 0x000fe200048070ff */
[----:B------:R0:W-:Y:S01]  /*1b5c0*/  @P5 STG.E.U8 desc[UR18][R4.64], R15 ;  /* 0x0000000f04005986 */ /* 0x0001e2000c101112 */
[----:B------:R-:W-:Y:S02]  /*1b5d0*/  LEA.HI.X.SX32 R7, R7, R2, 0x1, P1 ;  /* 0x0000000207077211 */ /* 0x000fe400008f0eff */
[----:B------:R-:W-:-:S02]  /*1b5e0*/  IADD3 R8, P5, PT, R3, R0, RZ ;  /* 0x0000000003087210 */ /* 0x000fc40007fbe0ff */
[----:B------:R-:W-:Y:S02]  /*1b5f0*/  ISETP.LT.AND P6, PT, R17, UR15, !P0 ;  /* 0x0000000f11007c0c */ /* 0x000fe4000c7c1270 */
[----:B------:R-:W-:Y:S02]  /*1b600*/  PRMT R17, R57, 0x9910, RZ ;  /* 0x0000991039117816 */ /* 0x000fe400000000ff */
[----:B------:R-:W-:Y:S02]  /*1b610*/  LEA.HI.X.SX32 R9, R3, R2, 0x1, P5 ;  /* 0x0000000203097211 */ /* 0x000fe400028f0eff */
[C---:B-1----:R-:W-:Y:S01]  /*1b620*/  IADD3 R10, P5, PT, R13.reuse, R0, RZ ;  /* 0x000000000d0a7210 */ /* 0x042fe20007fbe0ff */
[----:B------:R-:W-:Y:S01]  /*1b630*/  @P2 STG.E.U8 desc[UR18][R6.64], R57 ;  /* 0x0000003906002986 */ /* 0x000fe2000c101112 */
[----:B------:R-:W-:Y:S02]  /*1b640*/  SHF.R.S32.HI R17, RZ, 0x8, R17 ;  /* 0x00000008ff117819 */ /* 0x000fe40000011411 */
[----:B------:R-:W-:-:S03]  /*1b650*/  LEA.HI.X.SX32 R11, R13, R2, 0x1, P5 ;  /* 0x000000020d0b7211 */ /* 0x000fc600028f0eff */
[----:B------:R1:W-:Y:S01]  /*1b660*/  @P4 STG.E.U8 desc[UR18][R8.64], R17 ;  /* 0x0000001108004986 */ /* 0x0003e2000c101112 */
[----:B--2---:R-:W-:-:S03]  /*1b670*/  ISETP.LT.AND P1, PT, R12, UR15, !P0 ;  /* 0x0000000f0c007c0c */ /* 0x004fc6000c721270 */
[----:B------:R-:W2:Y:S01]  /*1b680*/  LDL.LU R12, [R1+0x708] ;  /* 0x00070800010c7983 */ /* 0x000ea20000300800 */
[----:B---3--:R-:W-:-:S03]  /*1b690*/  ISETP.LT.AND P2, PT, R18, UR15, !P0 ;  /* 0x0000000f12007c0c */ /* 0x008fc6000c741270 */
[----:B------:R-:W3:Y:S01]  /*1b6a0*/  LDL.LU R18, [R1+0x700] ;  /* 0x0007000001127983 */ /* 0x000ee20000300800 */
[----:B----4-:R-:W-:-:S03]  /*1b6b0*/  ISETP.LT.AND P5, PT, R16, UR15, !P0 ;  /* 0x0000000f10007c0c */ /* 0x010fc6000c7a1270 */
[----:B------:R-:W4:Y:S01]  /*1b6c0*/  LDL.LU R16, [R1+0x6fc] ;  /* 0x0006fc0001107983 */ /* 0x000f220000300800 */
[----:B-----5:R-:W-:-:S03]  /*1b6d0*/  ISETP.LT.AND P4, PT, R14, UR15, !P0 ;  /* 0x0000000f0e007c0c */ /* 0x020fc6000c781270 */
[----:B------:R-:W5:Y:S01]  /*1b6e0*/  LDL.LU R14, [R1+0x704] ;  /* 0x00070400010e7983 */ /* 0x000f620000300800 */
[----:B------:R-:W-:Y:S01]  /*1b6f0*/  ISETP.LT.AND P3, PT, R19, UR15, !P0 ;  /* 0x0000000f13007c0c */ /* 0x000fe2000c761270 */
[----:B------:R-:W-:Y:S01]  /*1b700*/  VIADD R13, R13, UR7 ;  /* 0x000000070d0d7c36 */ /* 0x000fe20008000000 */
[----:B------:R-:W-:-:S03]  /*1b710*/  F2FP.SATFINITE.E4M3.F32.PACK_AB_MERGE_C R59, R59, R58, RZ ;  /* 0x0000003a3b3b723e */ /* 0x000fc600048070ff */
[----:B------:R-:W-:Y:S01]  /*1b720*/  VIADD R3, R13, UR7 ;  /* 0x000000070d037c36 */ /* 0x000fe20008000000 */
[----:B0-----:R-:W-:-:S07]  /*1b730*/  PRMT R15, R59, 0x9910, RZ ;  /* 0x000099103b0f7816 */ /* 0x001fce00000000ff */
[----:B------:R0:W-:Y:S01]  /*1b740*/  @P3 STG.E.U8 desc[UR18][R10.64], R59 ;  /* 0x0000003b0a003986 */ /* 0x0001e2000c101112 */
[----:B------:R-:W-:Y:S01]  /*1b750*/  IADD3 R4, P3, PT, R13, R0, RZ ;  /* 0x000000000d047210 */ /* 0x000fe20007f7e0ff */
[----:B-1----:R-:W-:-:S03]  /*1b760*/  VIADD R9, R3, UR7 ;  /* 0x0000000703097c36 */ /* 0x002fc60008000000 */
[----:B------:R-:W-:Y:S02]  /*1b770*/  LEA.HI.X.SX32 R5, R13, R2, 0x1, P3 ;  /* 0x000000020d057211 */ /* 0x000fe400018f0eff */
[C---:B------:R-:W-:Y:S02]  /*1b780*/  IADD3 R6, P3, PT, R3.reuse, R0, RZ ;  /* 0x0000000003067210 */ /* 0x040fe40007f7e0ff */
[----:B------:R-:W-:Y:S02]  /*1b790*/  SHF.R.S32.HI R15, RZ, 0x8, R15 ;  /* 0x00000008ff0f7819 */ /* 0x000fe4000001140f */
[----:B------:R-:W-:Y:S01]  /*1b7a0*/  LEA.HI.X.SX32 R7, R3, R2, 0x1, P3 ;  /* 0x0000000203077211 */ /* 0x000fe200018f0eff */
[----:B------:R-:W-:Y:S01]  /*1b7b0*/  VIADD R3, R9, UR7 ;  /* 0x0000000709037c36 */ /* 0x000fe20008000000 */
[----:B------:R-:W-:Y:S01]  /*1b7c0*/  F2FP.SATFINITE.E4M3.F32.PACK_AB_MERGE_C R61, R61, R60, RZ ;  /* 0x0000003c3d3d723e */ /* 0x000fe200048070ff */
[----:B------:R1:W-:Y:S02]  /*1b7d0*/  @P6 STG.E.U8 desc[UR18][R4.64], R15 ;  /* 0x0000000f04006986 */ /* 0x0003e4000c101112 */
[----:B------:R-:W-:-:S02]  /*1b7e0*/  VIADD R13, R3, UR7 ;  /* 0x00000007030d7c36 */ /* 0x000fc40008000000 */
[----:B------:R-:W-:Y:S01]  /*1b7f0*/  @P1 STG.E.U8 desc[UR18][R6.64], R61 ;  /* 0x0000003d06001986 */ /* 0x000fe2000c101112 */
[-C--:B0-----:R-:W-:Y:S02]  /*1b800*/  IADD3 R10, P1, PT, R3, R0.reuse, RZ ;  /* 0x00000000030a7210 */ /* 0x081fe40007f3e0ff */
[----:B------:R-:W-:Y:S02]  /*1b810*/  IADD3 R8, P6, PT, R9, R0, RZ ;  /* 0x0000000009087210 */ /* 0x000fe40007fde0ff */
[-C--:B------:R-:W-:Y:S01]  /*1b820*/  LEA.HI.X.SX32 R11, R3, R2.reuse, 0x1, P1 ;  /* 0x00000002030b7211 */ /* 0x080fe200008f0eff */
[----:B-1----:R-:W-:Y:S01]  /*1b830*/  VIADD R15, R13, UR7 ;  /* 0x000000070d0f7c36 */ /* 0x002fe20008000000 */
[----:B------:R-:W-:Y:S02]  /*1b840*/  LEA.HI.X.SX32 R9, R9, R2, 0x1, P6 ;  /* 0x0000000209097211 */ /* 0x000fe400030f0eff */
[----:B------:R-:W-:Y:S01]  /*1b850*/  IADD3 R4, P1, PT, R13, R0, RZ ;  /* 0x000000000d047210 */ /* 0x000fe20007f3e0ff */
[----:B------:R-:W-:Y:S01]  /*1b860*/  VIADD R3, R15, UR7 ;  /* 0x000000070f037c36 */ /* 0x000fe20008000000 */
[----:B------:R-:W-:-:S02]  /*1b870*/  PRMT R17, R61, 0x9910, RZ ;  /* 0x000099103d117816 */ /* 0x000fc400000000ff */
[----:B------:R-:W-:Y:S02]  /*1b880*/  LEA.HI.X.SX32 R5, R13, R2, 0x1, P1 ;  /* 0x000000020d057211 */ /* 0x000fe400008f0eff */
[----:B------:R-:W-:Y:S02]  /*1b890*/  SHF.R.S32.HI R17, RZ, 0x8, R17 ;  /* 0x00000008ff117819 */ /* 0x000fe40000011411 */
[----:B------:R-:W-:-:S03]  /*1b8a0*/  F2FP.SATFINITE.E4M3.F32.PACK_AB_MERGE_C R63, R63, R62, RZ ;  /* 0x0000003e3f3f723e */ /* 0x000fc600048070ff */
[----:B------:R0:W-:Y:S01]  /*1b8b0*/  @P2 STG.E.U8 desc[UR18][R8.64], R17 ;  /* 0x0000001108002986 */ /* 0x0001e2000c101112 */
[----:B------:R-:W-:Y:S02]  /*1b8c0*/  F2FP.SATFINITE.E4M3.F32.PACK_AB_MERGE_C R65, R65, R64, RZ ;  /* 0x000000404141723e */ /* 0x000fe400048070ff */
[----:B------:R-:W-:-:S04]  /*1b8d0*/  F2FP.SATFINITE.E4M3.F32.PACK_AB_MERGE_C R67, R67, R66, RZ ;  /* 0x000000424343723e */ /* 0x000fc800048070ff */
[----:B------:R-:W-:Y:S02]  /*1b8e0*/  PRMT R19, R67, 0x9910, RZ ;  /* 0x0000991043137816 */ /* 0x000fe400000000ff */
[----:B0-----:R-:W-:Y:S01]  /*1b8f0*/  PRMT R17, R65, 0x9910, RZ ;  /* 0x0000991041117816 */ /* 0x001fe200000000ff */
[----:B------:R0:W-:Y:S01]  /*1b900*/  @P5 STG.E.U8 desc[UR18][R10.64], R63 ;  /* 0x0000003f0a005986 */ /* 0x0001e2000c101112 */
[----:B------:R-:W-:Y:S02]  /*1b910*/  SHF.R.S32.HI R19, RZ, 0x8, R19 ;  /* 0x00000008ff137819 */ /* 0x000fe40000011413 */
[----:B------:R-:W-:Y:S02]  /*1b920*/  SHF.R.S32.HI R17, RZ, 0x8, R17 ;  /* 0x00000008ff117819 */ /* 0x000fe40000011411 */
[----:B--2---:R-:W-:Y:S02]  /*1b930*/  ISETP.LT.AND P3, PT, R12, UR15, !P0 ;  /* 0x0000000f0c007c0c */ /* 0x004fe4000c761270 */
[----:B------:R-:W-:-:S04]  /*1b940*/  IADD3 R12, P6, PT, R15, R0, RZ ;  /* 0x000000000f0c7210 */ /* 0x000fc80007fde0ff */
[----:B------:R-:W-:Y:S01]  /*1b950*/  LEA.HI.X.SX32 R13, R15, R2, 0x1, P6 ;  /* 0x000000020f0d7211 */ /* 0x000fe200030f0eff */
[C---:B------:R-:W-:Y:S01]  /*1b960*/  VIADD R15, R3.reuse, UR7 ;  /* 0x00000007030f7c36 */ /* 0x040fe20008000000 */
[C---:B------:R-:W-:Y:S02]  /*1b970*/  IADD3 R6, P6, PT, R3.reuse, R0, RZ ;  /* 0x0000000003067210 */ /* 0x040fe40007fde0ff */
[----:B----4-:R-:W-:Y:S02]  /*1b980*/  ISETP.LT.AND P1, PT, R16, UR15, !P0 ;  /* 0x0000000f10007c0c */ /* 0x010fe4000c721270 */
[----:B------:R-:W-:Y:S01]  /*1b990*/  LEA.HI.X.SX32 R7, R3, R2, 0x1, P6 ;  /* 0x0000000203077211 */ /* 0x000fe200030f0eff */
[C---:B------:R-:W-:Y:S01]  /*1b9a0*/  VIADD R3, R15.reuse, UR7 ;  /* 0x000000070f037c36 */ /* 0x040fe20008000000 */
[----:B------:R-:W-:Y:S02]  /*1b9b0*/  IADD3 R8, P6, PT, R15, R0, RZ ;  /* 0x000000000f087210 */ /* 0x000fe40007fde0ff */
[----:B------:R-:W-:-:S02]  /*1b9c0*/  PRMT R16, R63, 0x9910, RZ ;  /* 0x000099103f107816 */ /* 0x000fc400000000ff */
[----:B---3--:R-:W-:Y:S02]  /*1b9d0*/  ISETP.LT.AND P2, PT, R18, UR15, !P0 ;  /* 0x0000000f12007c0c */ /* 0x008fe4000c741270 */
[----:B-----5:R-:W-:Y:S02]  /*1b9e0*/  ISETP.LT.AND P0, PT, R14, UR15, !P0 ;  /* 0x0000000f0e007c0c */ /* 0x020fe4000c701270 */
[----:B------:R-:W-:Y:S02]  /*1b9f0*/  LEA.HI.X.SX32 R9, R15, R2, 0x1, P6 ;  /* 0x000000020f097211 */ /* 0x000fe400030f0eff */
[----:B------:R-:W-:Y:S01]  /*1ba00*/  IADD3 R14, P6, PT, R3, R0, RZ ;  /* 0x00000000030e7210 */ /* 0x000fe20007fde0ff */
[----:B------:R-:W-:-:S03]  /*1ba10*/  IMAD.MOV.U32 R0, RZ, RZ, R16 ;  /* 0x000000ffff007224 */ /* 0x000fc600078e0010 */
[----:B------:R-:W-:Y:S02]  /*1ba20*/  LEA.HI.X.SX32 R15, R3, R2, 0x1, P6 ;  /* 0x00000002030f7211 */ /* 0x000fe400030f0eff */
[----:B------:R-:W-:-:S05]  /*1ba30*/  SHF.R.S32.HI R3, RZ, 0x8, R0 ;  /* 0x00000008ff037819 */ /* 0x000fca0000011400 */
[----:B------:R0:W-:Y:S04]  /*1ba40*/  @P4 STG.E.U8 desc[UR18][R4.64], R3 ;  /* 0x0000000304004986 */ /* 0x0001e8000c101112 */
[----:B------:R0:W-:Y:S04]  /*1ba50*/  @P3 STG.E.U8 desc[UR18][R12.64], R65 ;  /* 0x000000410c003986 */ /* 0x0001e8000c101112 */
[----:B------:R0:W-:Y:S04]  /*1ba60*/  @P2 STG.E.U8 desc[UR18][R6.64], R17 ;  /* 0x0000001106002986 */ /* 0x0001e8000c101112 */
[----:B------:R0:W-:Y:S04]  /*1ba70*/  @P1 STG.E.U8 desc[UR18][R8.64], R67 ;  /* 0x0000004308001986 */ /* 0x0001e8000c101112 */
[----:B------:R0:W-:Y:S01]  /*1ba80*/  @P0 STG.E.U8 desc[UR18][R14.64], R19 ;  /* 0x000000130e000986 */ /* 0x0001e2000c101112 */
[----:B------:R-:W-:Y:S06]  /*1ba90*/  BAR.SYNC.DEFER_BLOCKING 0x0 ;  /* 0x0000000000007b1d */ /* 0x000fec0000010000 */
[----:B------:R-:W-:Y:S05]  /*1baa0*/  BRA.U UP0, `(.L_x_13) ;  /* 0x0000000100a07547 */ /* 0x000fea000b800000 */
[----:B------:R-:W1:Y:S01]  /*1bab0*/  S2UR UR5, SR_CgaCtaId ;  /* 0x00000000000579c3 */ /* 0x000e620000008800 */
[----:B------:R-:W-:Y:S01]  /*1bac0*/  NOP ;  /* 0x0000000000007918 */ /* 0x000fe20000000000 */
[----:B------:R-:W-:Y:S01]  /*1bad0*/  UMOV UR4, 0x50 ;  /* 0x0000005000047882 */ /* 0x000fe20000000000 */
[----:B------:R-:W-:Y:S02]  /*1bae0*/  IMAD.U32 R0, RZ, RZ, UR8 ;  /* 0x00000008ff007e24 */ /* 0x000fe4000f8e00ff */
[----:B0-----:R-:W-:Y:S02]  /*1baf0*/  IMAD.MOV.U32 R3, RZ, RZ, 0x3 ;  /* 0x00000003ff037424 */ /* 0x001fe400078e00ff */
[----:B------:R-:W-:Y:S01]  /*1bb00*/  IMAD.MOV.U32 R7, RZ, RZ, 0x1 ;  /* 0x00000001ff077424 */ /* 0x000fe200078e00ff */
[----:B------:R-:W-:-:S04]  /*1bb10*/  LOP3.LUT R0, R0, 0xffff, RZ, 0xc0, !PT ;  /* 0x0000ffff00007812 */ /* 0x000fc800078ec0ff */
[----:B------:R-:W-:-:S05]  /*1bb20*/  SHF.R.U32.HI R0, RZ, 0x5, R0 ;  /* 0x00000005ff007819 */ /* 0x000fca0000011600 */
[----:B------:R-:W-:Y:S01]  /*1bb30*/  VIADD R2, R0, 0x10 ;  /* 0x0000001000027836 */ /* 0x000fe20000000000 */
[----:B------:R-:W-:Y:S01]  /*1bb40*/  SHF.L.U32 R0, R3, R0, RZ ;  /* 0x0000000003007219 */ /* 0x000fe200000006ff */
[----:B-1----:R-:W-:-:S03]  /*1bb50*/  ULEA UR6, UR5, UR4, 0x18 ;  /* 0x0000000405067291 */ /* 0x002fc6000f8ec0ff */
[----:B------:R-:W-:-:S04]  /*1bb60*/  SHF.L.U32 R3, R7, R2, RZ ;  /* 0x0000000207037219 */ /* 0x000fc800000006ff */
[----:B------:R-:W-:Y:S02]  /*1bb70*/  LOP3.LUT R0, R3, R0, RZ, 0xfc, !PT ;  /* 0x0000000003007212 */ /* 0x000fe400078efcff */
[----:B------:R-:W0:Y:S02]  /*1bb80*/  LDS R5, [UR6] ;  /* 0x00000006ff057984 */ /* 0x000e240008000800 */
[C---:B------:R-:W-:Y:S02]  /*1bb90*/  LOP3.LUT R2, R0.reuse, 0xffff, RZ, 0xc0, !PT ;  /* 0x0000ffff00027812 */ /* 0x040fe400078ec0ff */
[----:B0-----:R-:W-:-:S04]  /*1bba0*/  LOP3.LUT R3, R0, 0xffff, R5, 0x80, !PT ;  /* 0x0000ffff00037812 */ /* 0x001fc800078e8005 */
[----:B------:R-:W-:-:S13]  /*1bbb0*/  ISETP.NE.AND P0, PT, R3, R2, PT ;  /* 0x000000020300720c */ /* 0x000fda0003f05270 */
[----:B------:R-:W-:Y:S05]  /*1bbc0*/  @P0 BRA `(.L_x_14) ;  /* 0x0000000000500947 */ /* 0x000fea0003800000 */
[----:B------:R-:W-:Y:S02]  /*1bbd0*/  SHF.R.U32.HI R5, RZ, 0x10, R5 ;  /* 0x00000010ff057819 */ /* 0x000fe40000011605 */
[----:B------:R-:W-:-:S04]  /*1bbe0*/  SHF.R.U32.HI R2, RZ, 0x10, R0 ;  /* 0x00000010ff027819 */ /* 0x000fc80000011600 */
[----:B------:R-:W-:-:S04]  /*1bbf0*/  LOP3.LUT R5, R5, R2, RZ, 0xc0, !PT ;  /* 0x0000000205057212 */ /* 0x000fc800078ec0ff */
[----:B------:R-:W-:-:S13]  /*1bc00*/  ISETP.NE.AND P0, PT, R5, R2, PT ;  /* 0x000000020500720c */ /* 0x000fda0003f05270 */
[----:B------:R-:W-:Y:S05]  /*1bc10*/  @P0 BRA `(.L_x_15) ;  /* 0x0000000000300947 */ /* 0x000fea0003800000 */
[----:B------:R-:W-:Y:S01]  /*1bc20*/  R2UR UR4, R0 ;  /* 0x00000000000472ca */ /* 0x000fe200000e0000 */
[----:B------:R-:W-:Y:S01]  /*1bc30*/  VOTEU.ANY UR5, UPT, PT ;  /* 0x0000000000057886 */ /* 0x000fe200038e0100 */
[----:B------:R-:W0:Y:S01]  /*1bc40*/  S2R R0, SR_LANEID ;  /* 0x0000000000007919 */ /* 0x000e220000000000 */
[----:B------:R-:W-:-:S10]  /*1bc50*/  UFLO.U32 UR5, UR5 ;  /* 0x00000005000572bd */ /* 0x000fd400080e0000 */
[----:B------:R-:W-:-:S06]  /*1bc60*/  ULOP3.LUT UR4, URZ, UR4, URZ, 0x33, !UPT ;  /* 0x00000004ff047292 */ /* 0x000fcc000f8e33ff */
[----:B------:R-:W-:-:S04]  /*1bc70*/  IMAD.U32 R2, RZ, RZ, UR4 ;  /* 0x00000004ff027e24 */ /* 0x000fc8000f8e00ff */
[----:B------:R-:W1:Y:S02]  /*1bc80*/  REDUX UR7, R2 ;  /* 0x00000000020773c4 */ /* 0x000e640000000000 */
[----:B------:R2:W-:Y:S01]  /*1bc90*/  UTCATOMSWS.AND URZ, UR4 ;  /* 0x0000000400ff79e3 */ /* 0x0005e20008000000 */
[----:B0-----:R-:W-:Y:S01]  /*1bca0*/  ISETP.EQ.U32.AND P0, PT, R0, UR5, PT ;  /* 0x0000000500007c0c */ /* 0x001fe2000bf02070 */
[----:B-1----:R-:W-:-:S12]  /*1bcb0*/  IMAD.U32 R0, RZ, RZ, UR7 ;  /* 0x00000007ff007e24 */ /* 0x002fd8000f8e00ff */
[----:B------:R2:W-:Y:S01]  /*1bcc0*/  @P0 ATOMS.AND RZ, [UR6], R0 ;  /* 0x00000000ffff098c */ /* 0x0005e2000a800006 */
[----:B------:R-:W-:Y:S05]  /*1bcd0*/  BRA `(.L_x_13) ;  /* 0x0000000000147947 */ /* 0x000fea0003800000 */
.L_x_15:
[----:B------:R-:W-:-:S07]  /*1bce0*/  MOV R2, 0x1bd00 ;  /* 0x0001bd0000027802 */ /* 0x000fce0000000f00 */
[----:B------:R-:W-:Y:S05]  /*1bcf0*/  CALL.REL.NOINC `($__internal_0_$__cuda_sm10x_tcgen05_guardrail_trap_col_being_dealloced_not_returned_by_alloc) ;  /* 0x00000000002c7944 */ /* 0x000fea0003c00000 */
[----:B------:R-:W-:Y:S05]  /*1bd00*/  BRA `(.L_x_13) ;  /* 0x0000000000087947 */ /* 0x000fea0003800000 */
.L_x_14:
[----:B------:R-:W-:-:S07]  /*1bd10*/  MOV R2, 0x1bd30 ;  /* 0x0001bd3000027802 */ /* 0x000fce0000000f00 */
[----:B------:R-:W-:Y:S05]  /*1bd20*/  CALL.REL.NOINC `($__internal_2_$__cuda_sm10x_tcgen05_guardrail_trap_unallocated_columns_being_dealloced) ;  /* 0x0000000000387944 */ /* 0x000fea0003c00000 */
.L_x_13:
[----:B------:R-:W-:Y:S01]  /*1bd30*/  NOP ;  /* 0x0000000000007918 */ /* 0x000fe20000000000 */
[----:B--2---:R-:W-:Y:S05]  /*1bd40*/  EXIT ;  /* 0x000000000000794d */ /* 0x004fea0003800000 */
.L_x_8:
[----:B------:R-:W0:Y:S02]  /*1bd50*/  SYNCS.PHASECHK.TRANS64.TRYWAIT P6, [UR6], R6 ;  /* 0x00000006ff0075a7 */ /* 0x000e2400080c1106 */
[----:B0-----:R-:W-:Y:S05]  /*1bd60*/  @!P6 BRA `(.L_x_8) ;  /* 0xfffffffc00f8e947 */ /* 0x001fea000383ffff */
[----:B------:R-:W-:Y:S05]  /*1bd70*/  BRA `(.L_x_16) ;  /* 0xffffff3c00347947 */ /* 0x000fea000383ffff */
.L_x_12:
[----:B------:R-:W1:Y:S02]  /*1bd80*/  SYNCS.PHASECHK.TRANS64.TRYWAIT P0, [UR6], R0 ;  /* 0x00000000ff0075a7 */ /* 0x000e640008001106 */
[----:B-1----:R-:W-:Y:S05]  /*1bd90*/  @!P0 BRA `(.L_x_12) ;  /* 0xfffffffc00f88947 */ /* 0x002fea000383ffff */
[----:B------:R-:W-:Y:S05]  /*1bda0*/  BRA `(.L_x_11) ;  /* 0xffffffdc00787947 */ /* 0x000fea000383ffff */
        .weak           $__internal_0_$__cuda_sm10x_tcgen05_guardrail_trap_col_being_dealloced_not_returned_by_alloc
        .type           $__internal_0_$__cuda_sm10x_tcgen05_guardrail_trap_col_being_dealloced_not_returned_by_alloc,@function
        .size           $__internal_0_$__cuda_sm10x_tcgen05_guardrail_trap_col_being_dealloced_not_returned_by_alloc,($__internal_1_$__cuda_sm10x_tcgen05_guardrail_trap_phase_invalid_during_alloc - $__internal_0_$__cuda_sm10x_tcgen05_guardrail_trap_col_being_dealloced_not_returned_by_alloc)
$__internal_0_$__cuda_sm10x_tcgen05_guardrail_trap_col_being_dealloced_not_returned_by_alloc:
[----:B------:R-:W-:Y:S05]  /*1bdb0*/  BPT.TRAP 0x1 ;  /* 0x000000040000795c */ /* 0x000fea0000300000 */
[----:B------:R-:W-:-:S04]  /*1bdc0*/  IMAD.MOV.U32 R3, RZ, RZ, 0x0 ;  /* 0x00000000ff037424 */ /* 0x000fc800078e00ff */
[----:B------:R-:W-:Y:S05]  /*1bdd0*/  RET.REL.NODEC R2 `(matmul_kernel) ;  /* 0xfffffe4002887950 */ /* 0x000fea0003c3ffff */
        .weak           $__internal_1_$__cuda_sm10x_tcgen05_guardrail_trap_phase_invalid_during_alloc
        .type           $__internal_1_$__cuda_sm10x_tcgen05_guardrail_trap_phase_invalid_during_alloc,@function
        .size           $__internal_1_$__cuda_sm10x_tcgen05_guardrail_trap_phase_invalid_during_alloc,($__internal_2_$__cuda_sm10x_tcgen05_guardrail_trap_unallocated_columns_being_dealloced - $__internal_1_$__cuda_sm10x_tcgen05_guardrail_trap_phase_invalid_during_alloc)
$__internal_1_$__cuda_sm10x_tcgen05_guardrail_trap_phase_invalid_during_alloc:
[----:B------:R-:W-:Y:S05]  /*1bde0*/  BPT.TRAP 0x1 ;  /* 0x000000040000795c */ /* 0x000fea0000300000 */
[----:B------:R-:W-:-:S04]  /*1bdf0*/  IMAD.MOV.U32 R3, RZ, RZ, 0x0 ;  /* 0x00000000ff037424 */ /* 0x000fc800078e00ff */
[----:B------:R-:W-:Y:S05]  /*1be00*/  RET.REL.NODEC R2 `(matmul_kernel) ;  /* 0xfffffe40027c7950 */ /* 0x000fea0003c3ffff */
        .weak           $__internal_2_$__cuda_sm10x_tcgen05_guardrail_trap_unallocated_columns_being_dealloced
        .type           $__internal_2_$__cuda_sm10x_tcgen05_guardrail_trap_unallocated_columns_being_dealloced,@function
        .size           $__internal_2_$__cuda_sm10x_tcgen05_guardrail_trap_unallocated_columns_being_dealloced,(.L_x_20 - $__internal_2_$__cuda_sm10x_tcgen05_guardrail_trap_unallocated_columns_being_dealloced)
$__internal_2_$__cuda_sm10x_tcgen05_guardrail_trap_unallocated_columns_being_dealloced:
[----:B------:R-:W-:Y:S05]  /*1be10*/  BPT.TRAP 0x1 ;  /* 0x000000040000795c */ /* 0x000fea0000300000 */
[----:B------:R-:W-:-:S04]  /*1be20*/  IMAD.MOV.U32 R3, RZ, RZ, 0x0 ;  /* 0x00000000ff037424 */ /* 0x000fc800078e00ff */
[----:B------:R-:W-:Y:S05]  /*1be30*/  RET.REL.NODEC R2 `(matmul_kernel) ;  /* 0xfffffe4002707950 */ /* 0x000fea0003c3ffff */
.L_x_17:
[----:B------:R-:W-:-:S00]  /*1be40*/  BRA `(.L_x_17) ;  /* 0xfffffffc00fc7947 */ /* 0x000fc0000383ffff */
[----:B------:R-:W-:-:S00]  /*1be50*/  NOP ;  /* 0x0000000000007918 */ /* 0x000fc00000000000 */
        /* <DEDUP_REMOVED lines=10> */
.L_x_20:


//--------------------- .nv.shared.matmul_kernel  --------------------------
	.section	.nv.shared.matmul_kernel,"aw",@nobits
	.sectionflags	@""
	.align	16
	.zero		1024


//--------------------- .nv.shared.reserved.0     --------------------------
	.section	.nv.shared.reserved.0,"aw",@nobits
	.align	8
	.weak		__nv_reservedSMEM_offset_0_alias
	.size		__nv_reservedSMEM_offset_0_alias, 0, 64
	.other		__nv_reservedSMEM_offset_0_alias,@"STO_CUDA_RESERVED_SHARED STV_DEFAULT"
__nv_reservedSMEM_offset_0_alias:
	.zero		0
.nv.shared.reserved.0:
	.zero		64
	.weak		__nv_reservedSMEM_allocation_phase
	.type		__nv_reservedSMEM_allocation_phase,@object
	.size		__nv_reservedSMEM_allocation_phase,(.L_0 - __nv_reservedSMEM_allocation_phase)
__nv_reservedSMEM_allocation_phase:
	.zero		1
.L_0:
	.zero		7
	.weak		__nv_reservedSMEM_devtool_atexit_pc
	.type		__nv_reservedSMEM_devtool_atexit_pc,@object
	.size		__nv_reservedSMEM_devtool_atexit_pc,(__nv_reservedSMEM_allocation_mask - __nv_reservedSMEM_devtool_atexit_pc)
__nv_reservedSMEM_devtool_atexit_pc:
	.zero		8
	.weak		__nv_reservedSMEM_allocation_mask
	.type		__nv_reservedSMEM_allocation_mask,@object
	.size		__nv_reservedSMEM_allocation_mask,(.L_2 - __nv_reservedSMEM_allocation_mask)
__nv_reservedSMEM_allocation_mask:
	.zero		4
.L_2:


//--------------------- .nv.constant0.matmul_kernel --------------------------
	.section	.nv.constant0.matmul_kernel,"a",@progbits
	.sectionflags	@""
	.align	4
.nv.constant0.matmul_kernel:
	.zero		976


//--------------------- SYMBOLS --------------------------

	.type		.nv.reservedSmem.offset0,@object
	.size		.nv.reservedSmem.offset0,0x4
	.type		.nv.reservedSmem.cap,@object
	.size		.nv.reservedSmem.cap,0x4
